def matmul_kernel(
    a_ptr,
    b_ptr,
    c_ptr,
    M,
    N,
    K,
    stride_am,
    stride_ak,
    stride_bk,
    stride_bn,
    stride_cm,
    stride_cn,
    BLOCK_M: tl.constexpr,
    BLOCK_N: tl.constexpr,
    BLOCK_K: tl.constexpr,
    GROUP_M: tl.constexpr,
):
    pid = tl.program_id(axis=0)
    num_pid_m = tl.cdiv(M, BLOCK_M)
    num_pid_n = tl.cdiv(N, BLOCK_N)
    num_pid_in_group = GROUP_M * num_pid_n
    group_id = pid // num_pid_in_group
    first_pid_m = group_id * GROUP_M
    group_size_m = min(num_pid_m - first_pid_m, GROUP_M)
    pid_m = first_pid_m + ((pid % num_pid_in_group) % group_size_m)
    pid_n = (pid % num_pid_in_group) // group_size_m

    offs_am = (pid_m * BLOCK_M + tl.arange(0, BLOCK_M)) % M
    offs_bn = (pid_n * BLOCK_N + tl.arange(0, BLOCK_N)) % N
    offs_k = tl.arange(0, BLOCK_K)
    a_ptrs = a_ptr + offs_am[:, None] * stride_am + offs_k[None, :] * stride_ak
    b_ptrs = b_ptr + offs_k[:, None] * stride_bk + offs_bn[None, :] * stride_bn

    acc = tl.zeros((BLOCK_M, BLOCK_N), dtype=tl.float32)
    for kk in range(0, tl.cdiv(K, BLOCK_K)):
        a = tl.load(a_ptrs, mask=offs_k[None, :] < K - kk * BLOCK_K, other=0.0)
        b = tl.load(b_ptrs, mask=offs_k[:, None] < K - kk * BLOCK_K, other=0.0)
        acc = tl.dot(a, b, acc)
        a_ptrs += BLOCK_K * stride_ak
        b_ptrs += BLOCK_K * stride_bk

    c = acc.to(c_ptr.dtype.element_ty)
    offs_cm = pid_m * BLOCK_M + tl.arange(0, BLOCK_M)
    offs_cn = pid_n * BLOCK_N + tl.arange(0, BLOCK_N)
    c_ptrs = c_ptr + offs_cm[:, None] * stride_cm + offs_cn[None, :] * stride_cn
    mask = (offs_cm[:, None] < M) & (offs_cn[None, :] < N)
    tl.store(c_ptrs, c, mask=mask)

# config = {"BLOCK_K": 64, "BLOCK_M": 256, "BLOCK_N": 128, "GROUP_M": 4, "arch": "sm_100", "dtype": "fp8e4m3", "num_ctas": 1, "num_stages": 3, "num_warps": 4}
# arch = sm_100


// ===== COMPILED SASS (sm_100a) =====

	.target	sm_100a

	.elftype	@"ET_EXEC"


//--------------------- .note.nv.tkinfo           --------------------------
	.section	.note.nv.tkinfo,"",@"SHT_NOTE"
	.sectionflags	@"SHF_NOTE_NV_TKINFO"
	.tkinfo
        /*0018*/ 	.word	0x00000081
        /*0030*/ 	.string	""
        /*0030*/ 	.string	"ptxas-blackwell"
        /*0030*/ 	.string	"Cuda compilation tools, release 12.9, V12.9.86"
        /*0030*/ 	.string	"Build cuda_12.9.r12.9/compiler.36037853_0"
        /*0030*/ 	.string	"-v  -suppress-debug-info  -lineinfo  -arch sm_100a "



//--------------------- .note.nv.cuver            --------------------------
	.section	.note.nv.cuver,"",@"SHT_NOTE"
	.sectionflags	@"SHF_NOTE_NV_CUVER"
        /*0018*/ 	.short	0x0001
        /*001a*/ 	.short	0x0064
        /*001c*/ 	.short	0x0001
        /*001e*/ 	.short	0x0000
        /*0020*/ 	.short	0x0001
        /*0022*/ 	.short	0x0000


//--------------------- .nv.info                  --------------------------
	.section	.nv.info,"",@"SHT_CUDA_INFO"
	.align	4


	//----- nvinfo : EIATTR_REGCOUNT
	.align		4
        /*0000*/ 	.byte	0x04, 0x2f
        /*0002*/ 	.short	(.L_4 - .L_3)
	.align		4
.L_3:
        /*0004*/ 	.word	index@(matmul_kernel)
        /*0008*/ 	.word	0x00000060


	//----- nvinfo : EIATTR_FRAME_SIZE
	.align		4
.L_4:
        /*000c*/ 	.byte	0x04, 0x11
        /*000e*/ 	.short	(.L_6 - .L_5)
	.align		4
.L_5:
        /*0010*/ 	.word	index@($__internal_2_$__cuda_sm10x_tcgen05_guardrail_trap_unallocated_columns_being_dealloced)
        /*0014*/ 	.word	0x000008d0


	//----- nvinfo : EIATTR_FRAME_SIZE
	.align		4
.L_6:
        /*0018*/ 	.byte	0x04, 0x11
        /*001a*/ 	.short	(.L_8 - .L_7)
	.align		4
.L_7:
        /*001c*/ 	.word	index@($__internal_1_$__cuda_sm10x_tcgen05_guardrail_trap_phase_invalid_during_alloc)
        /*0020*/ 	.word	0x000008d0


	//----- nvinfo : EIATTR_FRAME_SIZE
	.align		4
.L_8:
        /*0024*/ 	.byte	0x04, 0x11
        /*0026*/ 	.short	(.L_10 - .L_9)
	.align		4
.L_9:
        /*0028*/ 	.word	index@($__internal_0_$__cuda_sm10x_tcgen05_guardrail_trap_col_being_dealloced_not_returned_by_alloc)
        /*002c*/ 	.word	0x000008d0


	//----- nvinfo : EIATTR_FRAME_SIZE
	.align		4
.L_10:
        /*0030*/ 	.byte	0x04, 0x11
        /*0032*/ 	.short	(.L_12 - .L_11)
	.align		4
.L_11:
        /*0034*/ 	.word	index@(matmul_kernel)
        /*0038*/ 	.word	0x000008d0


	//----- nvinfo : EIATTR_MIN_STACK_SIZE
	.align		4
.L_12:
        /*003c*/ 	.byte	0x04, 0x12
        /*003e*/ 	.short	(.L_14 - .L_13)
	.align		4
.L_13:
        /*0040*/ 	.word	index@(matmul_kernel)
        /*0044*/ 	.word	0x000008d0
.L_14:


//--------------------- .nv.info.matmul_kernel    --------------------------
	.section	.nv.info.matmul_kernel,"",@"SHT_CUDA_INFO"
	.sectionflags	@""
	.align	4


	//----- nvinfo : EIATTR_CUDA_API_VERSION
	.align		4
        /*0000*/ 	.byte	0x04, 0x37
        /*0002*/ 	.short	(.L_16 - .L_15)
.L_15:
        /*0004*/ 	.word	0x00000081


	//----- nvinfo : EIATTR_KPARAM_INFO
	.align		4
.L_16:
        /*0008*/ 	.byte	0x04, 0x17
        /*000a*/ 	.short	(.L_18 - .L_17)
.L_17:
        /*000c*/ 	.word	0x00000000
        /*0010*/ 	.short	0x000d
        /*0012*/ 	.short	0x0048
        /*0014*/ 	.byte	0x00, 0xf4, 0x21, 0x00


	//----- nvinfo : EIATTR_KPARAM_INFO
	.align		4
.L_18:
        /*0018*/ 	.byte	0x04, 0x17
        /*001a*/ 	.short	(.L_20 - .L_19)
.L_19:
        /*001c*/ 	.word	0x00000000
        /*0020*/ 	.short	0x000c
        /*0022*/ 	.short	0x0040
        /*0024*/ 	.byte	0x00, 0xf4, 0x21, 0x00


	//----- nvinfo : EIATTR_KPARAM_INFO
	.align		4
.L_20:
        /*0028*/ 	.byte	0x04, 0x17
        /*002a*/ 	.short	(.L_22 - .L_21)
.L_21:
        /*002c*/ 	.word	0x00000000
        /*0030*/ 	.short	0x000b
        /*0032*/ 	.short	0x0038
        /*0034*/ 	.byte	0x00, 0xf0, 0x11, 0x00


	//----- nvinfo : EIATTR_KPARAM_INFO
	.align		4
.L_22:
        /*0038*/ 	.byte	0x04, 0x17
        /*003a*/ 	.short	(.L_24 - .L_23)
.L_23:
        /*003c*/ 	.word	0x00000000
        /*0040*/ 	.short	0x000a
        /*0042*/ 	.short	0x0034
        /*0044*/ 	.byte	0x00, 0xf0, 0x11, 0x00


	//----- nvinfo : EIATTR_KPARAM_INFO
	.align		4
.L_24:
        /*0048*/ 	.byte	0x04, 0x17
        /*004a*/ 	.short	(.L_26 - .L_25)
.L_25:
        /*004c*/ 	.word	0x00000000
        /*0050*/ 	.short	0x0009
        /*0052*/ 	.short	0x0030
        /*0054*/ 	.byte	0x00, 0xf0, 0x11, 0x00


	//----- nvinfo : EIATTR_KPARAM_INFO
	.align		4
.L_26:
        /*0058*/ 	.byte	0x04, 0x17
        /*005a*/ 	.short	(.L_28 - .L_27)
.L_27:
        /*005c*/ 	.word	0x00000000
        /*0060*/ 	.short	0x0008
        /*0062*/ 	.short	0x002c
        /*0064*/ 	.byte	0x00, 0xf0, 0x11, 0x00


	//----- nvinfo : EIATTR_KPARAM_INFO
	.align		4
.L_28:
        /*0068*/ 	.byte	0x04, 0x17
        /*006a*/ 	.short	(.L_30 - .L_29)
.L_29:
        /*006c*/ 	.word	0x00000000
        /*0070*/ 	.short	0x0007
        /*0072*/ 	.short	0x0028
        /*0074*/ 	.byte	0x00, 0xf0, 0x11, 0x00


	//----- nvinfo : EIATTR_KPARAM_INFO
	.align		4
.L_30:
        /*0078*/ 	.byte	0x04, 0x17
        /*007a*/ 	.short	(.L_32 - .L_31)
.L_31:
        /*007c*/ 	.word	0x00000000
        /*0080*/ 	.short	0x0006
        /*0082*/ 	.short	0x0024
        /*0084*/ 	.byte	0x00, 0xf0, 0x11, 0x00


	//----- nvinfo : EIATTR_KPARAM_INFO
	.align		4
.L_32:
        /*0088*/ 	.byte	0x04, 0x17
        /*008a*/ 	.short	(.L_34 - .L_33)
.L_33:
        /*008c*/ 	.word	0x00000000
        /*0090*/ 	.short	0x0005
        /*0092*/ 	.short	0x0020
        /*0094*/ 	.byte	0x00, 0xf0, 0x11, 0x00


	//----- nvinfo : EIATTR_KPARAM_INFO
	.align		4
.L_34:
        /*0098*/ 	.byte	0x04, 0x17
        /*009a*/ 	.short	(.L_36 - .L_35)
.L_35:
        /*009c*/ 	.word	0x00000000
        /*00a0*/ 	.short	0x0004
        /*00a2*/ 	.short	0x001c
        /*00a4*/ 	.byte	0x00, 0xf0, 0x11, 0x00


	//----- nvinfo : EIATTR_KPARAM_INFO
	.align		4
.L_36:
        /*00a8*/ 	.byte	0x04, 0x17
        /*00aa*/ 	.short	(.L_38 - .L_37)
.L_37:
        /*00ac*/ 	.word	0x00000000
        /*00b0*/ 	.short	0x0003
        /*00b2*/ 	.short	0x0018
        /*00b4*/ 	.byte	0x00, 0xf0, 0x11, 0x00


	//----- nvinfo : EIATTR_KPARAM_INFO
	.align		4
.L_38:
        /*00b8*/ 	.byte	0x04, 0x17
        /*00ba*/ 	.short	(.L_40 - .L_39)
.L_39:
        /*00bc*/ 	.word	0x00000000
        /*00c0*/ 	.short	0x0002
        /*00c2*/ 	.short	0x0010
        /*00c4*/ 	.byte	0x00, 0xf4, 0x21, 0x00


	//----- nvinfo : EIATTR_KPARAM_INFO
	.align		4
.L_40:
        /*00c8*/ 	.byte	0x04, 0x17
        /*00ca*/ 	.short	(.L_42 - .L_41)
.L_41:
        /*00cc*/ 	.word	0x00000000
        /*00d0*/ 	.short	0x0001
        /*00d2*/ 	.short	0x0008
        /*00d4*/ 	.byte	0x00, 0xf4, 0x21, 0x00


	//----- nvinfo : EIATTR_KPARAM_INFO
	.align		4
.L_42:
        /*00d8*/ 	.byte	0x04, 0x17
        /*00da*/ 	.short	(.L_44 - .L_43)
.L_43:
        /*00dc*/ 	.word	0x00000000
        /*00e0*/ 	.short	0x0000
        /*00e2*/ 	.short	0x0000
        /*00e4*/ 	.byte	0x00, 0xf4, 0x21, 0x00


	//----- nvinfo : EIATTR_AT_ENTRY_FRAGMENTS
	.align		4
.L_44:
        /*00e8*/ 	.byte	0x04, 0x4f
        /*00ea*/ 	.short	(.L_46 - .L_45)


	//   ....[0]....
.L_45:
        /*00ec*/ 	.word	0x00000004


	//----- nvinfo : EIATTR_RESERVED_SMEM_USED
	.align		4
.L_46:
        /*00f0*/ 	.byte	0x01, 0x41
	.zero		2


	//----- nvinfo : EIATTR_SPARSE_MMA_MASK
	.align		4
        /*00f4*/ 	.byte	0x03, 0x50
        /*00f6*/ 	.short	0x0000


	//----- nvinfo : EIATTR_TCGEN05_1CTA_USED
	.align		4
        /*00f8*/ 	.byte	0x01, 0x51
	.zero		2


	//----- nvinfo : EIATTR_MAXREG_COUNT
	.align		4
        /*00fc*/ 	.byte	0x03, 0x1b
        /*00fe*/ 	.short	0x00ff


	//----- nvinfo : EIATTR_NUM_BARRIERS
	.align		4
        /*0100*/ 	.byte	0x02, 0x4c
        /*0102*/ 	.byte	0x01
	.zero		1


	//----- nvinfo : EIATTR_ANNOTATIONS
	.align		4
        /*0104*/ 	.byte	0x04, 0x55
        /*0106*/ 	.short	(.L_48 - .L_47)


	//   ....[0]....
.L_47:
        /*0108*/ 	.word	0x00000001
        /*010c*/ 	.byte	0xf0, 0x03, 0x00, 0x00, 0x01, 0x00, 0x00, 0x00, 0x00, 0x0a, 0x00, 0x00, 0x01, 0x00, 0x00, 0x00
        /* <DEDUP_REMOVED lines=1448> */
        /*5b9c*/ 	.byte	0x80, 0x62, 0x02, 0x00, 0x01, 0x00, 0x00, 0x00, 0x90, 0x62, 0x02, 0x00


	//----- nvinfo : EIATTR_INT_WARP_WIDE_INSTR_OFFSETS
	.align		4
.L_48:
        /*5ba8*/ 	.byte	0x04, 0x31
        /*5baa*/ 	.short	(.L_50 - .L_49)


	//   ....[0]....
.L_49:
        /*5bac*/ 	.word	0x00003ac0


	//   ....[1]....
        /*5bb0*/ 	.word	0x00003ad0


	//   ....[2]....
        /*5bb4*/ 	.word	0x0000b1a0


	//   ....[3]....
        /*5bb8*/ 	.word	0x00026910


	//   ....[4]....
        /*5bbc*/ 	.word	0x00026960


	//----- nvinfo : EIATTR_COOP_GROUP_MASK_REGIDS
	.align		4
.L_50:
        /*5bc0*/ 	.byte	0x04, 0x29
        /*5bc2*/ 	.short	(.L_52 - .L_51)


	//   ....[0]....
.L_51:
        /*5bc4*/ 	.word	0xffffffff


	//   ....[1]....
        /*5bc8*/ 	.word	0xffffffff


	//   ....[2]....
        /*5bcc*/ 	.word	0xffffffff


	//   ....[3]....
        /*5bd0*/ 	.word	0xffffffff


	//----- nvinfo : EIATTR_COOP_GROUP_INSTR_OFFSETS
	.align		4
.L_52:
        /*5bd4*/ 	.byte	0x04, 0x28
        /*5bd6*/ 	.short	(.L_54 - .L_53)


	//   ....[0]....
.L_53:
        /*5bd8*/ 	.word	0x00000070


	//   ....[1]....
        /*5bdc*/ 	.word	0x00000330


	//   ....[2]....
        /*5be0*/ 	.word	0x000267a0


	//   ....[3]....
        /*5be4*/ 	.word	0x00026a10


	//----- nvinfo : EIATTR_VRC_CTA_INIT_COUNT
	.align		4
.L_54:
        /*5be8*/ 	.byte	0x02, 0x4a
        /*5bea*/ 	.byte	0x80
	.zero		1


	//----- nvinfo : EIATTR_MBARRIER_INSTR_OFFSETS
	.align		4
        /*5bec*/ 	.byte	0x04, 0x39
        /*5bee*/ 	.short	(.L_56 - .L_55)


	//   ....[0]....
.L_55:
        /*5bf0*/ 	.word	0x00004480
        /*5bf4*/ 	.word	0x000000ff
        /*5bf8*/ 	.word	0x00000000
        /*5bfc*/ 	.short	0x0100
        /*5bfe*/ 	.byte	0x0b
	.zero		1


	//   ....[1]....
        /*5c00*/ 	.word	0x0000b1e0
        /*5c04*/ 	.word	0x000000ff
        /*5c08*/ 	.word	0x0000c008
        /*5c0c*/ 	.short	0x0100
        /*5c0e*/ 	.byte	0x09
	.zero		1


	//   ....[2]....
        /*5c10*/ 	.word	0x000143a0
        /*5c14*/ 	.word	0x000000ff
        /*5c18*/ 	.word	0x00000000
        /*5c1c*/ 	.short	0x010a
        /*5c1e*/ 	.byte	0x0b
	.zero		1


	//   ....[3]....
        /*5c20*/ 	.word	0x0001b820
        /*5c24*/ 	.word	0x000000ff
        /*5c28*/ 	.word	0x00000000
        /*5c2c*/ 	.short	0x010a
        /*5c2e*/ 	.byte	0x0b
	.zero		1


	//   ....[4]....
        /*5c30*/ 	.word	0x0001b9a0
        /*5c34*/ 	.word	0x000000ff
        /*5c38*/ 	.word	0x0000c000
        /*5c3c*/ 	.short	0x0108
        /*5c3e*/ 	.byte	0x09
	.zero		1


	//   ....[5]....
        /*5c40*/ 	.word	0x0001bac0
        /*5c44*/ 	.word	0x000000ff
        /*5c48*/ 	.word	0x0000c008
        /*5c4c*/ 	.short	0x0108
        /*5c4e*/ 	.byte	0x09
	.zero		1


	//   ....[6]....
        /*5c50*/ 	.word	0x00026a30
        /*5c54*/ 	.word	0x000000ff
        /*5c58*/ 	.word	0x00000000
        /*5c5c*/ 	.short	0x010a
        /*5c5e*/ 	.byte	0x0b
	.zero		1


	//   ....[7]....
        /*5c60*/ 	.word	0x00026a60
        /*5c64*/ 	.word	0x000000ff
        /*5c68*/ 	.word	0x00000000
        /*5c6c*/ 	.short	0x010a
        /*5c6e*/ 	.byte	0x0b
	.zero		1


	//----- nvinfo : EIATTR_NUM_MBARRIERS
	.align		4
.L_56:
        /*5c70*/ 	.byte	0x03, 0x38
        /*5c72*/ 	.short	0x0002


	//----- nvinfo : EIATTR_EXIT_INSTR_OFFSETS
	.align		4
        /*5c74*/ 	.byte	0x04, 0x1c
        /*5c76*/ 	.short	(.L_58 - .L_57)


	//   ....[0]....
.L_57:
        /*5c78*/ 	.word	0x00026a20


	//----- nvinfo : EIATTR_REQNTID
	.align		4
.L_58:
        /*5c7c*/ 	.byte	0x04, 0x10
        /*5c7e*/ 	.short	(.L_60 - .L_59)
.L_59:
        /*5c80*/ 	.word	0x00000080
        /*5c84*/ 	.word	0x00000001
        /*5c88*/ 	.word	0x00000001


	//----- nvinfo : EIATTR_CRS_STACK_SIZE
	.align		4
.L_60:
        /*5c8c*/ 	.byte	0x04, 0x1e
        /*5c8e*/ 	.short	(.L_62 - .L_61)
.L_61:
        /*5c90*/ 	.word	0x00000000


	//----- nvinfo : EIATTR_CBANK_PARAM_SIZE
	.align		4
.L_62:
        /*5c94*/ 	.byte	0x03, 0x19
        /*5c96*/ 	.short	0x0050


	//----- nvinfo : EIATTR_PARAM_CBANK
	.align		4
        /*5c98*/ 	.byte	0x04, 0x0a
        /*5c9a*/ 	.short	(.L_64 - .L_63)
	.align		4
.L_63:
        /*5c9c*/ 	.word	index@(.nv.constant0.matmul_kernel)
        /*5ca0*/ 	.short	0x0380
        /*5ca2*/ 	.short	0x0050


	//----- nvinfo : EIATTR_SW_WAR
	.align		4
.L_64:
        /*5ca4*/ 	.byte	0x04, 0x36
        /*5ca6*/ 	.short	(.L_66 - .L_65)
.L_65:
        /*5ca8*/ 	.word	0x00000008
.L_66:


//--------------------- .nv.compat                --------------------------
	.section	.nv.compat,"",@"SHT_CUDA_COMPAT_INFO"
	.align	4
        /*0000*/ 	.byte	0x02, 0x02, 0x02, 0x00, 0x02, 0x05, 0x05, 0x00, 0x02, 0x03, 0x00, 0x00, 0x02, 0x06, 0x01, 0x00


//--------------------- .nv.callgraph             --------------------------
	.section	.nv.callgraph,"",@"SHT_CUDA_CALLGRAPH"
	.align	4
	.sectionentsize	8
	.align		4
        /*0000*/ 	.word	0x00000000
	.align		4
        /*0004*/ 	.word	0xffffffff
	.align		4
        /*0008*/ 	.word	0x00000000
	.align		4
        /*000c*/ 	.word	0xfffffffe
	.align		4
        /*0010*/ 	.word	0x00000000
	.align		4
        /*0014*/ 	.word	0xfffffffd
	.align		4
        /*0018*/ 	.word	0x00000000
	.align		4
        /*001c*/ 	.word	0xfffffffc


//--------------------- .text.matmul_kernel       --------------------------
	.section	.text.matmul_kernel,"ax",@progbits
	.align	128
        .global         matmul_kernel
        .type           matmul_kernel,@function
        .size           matmul_kernel,(.L_x_20 - matmul_kernel)
        .other          matmul_kernel,@"STO_CUDA_ENTRY STV_DEFAULT"
matmul_kernel:
.text.matmul_kernel:
[----:B------:R-:W0:Y:S01]  /*0000*/  LDC R1, c[0x0][0x37c] ;  /* 0x0000df00ff017b82 */ /* 0x000e220000000800 */
[----:B------:R-:W1:Y:S01]  /*0010*/  S2R R0, SR_TID.X ;  /* 0x0000000000007919 */ /* 0x000e620000002100 */
[----:B0-----:R-:W-:Y:S01]  /*0020*/  VIADD R1, R1, 0xfffff730 ;  /* 0xfffff73001017836 */ /* 0x001fe20000000000 */
[----:B-1----:R-:W-:-:S13]  /*0030*/  ISETP.GE.U32.AND P0, PT, R0, 0x20, PT ;  /* 0x000000200000780c */ /* 0x002fda0003f06070 */
[----:B------:R-:W-:Y:S02]  /*0040*/  VOTEU.ANY UP0, P0 ;  /* 0x0000000000ff7886 */ /* 0x000fe40000000100 */
[----:B------:R-:W-:Y:S05]  /*0050*/  BRA.U UP0, `(.L_x_0) ;  /* 0x0000000100b87547 */ /* 0x000fea000b800000 */
[----:B------:R-:W0:Y:S01]  /*0060*/  S2UR UR6, SR_CgaCtaId ;  /* 0x00000000000679c3 */ /* 0x000e220000008800 */
[----:B------:R-:W-:Y:S01]  /*0070*/  NOP ;  /* 0x0000000000007918 */ /* 0x000fe20000000000 */
[----:B------:R-:W-:Y:S02]  /*0080*/  UMOV UR4, 0x40 ;  /* 0x0000004000047882 */ /* 0x000fe40000000000 */
[----:B0-----:R-:W-:-:S09]  /*0090*/  ULEA UR4, UR6, UR4, 0x18 ;  /* 0x0000000406047291 */ /* 0x001fd2000f8ec0ff */
[----:B------:R-:W0:Y:S01]  /*00a0*/  LDS.U8 R0, [UR4] ;  /* 0x00000004ff007984 */ /* 0x000e220008000000 */
[----:B------:R-:W-:Y:S02]  /*00b0*/  UMOV UR4, 0x400 ;  /* 0x0000040000047882 */ /* 0x000fe40000000000 */
[----:B------:R-:W-:Y:S01]  /*00c0*/  ULEA UR4, UR6, UR4, 0x18 ;  /* 0x0000000406047291 */ /* 0x000fe2000f8ec0ff */
[----:B0-----:R-:W-:-:S13]  /*00d0*/  ISETP.NE.AND P0, PT, R0, RZ, PT ;  /* 0x000000ff0000720c */ /* 0x001fda0003f05270 */
[----:B------:R-:W-:Y:S05]  /*00e0*/  @P0 BRA `(.L_x_1) ;  /* 0x00000000007c0947 */ /* 0x000fea0003800000 */
[----:B------:R-:W-:-:S13]  /*00f0*/  ELECT P0, URZ, PT ;  /* 0x0000000000ff782f */ /* 0x000fda0003800000 */
[----:B------:R-:W-:Y:S05]  /*0100*/  @!P0 BRA `(.L_x_2) ;  /* 0x0000000000848947 */ /* 0x000fea0003800000 */
[----:B------:R-:W-:Y:S01]  /*0110*/  UMOV UR5, 0x8 ;  /* 0x0000000800057882 */ /* 0x000fe20000000000 */
[----:B------:R-:W-:Y:S02]  /*0120*/  IMAD.MOV.U32 R4, RZ, RZ, 0x1 ;  /* 0x00000001ff047424 */ /* 0x000fe400078e00ff */
[----:B------:R-:W-:Y:S02]  /*0130*/  IMAD.MOV.U32 R5, RZ, RZ, 0xff ;  /* 0x000000ffff057424 */ /* 0x000fe400078e00ff */
[----:B------:R-:W-:Y:S04]  /*0140*/  DEPBAR.LE SB0, 0x36 ;  /* 0x00008d800000791a */ /* 0x000fe80000000000 */
[----:B------:R-:W0:Y:S02]  /*0150*/  UTCATOMSWS.FIND_AND_SET.ALIGN UP1, UR5, UR5 ;  /* 0x00000005000575e3 */ /* 0x000e240008020800 */
[----:B0-----:R-:W-:-:S04]  /*0160*/  PLOP3.LUT P0, PT, PT, PT, UP1, 0x80, 0x8 ;  /* 0x000000000008781c */ /* 0x001fc80003f0f018 */
[----:B------:R-:W-:-:S04]  /*0170*/  SEL R0, RZ, 0xffffffff, !P0 ;  /* 0xffffffffff007807 */ /* 0x000fc80004000000 */
[----:B------:R-:W-:Y:S01]  /*0180*/  ISETP.NE.AND P0, PT, R0, RZ, PT ;  /* 0x000000ff0000720c */ /* 0x000fe20003f05270 */
[----:B------:R-:W-:-:S12]  /*0190*/  IMAD.U32 R0, RZ, RZ, UR5 ;  /* 0x00000005ff007e24 */ /* 0x000fd8000f8e00ff */
[----:B------:R-:W-:Y:S05]  /*01a0*/  @P0 BRA `(.L_x_3) ;  /* 0x0000000000240947 */ /* 0x000fea0003800000 */
.L_x_4:
[----:B------:R-:W-:Y:S05]  /*01b0*/  NANOSLEEP 0x64 ;  /* 0x000000640000795d */ /* 0x000fea0003800000 */
[----:B------:R-:W-:-:S05]  /*01c0*/  UMOV UR5, 0x8 ;  /* 0x0000000800057882 */ /* 0x000fca0000000000 */
[----:B------:R-:W-:Y:S04]  /*01d0*/  DEPBAR.LE SB0, 0x36 ;  /* 0x00008d800000791a */ /* 0x000fe80000000000 */
[----:B------:R-:W0:Y:S02]  /*01e0*/  UTCATOMSWS.FIND_AND_SET.ALIGN UP1, UR5, UR5 ;  /* 0x00000005000575e3 */ /* 0x000e240008020800 */
[----:B0-----:R-:W-:-:S04]  /*01f0*/  PLOP3.LUT P0, PT, PT, PT, UP1, 0x80, 0x8 ;  /* 0x000000000008781c */ /* 0x001fc80003f0f018 */
[----:B------:R-:W-:-:S04]  /*0200*/  SEL R0, RZ, 0xffffffff, !P0 ;  /* 0xffffffffff007807 */ /* 0x000fc80004000000 */
[----:B------:R-:W-:Y:S01]  /*0210*/  ISETP.NE.AND P0, PT, R0, RZ, PT ;  /* 0x000000ff0000720c */ /* 0x000fe20003f05270 */
[----:B------:R-:W-:-:S12]  /*0220*/  IMAD.U32 R0, RZ, RZ, UR5 ;  /* 0x00000005ff007e24 */ /* 0x000fd8000f8e00ff */
[----:B------:R-:W-:Y:S05]  /*0230*/  @!P0 BRA `(.L_x_4) ;  /* 0xfffffffc00dc8947 */ /* 0x000fea000383ffff */
.L_x_3:
[C---:B------:R-:W-:Y:S01]  /*0240*/  VIADD R3, R0.reuse, 0x10 ;  /* 0x0000001000037836 */ /* 0x040fe20000000000 */
[----:B------:R-:W-:Y:S01]  /*0250*/  UMOV UR5, 0x50 ;  /* 0x0000005000057882 */ /* 0x000fe20000000000 */
[----:B------:R-:W-:Y:S01]  /*0260*/  SHF.L.U32 R2, R5, R0, RZ ;  /* 0x0000000005027219 */ /* 0x000fe200000006ff */
[----:B------:R-:W-:Y:S01]  /*0270*/  ULEA UR5, UR6, UR5, 0x18 ;  /* 0x0000000506057291 */ /* 0x000fe2000f8ec0ff */
[----:B------:R-:W-:Y:S01]  /*0280*/  IMAD.SHL.U32 R0, R0, 0x20, RZ ;  /* 0x0000002000007824 */ /* 0x000fe200078e00ff */
[----:B------:R-:W-:-:S04]  /*0290*/  SHF.L.U32 R3, R4, R3, RZ ;  /* 0x0000000304037219 */ /* 0x000fc800000006ff */
[----:B------:R-:W-:-:S05]  /*02a0*/  LOP3.LUT R2, R3, R2, RZ, 0xfc, !PT ;  /* 0x0000000203027212 */ /* 0x000fca00078efcff */
[----:B------:R0:W-:Y:S04]  /*02b0*/  ATOMS.OR RZ, [UR5], R2 ;  /* 0x00000002ffff798c */ /* 0x0001e8000b000005 */
[----:B------:R0:W-:Y:S01]  /*02c0*/  STS [UR4], R0 ;  /* 0x00000000ff007988 */ /* 0x0001e20008000804 */
[----:B------:R-:W-:Y:S05]  /*02d0*/  BRA `(.L_x_2) ;  /* 0x0000000000107947 */ /* 0x000fea0003800000 */
.L_x_1:
[----:B------:R-:W-:Y:S01]  /*02e0*/  IMAD.MOV.U32 R0, RZ, RZ, -0x1 ;  /* 0xffffffffff007424 */ /* 0x000fe200078e00ff */
[----:B------:R-:W-:-:S04]  /*02f0*/  MOV R2, 0x320 ;  /* 0x0000032000027802 */ /* 0x000fc80000000f00 */
[----:B------:R0:W-:Y:S03]  /*0300*/  STS [UR4], R0 ;  /* 0x00000000ff007988 */ /* 0x0001e60008000804 */
[----:B0-----:R-:W-:Y:S05]  /*0310*/  CALL.REL.NOINC `($__internal_1_$__cuda_sm10x_tcgen05_guardrail_trap_phase_invalid_during_alloc) ;  /* 0x0000026400e87944 */ /* 0x001fea0003c00000 */
.L_x_2:
[----:B------:R-:W-:Y:S05]  /*0320*/  WARPSYNC.ALL ;  /* 0x0000000000007948 */ /* 0x000fea0003800000 */
[----:B------:R-:W-:Y:S01]  /*0330*/  NOP ;  /* 0x0000000000007918 */ /* 0x000fe20000000000 */
.L_x_0:
[----:B------:R-:W1:Y:S01]  /*0340*/  LDC.64 R8, c[0x0][0x398] ;  /* 0x0000e600ff087b82 */ /* 0x000e620000000a00 */
[----:B------:R-:W2:Y:S01]  /*0350*/  S2R R5, SR_CTAID.X ;  /* 0x0000000000057919 */ /* 0x000ea20000002500 */
[----:B------:R-:W-:Y:S01]  /*0360*/  UMOV UR9, 0x400 ;  /* 0x0000040000097882 */ /* 0x000fe20000000000 */
[----:B------:R-:W3:Y:S01]  /*0370*/  LDCU UR20, c[0x0][0x3a4] ;  /* 0x00007480ff1477ac */ /* 0x000ee20008000800 */
[----:B------:R-:W4:Y:S04]  /*0380*/  S2R R74, SR_TID.X ;  /* 0x00000000004a7919 */ /* 0x000f280000002100 */
[----:B------:R-:W0:Y:S08]  /*0390*/  S2UR UR5, SR_CgaCtaId ;  /* 0x00000000000579c3 */ /* 0x000e300000008800 */
[----:B------:R-:W-:Y:S06]  /*03a0*/  BAR.SYNC.DEFER_BLOCKING 0x0 ;  /* 0x0000000000007b1d */ /* 0x000fec0000010000 */
[----:B------:R-:W0:Y:S01]  /*03b0*/  LDCU.64 UR24, c[0x0][0x358] ;  /* 0x00006b00ff1877ac */ /* 0x000e220008000a00 */
[----:B------:R-:W0:Y:S01]  /*03c0*/  LDCU.64 UR12, c[0x0][0x3a8] ;  /* 0x00007500ff0c77ac */ /* 0x000e220008000a00 */
[----:B------:R-:W0:Y:S02]  /*03d0*/  LDCU.128 UR16, c[0x0][0x380] ;  /* 0x00007000ff1077ac */ /* 0x000e240008000c00 */
[----:B01----:R-:W-:Y:S01]  /*03e0*/  VIADD R0, R9, 0x7f ;  /* 0x0000007f09007836 */ /* 0x003fe20000000000 */
[----:B------:R-:W-:Y:S04]  /*03f0*/  STL [R1+0x6f0], R9 ;  /* 0x0006f00901007387 */ /* 0x000fe80000100800 */
[----:B------:R-:W-:Y:S01]  /*0400*/  SHF.R.S32.HI R3, RZ, 0x1f, R0 ;  /* 0x0000001fff037819 */ /* 0x000fe20000011400 */
[----:B------:R-:W-:-:S03]  /*0410*/  ULEA UR9, UR5, UR9, 0x18 ;  /* 0x0000000905097291 */ /* 0x000fc6000f8ec0ff */
[----:B------:R-:W-:Y:S02]  /*0420*/  LEA.HI R3, R3, R0, RZ, 0x7 ;  /* 0x0000000003037211 */ /* 0x000fe400078f38ff */
[----:B--2---:R-:W-:Y:S02]  /*0430*/  IABS R10, R5 ;  /* 0x00000005000a7213 */ /* 0x004fe40000000000 */
[----:B------:R-:W-:-:S05]  /*0440*/  SHF.R.S32.HI R3, RZ, 0x7, R3 ;  /* 0x00000007ff037819 */ /* 0x000fca0000011403 */
[----:B------:R-:W-:-:S05]  /*0450*/  IMAD.SHL.U32 R4, R3, 0x4, RZ ;  /* 0x0000000403047824 */ /* 0x000fca00078e00ff */
[-C--:B------:R-:W-:Y:S02]  /*0460*/  IABS R7, R4.reuse ;  /* 0x0000000400077213 */ /* 0x080fe40000000000 */
[----:B------:R-:W-:Y:S02]  /*0470*/  IABS R12, R4 ;  /* 0x00000004000c7213 */ /* 0x000fe40000000000 */
[----:B------:R-:W0:Y:S08]  /*0480*/  I2F.RP R0, R7 ;  /* 0x0000000700007306 */ /* 0x000e300000209400 */
[----:B0-----:R-:W0:Y:S02]  /*0490*/  MUFU.RCP R0, R0 ;  /* 0x0000000000007308 */ /* 0x001e240000001000 */
[----:B0-----:R-:W-:-:S02]  /*04a0*/  VIADD R2, R0, 0xffffffe ;  /* 0x0ffffffe00027836 */ /* 0x001fc40000000000 */
[----:B------:R-:W-:-:S04]  /*04b0*/  IMAD.MOV R0, RZ, RZ, -R12 ;  /* 0x000000ffff007224 */ /* 0x000fc800078e0a0c */
[----:B------:R0:W1:Y:S01]  /*04c0*/  F2I.FTZ.U32.TRUNC.NTZ R3, R2 ;  /* 0x0000000200037305 */ /* 0x000062000021f000 */
[----:B------:R-:W2:Y:S01]  /*04d0*/  LDS R12, [UR9] ;  /* 0x00000009ff0c7984 */ /* 0x000ea20008000800 */
[----:B0-----:R-:W-:Y:S02]  /*04e0*/  IMAD.MOV.U32 R2, RZ, RZ, RZ ;  /* 0x000000ffff027224 */ /* 0x001fe400078e00ff */
[----:B-1----:R-:W-:-:S04]  /*04f0*/  IMAD.MOV R6, RZ, RZ, -R3 ;  /* 0x000000ffff067224 */ /* 0x002fc800078e0a03 */
[----:B------:R-:W-:Y:S02]  /*0500*/  IMAD R11, R6, R7, RZ ;  /* 0x00000007060b7224 */ /* 0x000fe400078e02ff */
[----:B------:R-:W-:Y:S02]  /*0510*/  IMAD.MOV.U32 R6, RZ, RZ, R10 ;  /* 0x000000ffff067224 */ /* 0x000fe400078e000a */
[----:B------:R-:W-:Y:S01]  /*0520*/  IMAD.HI.U32 R3, R3, R11, R2 ;  /* 0x0000000b03037227 */ /* 0x000fe200078e0002 */
[----:B------:R-:W-:-:S05]  /*0530*/  IABS R11, R9 ;  /* 0x00000009000b7213 */ /* 0x000fca0000000000 */
[----:B------:R-:W-:-:S04]  /*0540*/  IMAD.HI.U32 R3, R3, R6, RZ ;  /* 0x0000000603037227 */ /* 0x000fc800078e00ff */
[----:B------:R-:W-:Y:S01]  /*0550*/  IMAD R0, R3, R0, R6 ;  /* 0x0000000003007224 */ /* 0x000fe200078e0206 */
[----:B------:R-:W-:Y:S04]  /*0560*/  BAR.SYNC.DEFER_BLOCKING 0x0 ;  /* 0x0000000000007b1d */ /* 0x000fe80000010000 */
[----:B------:R-:W-:Y:S02]  /*0570*/  ISETP.GT.U32.AND P1, PT, R7, R0, PT ;  /* 0x000000000700720c */ /* 0x000fe40003f24070 */
[----:B--2---:R-:W-:-:S11]  /*0580*/  R2UR UR8, R12 ;  /* 0x000000000c0872ca */ /* 0x004fd600000e0000 */
[----:B------:R-:W-:Y:S02]  /*0590*/  @!P1 IMAD.IADD R0, R0, 0x1, -R7 ;  /* 0x0000000100009824 */ /* 0x000fe400078e0a07 */
[----:B------:R-:W-:Y:S01]  /*05a0*/  @!P1 VIADD R3, R3, 0x1 ;  /* 0x0000000103039836 */ /* 0x000fe20000000000 */
[----:B------:R-:W-:Y:S02]  /*05b0*/  ISETP.NE.AND P1, PT, R4, RZ, PT ;  /* 0x000000ff0400720c */ /* 0x000fe40003f25270 */
[----:B------:R-:W-:Y:S02]  /*05c0*/  ISETP.GE.U32.AND P0, PT, R0, R7, PT ;  /* 0x000000070000720c */ /* 0x000fe40003f06070 */
[----:B------:R-:W-:Y:S01]  /*05d0*/  LOP3.LUT R0, R5, R4, RZ, 0x3c, !PT ;  /* 0x0000000405007212 */ /* 0x000fe200078e3cff */
[----:B------:R-:W0:Y:S03]  /*05e0*/  I2F.RP R7, R11 ;  /* 0x0000000b00077306 */ /* 0x000e260000209400 */
[----:B------:R-:W-:Y:S01]  /*05f0*/  ISETP.GE.AND P2, PT, R0, RZ, PT ;  /* 0x000000ff0000720c */ /* 0x000fe20003f46270 */
[----:B------:R-:W-:-:S06]  /*0600*/  VIADD R0, R8, 0xff ;  /* 0x000000ff08007836 */ /* 0x000fcc0000000000 */
[----:B------:R-:W-:-:S04]  /*0610*/  @P0 VIADD R3, R3, 0x1 ;  /* 0x0000000103030836 */ /* 0x000fc80000000000 */
[----:B------:R-:W-:Y:S01]  /*0620*/  IMAD.MOV.U32 R2, RZ, RZ, R3 ;  /* 0x000000ffff027224 */ /* 0x000fe200078e0003 */
[----:B------:R-:W-:Y:S01]  /*0630*/  SHF.R.S32.HI R3, RZ, 0x1f, R0 ;  /* 0x0000001fff037819 */ /* 0x000fe20000011400 */
[----:B0-----:R-:W-:Y:S02]  /*0640*/  MUFU.RCP R7, R7 ;  /* 0x0000000700077308 */ /* 0x001fe40000001000 */
[----:B------:R-:W-:Y:S01]  /*0650*/  @!P2 IMAD.MOV R2, RZ, RZ, -R2 ;  /* 0x000000ffff02a224 */ /* 0x000fe200078e0a02 */
[----:B------:R-:W-:Y:S02]  /*0660*/  @!P1 LOP3.LUT R2, RZ, R4, RZ, 0x33, !PT ;  /* 0x00000004ff029212 */ /* 0x000fe400078e33ff */
[----:B------:R-:W-:-:S03]  /*0670*/  LEA.HI R3, R3, R0, RZ, 0x8 ;  /* 0x0000000003037211 */ /* 0x000fc600078f40ff */
[----:B------:R-:W-:Y:S02]  /*0680*/  IMAD.SHL.U32 R10, R2, 0x4, RZ ;  /* 0x00000004020a7824 */ /* 0x000fe400078e00ff */
[----:B------:R-:W-:-:S03]  /*0690*/  IMAD.MOV R2, RZ, RZ, -R2 ;  /* 0x000000ffff027224 */ /* 0x000fc600078e0a02 */
[----:B------:R-:W-:Y:S01]  /*06a0*/  LEA.HI.SX32 R3, R3, -R10, 0x18 ;  /* 0x8000000a03037211 */ /* 0x000fe200078fc2ff */
[----:B------:R-:W-:Y:S01]  /*06b0*/  IMAD R14, R4, R2, R5 ;  /* 0x00000002040e7224 */ /* 0x000fe200078e0205 */
[----:B------:R-:W-:Y:S01]  /*06c0*/  IABS R4, R8 ;  /* 0x0000000800047213 */ /* 0x000fe20000000000 */
[----:B------:R-:W-:Y:S01]  /*06d0*/  IMAD.MOV.U32 R2, RZ, RZ, RZ ;  /* 0x000000ffff027224 */ /* 0x000fe200078e00ff */
[----:B------:R-:W-:-:S04]  /*06e0*/  VIMNMX R17, PT, PT, R3, 0x4, PT ;  /* 0x0000000403117848 */ /* 0x000fc80003fe0100 */
[----:B------:R-:W-:-:S04]  /*06f0*/  IABS R13, R17 ;  /* 0x00000011000d7213 */ /* 0x000fc80000000000 */
[----:B------:R-:W0:Y:S08]  /*0700*/  I2F.RP R0, R13 ;  /* 0x0000000d00007306 */ /* 0x000e300000209400 */
[----:B0-----:R-:W0:Y:S02]  /*0710*/  MUFU.RCP R0, R0 ;  /* 0x0000000000007308 */ /* 0x001e240000001000 */
[----:B0-----:R-:W-:Y:S01]  /*0720*/  VIADD R3, R0, 0xffffffe ;  /* 0x0ffffffe00037836 */ /* 0x001fe20000000000 */
[----:B------:R-:W-:-:S05]  /*0730*/  IABS R0, R14 ;  /* 0x0000000e00007213 */ /* 0x000fca0000000000 */
[----:B------:R-:W0:Y:S02]  /*0740*/  F2I.FTZ.U32.TRUNC.NTZ R3, R3 ;  /* 0x0000000300037305 */ /* 0x000e24000021f000 */
[----:B0-----:R-:W-:-:S04]  /*0750*/  IMAD.MOV R6, RZ, RZ, -R3 ;  /* 0x000000ffff067224 */ /* 0x001fc800078e0a03 */
[----:B------:R-:W-:Y:S01]  /*0760*/  IMAD R5, R6, R13, RZ ;  /* 0x0000000d06057224 */ /* 0x000fe200078e02ff */
[----:B------:R-:W-:-:S03]  /*0770*/  IABS R6, R17 ;  /* 0x0000001100067213 */ /* 0x000fc60000000000 */
[----:B------:R-:W-:Y:S02]  /*0780*/  IMAD.HI.U32 R2, R3, R5, R2 ;  /* 0x0000000503027227 */ /* 0x000fe400078e0002 */
[----:B------:R-:W0:Y:S02]  /*0790*/  I2F.RP R5, R4 ;  /* 0x0000000400057306 */ /* 0x000e240000209400 */
[----:B------:R-:W-:Y:S02]  /*07a0*/  IMAD.MOV.U32 R3, RZ, RZ, R0 ;  /* 0x000000ffff037224 */ /* 0x000fe400078e0000 */
[----:B------:R-:W-:Y:S02]  /*07b0*/  IMAD.MOV R0, RZ, RZ, -R6 ;  /* 0x000000ffff007224 */ /* 0x000fe400078e0a06 */
[----:B------:R-:W-:-:S04]  /*07c0*/  IMAD.HI.U32 R2, R2, R3, RZ ;  /* 0x0000000302027227 */ /* 0x000fc800078e00ff */
[----:B------:R-:W-:Y:S02]  /*07d0*/  IMAD R0, R2, R0, R3 ;  /* 0x0000000002007224 */ /* 0x000fe400078e0203 */
[----:B------:R-:W-:-:S03]  /*07e0*/  VIADD R3, R7, 0xffffffe ;  /* 0x0ffffffe07037836 */ /* 0x000fc60000000000 */
[----:B------:R-:W-:Y:S01]  /*07f0*/  ISETP.GT.U32.AND P1, PT, R13, R0, PT ;  /* 0x000000000d00720c */ /* 0x000fe20003f24070 */
[----:B0-----:R-:W0:Y:S08]  /*0800*/  MUFU.RCP R5, R5 ;  /* 0x0000000500057308 */ /* 0x001e300000001000 */
[----:B------:R-:W1:Y:S04]  /*0810*/  F2I.FTZ.U32.TRUNC.NTZ R3, R3 ;  /* 0x0000000300037305 */ /* 0x000e68000021f000 */
[----:B------:R-:W-:-:S02]  /*0820*/  @!P1 IMAD.IADD R0, R0, 0x1, -R13 ;  /* 0x0000000100009824 */ /* 0x000fc400078e0a0d */
[----:B------:R-:W-:Y:S01]  /*0830*/  @!P1 VIADD R2, R2, 0x1 ;  /* 0x0000000102029836 */ /* 0x000fe20000000000 */
[----:B------:R-:W-:Y:S02]  /*0840*/  ISETP.NE.AND P1, PT, R17, RZ, PT ;  /* 0x000000ff1100720c */ /* 0x000fe40003f25270 */
[----:B------:R-:W-:Y:S01]  /*0850*/  ISETP.GE.U32.AND P0, PT, R0, R13, PT ;  /* 0x0000000d0000720c */ /* 0x000fe20003f06070 */
[----:B0-----:R-:W-:Y:S01]  /*0860*/  VIADD R6, R5, 0xffffffe ;  /* 0x0ffffffe05067836 */ /* 0x001fe20000000000 */
[----:B------:R-:W-:Y:S02]  /*0870*/  LOP3.LUT R0, R14, R17, RZ, 0x3c, !PT ;  /* 0x000000110e007212 */ /* 0x000fe400078e3cff */
[--C-:B----4-:R-:W-:Y:S01]  /*0880*/  SHF.R.U32.HI R13, RZ, 0x6, R74.reuse ;  /* 0x00000006ff0d7819 */ /* 0x110fe2000001164a */
[----:B------:R-:W0:Y:S01]  /*0890*/  F2I.FTZ.U32.TRUNC.NTZ R7, R6 ;  /* 0x0000000600077305 */ /* 0x000e22000021f000 */
[----:B------:R-:W-:Y:S02]  /*08a0*/  ISETP.GE.AND P2, PT, R0, RZ, PT ;  /* 0x000000ff0000720c */ /* 0x000fe40003f46270 */
[----:B------:R-:W-:-:S02]  /*08b0*/  SHF.R.U32.HI R0, RZ, 0x5, R74 ;  /* 0x00000005ff007819 */ /* 0x000fc4000001164a */
[----:B------:R-:W-:Y:S02]  /*08c0*/  SGXT.U32 R13, R13, 0x1 ;  /* 0x000000010d0d781a */ /* 0x000fe40000000000 */
[----:B------:R-:W-:Y:S01]  /*08d0*/  R2UR UR7, R0 ;  /* 0x00000000000772ca */ /* 0x000fe200000e0000 */
[----:B------:R-:W-:Y:S02]  /*08e0*/  @P0 VIADD R2, R2, 0x1 ;  /* 0x0000000102020836 */ /* 0x000fe40000000000 */
[----:B-1----:R-:W-:Y:S02]  /*08f0*/  IMAD.MOV R0, RZ, RZ, -R3 ;  /* 0x000000ffff007224 */ /* 0x002fe400078e0a03 */
[----:B------:R-:W-:Y:S02]  /*0900*/  IMAD.MOV.U32 R16, RZ, RZ, R2 ;  /* 0x000000ffff107224 */ /* 0x000fe400078e0002 */
[----:B------:R-:W-:Y:S02]  /*0910*/  IMAD R5, R0, R11, RZ ;  /* 0x0000000b00057224 */ /* 0x000fe400078e02ff */
[----:B------:R-:W-:Y:S01]  /*0920*/  @!P2 IMAD.MOV R16, RZ, RZ, -R16 ;  /* 0x000000ffff10a224 */ /* 0x000fe200078e0a10 */
[----:B------:R-:W-:Y:S01]  /*0930*/  @!P1 LOP3.LUT R16, RZ, R17, RZ, 0x33, !PT ;  /* 0x00000011ff109212 */ /* 0x000fe200078e33ff */
[----:B------:R-:W-:-:S02]  /*0940*/  IMAD.MOV.U32 R2, RZ, RZ, RZ ;  /* 0x000000ffff027224 */ /* 0x000fc400078e00ff */
[----:B0-----:R-:W-:Y:S02]  /*0950*/  IMAD.MOV R15, RZ, RZ, -R7 ;  /* 0x000000ffff0f7224 */ /* 0x001fe400078e0a07 */
[----:B------:R-:W-:Y:S02]  /*0960*/  IMAD.SHL.U32 R0, R16, 0x80, RZ ;  /* 0x0000008010007824 */ /* 0x000fe400078e00ff */
[----:B------:R-:W-:-:S03]  /*0970*/  IMAD.HI.U32 R5, R3, R5, R2 ;  /* 0x0000000503057227 */ /* 0x000fc600078e0002 */
[----:B------:R-:W-:Y:S01]  /*0980*/  LOP3.LUT R12, R0, R13, RZ, 0xfc, !PT ;  /* 0x0000000d000c7212 */ /* 0x000fe200078efcff */
[----:B------:R-:W-:Y:S02]  /*0990*/  IMAD.MOV R2, RZ, RZ, -R16 ;  /* 0x000000ffff027224 */ /* 0x000fe400078e0a10 */
[----:B------:R-:W-:Y:S01]  /*09a0*/  IMAD R15, R15, R4, RZ ;  /* 0x000000040f0f7224 */ /* 0x000fe200078e02ff */
[C---:B------:R-:W-:Y:S01]  /*09b0*/  LOP3.LUT R20, R12.reuse, 0x2, RZ, 0xfc, !PT ;  /* 0x000000020c147812 */ /* 0x040fe200078efcff */
[----:B------:R-:W-:Y:S01]  /*09c0*/  IMAD R2, R17, R2, R14 ;  /* 0x0000000211027224 */ /* 0x000fe200078e020e */
[C---:B------:R-:W-:Y:S01]  /*09d0*/  LOP3.LUT R18, R12.reuse, 0x4, RZ, 0xfc, !PT ;  /* 0x000000040c127812 */ /* 0x040fe200078efcff */
[----:B------:R-:W-:Y:S01]  /*09e0*/  IMAD.MOV.U32 R6, RZ, RZ, RZ ;  /* 0x000000ffff067224 */ /* 0x000fe200078e00ff */
[----:B------:R-:W-:Y:S01]  /*09f0*/  IABS R3, R20 ;  /* 0x0000001400037213 */ /* 0x000fe20000000000 */
[----:B------:R0:W-:Y:S01]  /*0a00*/  STL [R1+0x60], R20 ;  /* 0x0000601401007387 */ /* 0x0001e20000100800 */
[----:B------:R-:W-:Y:S01]  /*0a10*/  IABS R16, R12 ;  /* 0x0000000c00107213 */ /* 0x000fe20000000000 */
[----:B------:R-:W-:Y:S01]  /*0a20*/  IMAD.HI.U32 R6, R7, R15, R6 ;  /* 0x0000000f07067227 */ /* 0x000fe200078e0006 */
[C---:B------:R-:W-:Y:S01]  /*0a30*/  LOP3.LUT R19, R12.reuse, 0x6, RZ, 0xfc, !PT ;  /* 0x000000060c137812 */ /* 0x040fe200078efcff */
[----:B------:R1:W-:Y:S01]  /*0a40*/  STL [R1+0x68], R18 ;  /* 0x0000681201007387 */ /* 0x0003e20000100800 */
[----:B------:R-:W-:Y:S01]  /*0a50*/  LOP3.LUT R9, R12, 0x8, RZ, 0xfc, !PT ;  /* 0x000000080c097812 */ /* 0x000fe200078efcff */
[----:B------:R-:W-:-:S02]  /*0a60*/  IMAD.MOV.U32 R14, RZ, RZ, R3 ;  /* 0x000000ffff0e7224 */ /* 0x000fc400078e0003 */
[C---:B------:R-:W-:Y:S01]  /*0a70*/  IMAD.HI.U32 R3, R5.reuse, R16, RZ ;  /* 0x0000001005037227 */ /* 0x040fe200078e00ff */
[----:B------:R-:W-:Y:S01]  /*0a80*/  STL [R1+0x70], R19 ;  /* 0x0000701301007387 */ /* 0x000fe20000100800 */
[----:B0-----:R-:W-:Y:S02]  /*0a90*/  IABS R20, R19 ;  /* 0x0000001300147213 */ /* 0x001fe40000000000 */
[----:B------:R-:W-:Y:S01]  /*0aa0*/  IMAD.IADD R2, R10, 0x1, R2 ;  /* 0x000000010a027824 */ /* 0x000fe200078e0202 */
[----:B------:R0:W-:Y:S01]  /*0ab0*/  STL [R1+0x6c], R9 ;  /* 0x00006c0901007387 */ /* 0x0001e20000100800 */
[----:B-1----:R-:W-:Y:S01]  /*0ac0*/  IABS R18, R18 ;  /* 0x0000001200127213 */ /* 0x002fe20000000000 */
[----:B------:R-:W-:-:S04]  /*0ad0*/  IMAD.HI.U32 R7, R5, R14, RZ ;  /* 0x0000000e05077227 */ /* 0x000fc800078e00ff */
[----:B------:R-:W-:Y:S02]  /*0ae0*/  IMAD.MOV R13, RZ, RZ, -R3 ;  /* 0x000000ffff0d7224 */ /* 0x000fe400078e0a03 */
[----:B------:R-:W-:-:S04]  /*0af0*/  IMAD.HI.U32 R10, R5, R18, RZ ;  /* 0x00000012050a7227 */ /* 0x000fc800078e00ff */
[----:B------:R-:W-:Y:S02]  /*0b00*/  IMAD.MOV R7, RZ, RZ, -R7 ;  /* 0x000000ffff077224 */ /* 0x000fe400078e0a07 */
[----:B------:R-:W-:Y:S01]  /*0b10*/  IMAD R16, R11, R13, R16 ;  /* 0x0000000d0b107224 */ /* 0x000fe200078e0210 */
[----:B------:R-:W-:Y:S01]  /*0b20*/  IABS R13, R9 ;  /* 0x00000009000d7213 */ /* 0x000fe20000000000 */
[----:B------:R-:W-:Y:S01]  /*0b30*/  IMAD.HI.U32 R3, R5, R20, RZ ;  /* 0x0000001405037227 */ /* 0x000fe200078e00ff */
[----:B0-----:R-:W-:Y:S02]  /*0b40*/  LOP3.LUT R9, R12, 0xa, RZ, 0xfc, !PT ;  /* 0x0000000a0c097812 */ /* 0x001fe400078efcff */
[----:B------:R0:W-:Y:S01]  /*0b50*/  STL [R1+0x6f4], R16 ;  /* 0x0006f41001007387 */ /* 0x0001e20000100800 */
[----:B------:R-:W-:Y:S02]  /*0b60*/  IMAD.MOV R10, RZ, RZ, -R10 ;  /* 0x000000ffff0a7224 */ /* 0x000fe400078e0a0a */
[----:B------:R-:W-:Y:S01]  /*0b70*/  IMAD R15, R11, R7, R14 ;  /* 0x000000070b0f7224 */ /* 0x000fe200078e020e */
[----:B------:R1:W-:Y:S01]  /*0b80*/  STL [R1+0x74], R9 ;  /* 0x0000740901007387 */ /* 0x0003e20000100800 */
[----:B------:R-:W-:-:S02]  /*0b90*/  IMAD.MOV R3, RZ, RZ, -R3 ;  /* 0x000000ffff037224 */ /* 0x000fc400078e0a03 */
[C---:B------:R-:W-:Y:S01]  /*0ba0*/  IMAD R14, R11.reuse, R10, R18 ;  /* 0x0000000a0b0e7224 */ /* 0x040fe200078e0212 */
[----:B------:R-:W-:Y:S01]  /*0bb0*/  LEA.HI R10, R74, R0, RZ, 0x1a ;  /* 0x000000004a0a7211 */ /* 0x000fe200078fd0ff */
[----:B------:R-:W-:Y:S01]  /*0bc0*/  IMAD.MOV.U32 R18, RZ, RZ, R13 ;  /* 0x000000ffff127224 */ /* 0x000fe200078e000d */
[----:B0-----:R-:W-:Y:S01]  /*0bd0*/  LOP3.LUT R16, R12, 0xc, RZ, 0xfc, !PT ;  /* 0x0000000c0c107812 */ /* 0x001fe200078efcff */
[----:B------:R-:W-:Y:S01]  /*0be0*/  IMAD R13, R11, R3, R20 ;  /* 0x000000030b0d7224 */ /* 0x000fe200078e0214 */
[----:B------:R-:W-:Y:S01]  /*0bf0*/  IABS R20, R9 ;  /* 0x0000000900147213 */ /* 0x000fe20000000000 */
[----:B------:R-:W-:Y:S01]  /*0c00*/  IMAD.HI.U32 R3, R5, R18, RZ ;  /* 0x0000001205037227 */ /* 0x000fe200078e00ff */
[----:B------:R0:W-:Y:S01]  /*0c10*/  STL [R1+0x6f8], R0 ;  /* 0x0006f80001007387 */ /* 0x0001e20000100800 */
[----:B------:R-:W-:Y:S02]  /*0c20*/  IABS R22, R16 ;  /* 0x0000001000167213 */ /* 0x000fe40000000000 */
[----:B-1----:R-:W-:Y:S01]  /*0c30*/  VIADD R9, R10, 0xe ;  /* 0x0000000e0a097836 */ /* 0x002fe20000000000 */
[----:B------:R1:W-:Y:S01]  /*0c40*/  STL [R1+0x7c], R16 ;  /* 0x00007c1001007387 */ /* 0x0003e20000100800 */
[----:B------:R-:W-:Y:S01]  /*0c50*/  IMAD.MOV R7, RZ, RZ, -R3 ;  /* 0x000000ffff077224 */ /* 0x000fe200078e0a03 */
[----:B------:R-:W-:Y:S01]  /*0c60*/  ISETP.GT.U32.AND P4, PT, R11, R14, PT ;  /* 0x0000000e0b00720c */ /* 0x000fe20003f84070 */
[----:B------:R-:W-:Y:S01]  /*0c70*/  IMAD.HI.U32 R3, R5, R20, RZ ;  /* 0x0000001405037227 */ /* 0x000fe200078e00ff */
[----:B------:R-:W-:Y:S01]  /*0c80*/  IABS R24, R9 ;  /* 0x0000000900187213 */ /* 0x000fe20000000000 */
[----:B------:R2:W-:Y:S01]  /*0c90*/  STL [R1+0x78], R9 ;  /* 0x0000780901007387 */ /* 0x0005e20000100800 */
[C---:B0-----:R-:W-:Y:S01]  /*0ca0*/  LOP3.LUT R0, R12.reuse, 0x10, RZ, 0xfc, !PT ;  /* 0x000000100c007812 */ /* 0x041fe200078efcff */
[C---:B------:R-:W-:Y:S01]  /*0cb0*/  IMAD R18, R11.reuse, R7, R18 ;  /* 0x000000070b127224 */ /* 0x040fe200078e0212 */
[----:B------:R-:W-:Y:S01]  /*0cc0*/  ISETP.GT.U32.AND P2, PT, R11, R15, PT ;  /* 0x0000000f0b00720c */ /* 0x000fe20003f44070 */
[----:B------:R-:W-:Y:S01]  /*0cd0*/  IMAD.HI.U32 R7, R5, R22, RZ ;  /* 0x0000001605077227 */ /* 0x000fe200078e00ff */
[----:B------:R-:W-:Y:S01]  /*0ce0*/  IABS R26, R0 ;  /* 0x00000000001a7213 */ /* 0x000fe20000000000 */
[----:B------:R0:W-:Y:S01]  /*0cf0*/  STL [R1+0x80], R0 ;  /* 0x0000800001007387 */ /* 0x0001e20000100800 */
[C---:B-1----:R-:W-:Y:S01]  /*0d00*/  LOP3.LUT R16, R12.reuse, 0x20, RZ, 0xfc, !PT ;  /* 0x000000200c107812 */ /* 0x042fe200078efcff */
[----:B------:R-:W-:Y:S01]  /*0d10*/  IMAD.MOV R17, RZ, RZ, -R3 ;  /* 0x000000ffff117224 */ /* 0x000fe200078e0a03 */
[----:B------:R-:W-:Y:S01]  /*0d20*/  ISETP.GT.U32.AND P5, PT, R11, R13, PT ;  /* 0x0000000d0b00720c */ /* 0x000fe20003fa4070 */
[----:B------:R-:W-:Y:S01]  /*0d30*/  IMAD.HI.U32 R3, R5, R24, RZ ;  /* 0x0000001805037227 */ /* 0x000fe200078e00ff */
[----:B--2---:R-:W-:-:S02]  /*0d40*/  LOP3.LUT R9, R12, 0x16, RZ, 0xfc, !PT ;  /* 0x000000160c097812 */ /* 0x004fc400078efcff */
[----:B------:R-:W-:Y:S01]  /*0d50*/  IABS R32, R16 ;  /* 0x0000001000207213 */ /* 0x000fe20000000000 */
[----:B------:R-:W-:Y:S01]  /*0d60*/  IMAD.MOV R7, RZ, RZ, -R7 ;  /* 0x000000ffff077224 */ /* 0x000fe200078e0a07 */
[----:B------:R-:W-:Y:S01]  /*0d70*/  ISETP.GT.U32.AND P6, PT, R11, R18, PT ;  /* 0x000000120b00720c */ /* 0x000fe20003fc4070 */
[----:B------:R-:W-:Y:S01]  /*0d80*/  IMAD.HI.U32 R19, R5, R26, RZ ;  /* 0x0000001a05137227 */ /* 0x000fe200078e00ff */
[----:B0-----:R-:W-:-:S03]  /*0d90*/  LOP3.LUT R0, R12, 0x12, RZ, 0xfc, !PT ;  /* 0x000000120c007812 */ /* 0x001fc600078efcff */
[----:B------:R-:W-:Y:S01]  /*0da0*/  IMAD.MOV R3, RZ, RZ, -R3 ;  /* 0x000000ffff037224 */ /* 0x000fe200078e0a03 */
[----:B------:R-:W-:Y:S01]  /*0db0*/  IABS R28, R0 ;  /* 0x00000000001c7213 */ /* 0x000fe20000000000 */
[----:B------:R0:W-:Y:S01]  /*0dc0*/  STL [R1+0xa4], R0 ;  /* 0x0000a40001007387 */ /* 0x0001e20000100800 */
[C---:B------:R-:W-:Y:S01]  /*0dd0*/  IMAD R22, R11.reuse, R7, R22 ;  /* 0x000000070b167224 */ /* 0x040fe200078e0216 */
[C---:B------:R-:W-:Y:S01]  /*0de0*/  LOP3.LUT R7, R12.reuse, 0x18, RZ, 0xfc, !PT ;  /* 0x000000180c077812 */ /* 0x040fe200078efcff */
[----:B------:R-:W-:Y:S02]  /*0df0*/  IMAD.MOV R19, RZ, RZ, -R19 ;  /* 0x000000ffff137224 */ /* 0x000fe400078e0a13 */
[C---:B------:R-:W-:Y:S01]  /*0e00*/  IMAD R21, R11.reuse, R3, R24 ;  /* 0x000000030b157224 */ /* 0x040fe200078e0218 */
[----:B------:R-:W-:Y:S01]  /*0e10*/  ISETP.GT.U32.AND P3, PT, R11, R22, PT ;  /* 0x000000160b00720c */ /* 0x000fe20003f64070 */
[----:B------:R-:W-:Y:S01]  /*0e20*/  IMAD.HI.U32 R3, R5, R28, RZ ;  /* 0x0000001c05037227 */ /* 0x000fe200078e00ff */
[----:B0-----:R-:W-:-:S03]  /*0e30*/  LOP3.LUT R0, R12, 0x14, RZ, 0xfc, !PT ;  /* 0x000000140c007812 */ /* 0x001fc600078efcff */
[C---:B------:R-:W-:Y:S01]  /*0e40*/  IMAD R17, R11.reuse, R17, R20 ;  /* 0x000000110b117224 */ /* 0x040fe200078e0214 */
[C---:B------:R-:W-:Y:S01]  /*0e50*/  ISETP.GT.U32.AND P0, PT, R11.reuse, R21, PT ;  /* 0x000000150b00720c */ /* 0x040fe20003f04070 */
[----:B------:R-:W-:Y:S01]  /*0e60*/  IMAD R20, R11, R19, R26 ;  /* 0x000000130b147224 */ /* 0x000fe200078e021a */
[----:B------:R-:W-:Y:S01]  /*0e70*/  IABS R24, R0 ;  /* 0x0000000000187213 */ /* 0x000fe20000000000 */
[----:B------:R0:W-:Y:S01]  /*0e80*/  STL [R1+0x98], R0 ;  /* 0x0000980001007387 */ /* 0x0001e20000100800 */
[----:B------:R-:W-:Y:S01]  /*0e90*/  IMAD.MOV R19, RZ, RZ, -R3 ;  /* 0x000000ffff137224 */ /* 0x000fe200078e0a03 */
[----:B------:R-:W-:Y:S01]  /*0ea0*/  IABS R26, R9 ;  /* 0x00000009001a7213 */ /* 0x000fe20000000000 */
[----:B------:R-:W-:Y:S01]  /*0eb0*/  @!P4 IMAD.IADD R14, R14, 0x1, -R11 ;  /* 0x000000010e0ec824 */ /* 0x000fe200078e0a0b */
[----:B------:R1:W-:Y:S01]  /*0ec0*/  STL [R1+0xb4], R9 ;  /* 0x0000b40901007387 */ /* 0x0003e20000100800 */
[----:B------:R-:W-:Y:S01]  /*0ed0*/  IMAD.HI.U32 R3, R5, R24, RZ ;  /* 0x0000001805037227 */ /* 0x000fe200078e00ff */
[----:B------:R-:W-:-:S02]  /*0ee0*/  ISETP.GT.U32.AND P1, PT, R11, R17, PT ;  /* 0x000000110b00720c */ /* 0x000fc40003f24070 */
[----:B------:R2:W-:Y:S01]  /*0ef0*/  STL [R1+0xd0], R7 ;  /* 0x0000d00701007387 */ /* 0x0005e20000100800 */
[----:B------:R-:W-:Y:S01]  /*0f00*/  IMAD R19, R11, R19, R28 ;  /* 0x000000130b137224 */ /* 0x000fe200078e021c */
[C---:B0-----:R-:W-:Y:S01]  /*0f10*/  LOP3.LUT R0, R12.reuse, 0x1a, RZ, 0xfc, !PT ;  /* 0x0000001a0c007812 */ /* 0x041fe200078efcff */
[----:B------:R-:W-:Y:S02]  /*0f20*/  IMAD.MOV R25, RZ, RZ, -R3 ;  /* 0x000000ffff197224 */ /* 0x000fe400078e0a03 */
[--C-:B------:R-:W-:Y:S01]  /*0f30*/  @!P2 IMAD.IADD R15, R15, 0x1, -R11.reuse ;  /* 0x000000010f0fa824 */ /* 0x100fe200078e0a0b */
[----:B------:R-:W-:Y:S01]  /*0f40*/  IABS R30, R0 ;  /* 0x00000000001e7213 */ /* 0x000fe20000000000 */
[----:B------:R0:W-:Y:S01]  /*0f50*/  STL [R1+0xcc], R0 ;  /* 0x0000cc0001007387 */ /* 0x0001e20000100800 */
[----:B------:R-:W-:Y:S01]  /*0f60*/  IMAD R24, R11, R25, R24 ;  /* 0x000000190b187224 */ /* 0x000fe200078e0218 */
[----:B-1----:R-:W-:Y:S01]  /*0f70*/  LOP3.LUT R9, R12, 0x22, RZ, 0xfc, !PT ;  /* 0x000000220c097812 */ /* 0x002fe200078efcff */
[----:B------:R-:W-:Y:S01]  /*0f80*/  @!P5 IMAD.IADD R13, R13, 0x1, -R11 ;  /* 0x000000010d0dd824 */ /* 0x000fe200078e0a0b */
[----:B--2---:R-:W-:Y:S01]  /*0f90*/  IABS R7, R7 ;  /* 0x0000000700077213 */ /* 0x004fe20000000000 */
[----:B------:R-:W-:Y:S01]  /*0fa0*/  IMAD.HI.U32 R23, R5, R30, RZ ;  /* 0x0000001e05177227 */ /* 0x000fe200078e00ff */
[----:B------:R-:W-:-:S02]  /*0fb0*/  IABS R34, R9 ;  /* 0x0000000900227213 */ /* 0x000fc40000000000 */
[----:B------:R-:W-:Y:S01]  /*0fc0*/  ISETP.GT.U32.AND P4, PT, R11, R19, PT ;  /* 0x000000130b00720c */ /* 0x000fe20003f84070 */
[----:B------:R-:W-:Y:S01]  /*0fd0*/  IMAD.MOV.U32 R28, RZ, RZ, R7 ;  /* 0x000000ffff1c7224 */ /* 0x000fe200078e0007 */
[----:B0-----:R-:W-:Y:S01]  /*0fe0*/  LOP3.LUT R0, R12, 0x1c, RZ, 0xfc, !PT ;  /* 0x0000001c0c007812 */ /* 0x001fe200078efcff */
[----:B------:R-:W-:Y:S01]  /*0ff0*/  IMAD.HI.U32 R7, R5, R26, RZ ;  /* 0x0000001a05077227 */ /* 0x000fe200078e00ff */
[----:B------:R-:W-:Y:S02]  /*1000*/  ISETP.GT.U32.AND P2, PT, R11, R20, PT ;  /* 0x000000140b00720c */ /* 0x000fe40003f44070 */
[----:B------:R-:W-:Y:S01]  /*1010*/  IABS R25, R0 ;  /* 0x0000000000197213 */ /* 0x000fe20000000000 */
[----:B------:R-:W-:Y:S01]  /*1020*/  IMAD.HI.U32 R3, R5, R28, RZ ;  /* 0x0000001c05037227 */ /* 0x000fe200078e00ff */
[----:B------:R0:W-:Y:S03]  /*1030*/  STL [R1+0xec], R0 ;  /* 0x0000ec0001007387 */ /* 0x0001e60000100800 */
[----:B------:R-:W-:-:S02]  /*1040*/  IMAD.MOV R7, RZ, RZ, -R7 ;  /* 0x000000ffff077224 */ /* 0x000fc400078e0a07 */
[----:B------:R-:W-:Y:S02]  /*1050*/  IMAD.MOV R27, RZ, RZ, -R23 ;  /* 0x000000ffff1b7224 */ /* 0x000fe400078e0a17 */
[----:B------:R-:W-:Y:S02]  /*1060*/  IMAD.MOV R3, RZ, RZ, -R3 ;  /* 0x000000ffff037224 */ /* 0x000fe400078e0a03 */
[C---:B------:R-:W-:Y:S02]  /*1070*/  IMAD R23, R11.reuse, R7, R26 ;  /* 0x000000070b177224 */ /* 0x040fe400078e021a */
[----:B------:R-:W-:Y:S02]  /*1080*/  IMAD.MOV.U32 R26, RZ, RZ, R25 ;  /* 0x000000ffff1a7224 */ /* 0x000fe400078e0019 */
[----:B0-----:R-:W-:Y:S02]  /*1090*/  VIADD R0, R10, 0x1e ;  /* 0x0000001e0a007836 */ /* 0x001fe40000000000 */
[----:B------:R-:W-:-:S02]  /*10a0*/  IMAD R28, R11, R3, R28 ;  /* 0x000000030b1c7224 */ /* 0x000fc400078e021c */
[----:B------:R-:W-:Y:S01]  /*10b0*/  IMAD.HI.U32 R3, R5, R26, RZ ;  /* 0x0000001a05037227 */ /* 0x000fe200078e00ff */
[----:B------:R0:W-:Y:S03]  /*10c0*/  STL [R1+0xf8], R0 ;  /* 0x0000f80001007387 */ /* 0x0001e60000100800 */
[----:B------:R-:W-:Y:S01]  /*10d0*/  IMAD R27, R11, R27, R30 ;  /* 0x0000001b0b1b7224 */ /* 0x000fe200078e021e */
[----:B------:R-:W-:Y:S01]  /*10e0*/  IABS R30, R0 ;  /* 0x00000000001e7213 */ /* 0x000fe20000000000 */
[----:B------:R-:W-:Y:S01]  /*10f0*/  IMAD.MOV R7, RZ, RZ, -R3 ;  /* 0x000000ffff077224 */ /* 0x000fe200078e0a03 */
[----:B------:R-:W-:Y:S01]  /*1100*/  STL [R1+0xf4], R16 ;  /* 0x0000f41001007387 */ /* 0x000fe20000100800 */
[----:B------:R-:W-:Y:S02]  /*1110*/  @!P1 IMAD.IADD R17, R17, 0x1, -R11 ;  /* 0x0000000111119824 */ /* 0x000fe400078e0a0b */
[----:B------:R-:W-:Y:S01]  /*1120*/  IMAD.HI.U32 R3, R5, R30, RZ ;  /* 0x0000001e05037227 */ /* 0x000fe200078e00ff */
[----:B0-----:R-:W-:Y:S01]  /*1130*/  LOP3.LUT R0, R12, 0x24, RZ, 0xfc, !PT ;  /* 0x000000240c007812 */ /* 0x001fe200078efcff */
[----:B------:R0:W-:Y:S02]  /*1140*/  STL [R1+0xfc], R9 ;  /* 0x0000fc0901007387 */ /* 0x0001e40000100800 */
[----:B------:R-:W-:Y:S01]  /*1150*/  IMAD R26, R11, R7, R26 ;  /* 0x000000070b1a7224 */ /* 0x000fe200078e021a */
[----:B------:R-:W-:Y:S01]  /*1160*/  IABS R36, R0 ;  /* 0x0000000000247213 */ /* 0x000fe20000000000 */
[----:B------:R1:W-:Y:S01]  /*1170*/  STL [R1+0x1ac], R0 ;  /* 0x0001ac0001007387 */ /* 0x0003e20000100800 */
[----:B------:R-:W-:-:S04]  /*1180*/  IMAD.HI.U32 R7, R5, R32, RZ ;  /* 0x0000002005077227 */ /* 0x000fc800078e00ff */
[----:B------:R-:W-:Y:S01]  /*1190*/  IMAD.MOV R25, RZ, RZ, -R3 ;  /* 0x000000ffff197224 */ /* 0x000fe200078e0a03 */
[C---:B0-----:R-:W-:Y:S01]  /*11a0*/  LOP3.LUT R9, R12.reuse, 0x2a, RZ, 0xfc, !PT ;  /* 0x0000002a0c097812 */ /* 0x041fe200078efcff */
[----:B------:R-:W-:Y:S01]  /*11b0*/  IMAD.HI.U32 R3, R5, R34, RZ ;  /* 0x0000002205037227 */ /* 0x000fe200078e00ff */
[----:B-1----:R-:W-:-:S03]  /*11c0*/  LOP3.LUT R0, R12, 0x26, RZ, 0xfc, !PT ;  /* 0x000000260c007812 */ /* 0x002fc600078efcff */
[----:B------:R-:W-:Y:S01]  /*11d0*/  IMAD.HI.U32 R29, R5, R36, RZ ;  /* 0x00000024051d7227 */ /* 0x000fe200078e00ff */
[----:B------:R-:W-:Y:S02]  /*11e0*/  IABS R38, R9 ;  /* 0x0000000900267213 */ /* 0x000fe40000000000 */
[----:B------:R-:W-:Y:S01]  /*11f0*/  IABS R33, R0 ;  /* 0x0000000000217213 */ /* 0x000fe20000000000 */
[----:B------:R-:W-:Y:S01]  /*1200*/  IMAD.MOV R7, RZ, RZ, -R7 ;  /* 0x000000ffff077224 */ /* 0x000fe200078e0a07 */
[----:B------:R0:W-:Y:S01]  /*1210*/  STL [R1+0x1a8], R0 ;  /* 0x0001a80001007387 */ /* 0x0001e20000100800 */
[----:B------:R-:W-:Y:S02]  /*1220*/  IMAD R25, R11, R25, R30 ;  /* 0x000000190b197224 */ /* 0x000fe400078e021e */
[----:B------:R-:W-:Y:S02]  /*1230*/  IMAD.MOV R3, RZ, RZ, -R3 ;  /* 0x000000ffff037224 */ /* 0x000fe400078e0a03 */
[----:B------:R-:W-:-:S02]  /*1240*/  IMAD.MOV R31, RZ, RZ, -R29 ;  /* 0x000000ffff1f7224 */ /* 0x000fc400078e0a1d */
[C---:B------:R-:W-:Y:S01]  /*1250*/  IMAD R30, R11.reuse, R7, R32 ;  /* 0x000000070b1e7224 */ /* 0x040fe200078e0220 */
[C---:B------:R-:W-:Y:S01]  /*1260*/  LOP3.LUT R7, R12.reuse, 0x2c, RZ, 0xfc, !PT ;  /* 0x0000002c0c077812 */ /* 0x040fe200078efcff */
[----:B------:R-:W-:Y:S01]  /*1270*/  IMAD.MOV.U32 R32, RZ, RZ, R33 ;  /* 0x000000ffff207224 */ /* 0x000fe200078e0021 */
[----:B0-----:R-:W-:Y:S01]  /*1280*/  LOP3.LUT R0, R12, 0x28, RZ, 0xfc, !PT ;  /* 0x000000280c007812 */ /* 0x001fe200078efcff */
[C---:B------:R-:W-:Y:S01]  /*1290*/  IMAD R29, R11.reuse, R3, R34 ;  /* 0x000000030b1d7224 */ /* 0x040fe200078e0222 */
[----:B------:R-:W-:Y:S01]  /*12a0*/  IABS R40, R7 ;  /* 0x0000000700287213 */ /* 0x000fe20000000000 */
[----:B------:R-:W-:Y:S01]  /*12b0*/  IMAD R34, R11, R31, R36 ;  /* 0x0000001f0b227224 */ /* 0x000fe200078e0224 */
[----:B------:R-:W-:Y:S01]  /*12c0*/  IABS R36, R0 ;  /* 0x0000000000247213 */ /* 0x000fe20000000000 */
[C---:B------:R-:W-:Y:S01]  /*12d0*/  IMAD.HI.U32 R3, R5.reuse, R32, RZ ;  /* 0x0000002005037227 */ /* 0x040fe200078e00ff */
[----:B------:R0:W-:Y:S03]  /*12e0*/  STL [R1+0x1b4], R0 ;  /* 0x0001b40001007387 */ /* 0x0001e60000100800 */
[----:B------:R-:W-:Y:S01]  /*12f0*/  IMAD.MOV R33, RZ, RZ, -R3 ;  /* 0x000000ffff217224 */ /* 0x000fe200078e0a03 */
[----:B------:R1:W-:Y:S01]  /*1300*/  STL [R1+0x258], R9 ;  /* 0x0002580901007387 */ /* 0x0003e20000100800 */
[----:B------:R-:W-:-:S03]  /*1310*/  IMAD.HI.U32 R3, R5, R36, RZ ;  /* 0x0000002405037227 */ /* 0x000fc600078e00ff */
[----:B------:R2:W-:Y:S01]  /*1320*/  STL [R1+0x254], R7 ;  /* 0x0002540701007387 */ /* 0x0005e20000100800 */
[----:B------:R-:W-:Y:S02]  /*1330*/  IMAD R33, R11, R33, R32 ;  /* 0x000000210b217224 */ /* 0x000fe400078e0220 */
[----:B0-----:R-:W-:Y:S02]  /*1340*/  VIADD R0, R10, 0x2e ;  /* 0x0000002e0a007836 */ /* 0x001fe40000000000 */
[----:B------:R-:W-:Y:S01]  /*1350*/  IMAD.MOV R32, RZ, RZ, -R3 ;  /* 0x000000ffff207224 */ /* 0x000fe200078e0a03 */
[----:B-1----:R-:W-:Y:S01]  /*1360*/  LOP3.LUT R9, R12, 0x34, RZ, 0xfc, !PT ;  /* 0x000000340c097812 */ /* 0x002fe200078efcff */
[C---:B------:R-:W-:Y:S01]  /*1370*/  IMAD.HI.U32 R3, R5.reuse, R40, RZ ;  /* 0x0000002805037227 */ /* 0x040fe200078e00ff */
[----:B------:R-:W-:Y:S01]  /*1380*/  IABS R42, R0 ;  /* 0x00000000002a7213 */ /* 0x000fe20000000000 */
[----:B------:R0:W-:Y:S01]  /*1390*/  STL [R1+0x25c], R0 ;  /* 0x00025c0001007387 */ /* 0x0001e20000100800 */
[----:B------:R-:W-:Y:S01]  /*13a0*/  IABS R44, R9 ;  /* 0x00000009002c7213 */ /* 0x000fe20000000000 */
[----:B--2---:R-:W-:-:S04]  /*13b0*/  IMAD.HI.U32 R7, R5, R38, RZ ;  /* 0x0000002605077227 */ /* 0x004fc800078e00ff */
[----:B------:R-:W-:Y:S01]  /*13c0*/  IMAD.HI.U32 R31, R5, R42, RZ ;  /* 0x0000002a051f7227 */ /* 0x000fe200078e00ff */
[----:B0-----:R-:W-:-:S03]  /*13d0*/  LOP3.LUT R0, R12, 0x30, RZ, 0xfc, !PT ;  /* 0x000000300c007812 */ /* 0x001fc600078efcff */
[C---:B------:R-:W-:Y:S02]  /*13e0*/  IMAD R32, R11.reuse, R32, R36 ;  /* 0x000000200b207224 */ /* 0x040fe400078e0224 */
[----:B------:R-:W-:Y:S01]  /*13f0*/  IMAD.MOV R7, RZ, RZ, -R7 ;  /* 0x000000ffff077224 */ /* 0x000fe200078e0a07 */
[----:B------:R-:W-:Y:S01]  /*1400*/  IABS R36, R0 ;  /* 0x0000000000247213 */ /* 0x000fe20000000000 */
[----:B------:R0:W-:Y:S01]  /*1410*/  STL [R1+0x264], R0 ;  /* 0x0002640001007387 */ /* 0x0001e20000100800 */
[----:B------:R-:W-:Y:S02]  /*1420*/  IMAD.MOV R35, RZ, RZ, -R31 ;  /* 0x000000ffff237224 */ /* 0x000fe400078e0a1f */
[----:B------:R-:W-:Y:S02]  /*1430*/  IMAD.MOV R3, RZ, RZ, -R3 ;  /* 0x000000ffff037224 */ /* 0x000fe400078e0a03 */
[----:B------:R-:W-:Y:S01]  /*1440*/  IMAD R31, R11, R7, R38 ;  /* 0x000000070b1f7224 */ /* 0x000fe200078e0226 */
[----:B------:R-:W-:Y:S01]  /*1450*/  LOP3.LUT R7, R12, 0x36, RZ, 0xfc, !PT ;  /* 0x000000360c077812 */ /* 0x000fe200078efcff */
[----:B------:R-:W-:-:S02]  /*1460*/  IMAD.MOV.U32 R38, RZ, RZ, R36 ;  /* 0x000000ffff267224 */ /* 0x000fc400078e0024 */
[C---:B------:R-:W-:Y:S01]  /*1470*/  IMAD R35, R11.reuse, R35, R42 ;  /* 0x000000230b237224 */ /* 0x040fe200078e022a */
[----:B0-----:R-:W-:Y:S01]  /*1480*/  LOP3.LUT R0, R12, 0x32, RZ, 0xfc, !PT ;  /* 0x000000320c007812 */ /* 0x001fe200078efcff */
[----:B------:R-:W-:Y:S01]  /*1490*/  IMAD R36, R11, R3, R40 ;  /* 0x000000030b247224 */ /* 0x000fe200078e0228 */
[----:B------:R-:W-:Y:S01]  /*14a0*/  IABS R46, R7 ;  /* 0x00000007002e7213 */ /* 0x000fe20000000000 */
[C---:B------:R-:W-:Y:S01]  /*14b0*/  IMAD.HI.U32 R3, R5.reuse, R38, RZ ;  /* 0x0000002605037227 */ /* 0x040fe200078e00ff */
[----:B------:R-:W-:Y:S01]  /*14c0*/  IABS R42, R0 ;  /* 0x00000000002a7213 */ /* 0x000fe20000000000 */
[----:B------:R0:W-:Y:S02]  /*14d0*/  STL [R1+0x260], R0 ;  /* 0x0002600001007387 */ /* 0x0001e40000100800 */
[----:B------:R-:W-:Y:S02]  /*14e0*/  IMAD.MOV R40, RZ, RZ, -R3 ;  /* 0x000000ffff287224 */ /* 0x000fe400078e0a03 */
[----:B------:R-:W-:Y:S01]  /*14f0*/  STL [R1+0x268], R9 ;  /* 0x0002680901007387 */ /* 0x000fe20000100800 */
[----:B------:R-:W-:-:S03]  /*1500*/  IMAD.HI.U32 R3, R5, R42, RZ ;  /* 0x0000002a05037227 */ /* 0x000fc600078e00ff */
[----:B------:R1:W-:Y:S01]  /*1510*/  STL [R1+0x270], R7 ;  /* 0x0002700701007387 */ /* 0x0003e20000100800 */
[----:B------:R-:W-:Y:S01]  /*1520*/  IMAD.MOV R39, RZ, RZ, -R3 ;  /* 0x000000ffff277224 */ /* 0x000fe200078e0a03 */
[----:B0-----:R-:W-:Y:S01]  /*1530*/  LOP3.LUT R0, R12, 0x38, RZ, 0xfc, !PT ;  /* 0x000000380c007812 */ /* 0x001fe200078efcff */
[----:B------:R-:W-:-:S03]  /*1540*/  IMAD.HI.U32 R3, R5, R46, RZ ;  /* 0x0000002e05037227 */ /* 0x000fc600078e00ff */
[----:B------:R-:W-:Y:S01]  /*1550*/  IABS R48, R0 ;  /* 0x0000000000307213 */ /* 0x000fe20000000000 */
[----:B------:R0:W-:Y:S01]  /*1560*/  STL [R1+0x26c], R0 ;  /* 0x00026c0001007387 */ /* 0x0001e20000100800 */
[----:B------:R-:W-:Y:S02]  /*1570*/  IMAD R40, R11, R40, R38 ;  /* 0x000000280b287224 */ /* 0x000fe400078e0226 */
[----:B-1----:R-:W-:-:S04]  /*1580*/  IMAD.HI.U32 R7, R5, R44, RZ ;  /* 0x0000002c05077227 */ /* 0x002fc800078e00ff */
[----:B------:R-:W-:Y:S02]  /*1590*/  IMAD.MOV R7, RZ, RZ, -R7 ;  /* 0x000000ffff077224 */ /* 0x000fe400078e0a07 */
[----:B------:R-:W-:Y:S01]  /*15a0*/  IMAD.HI.U32 R37, R5, R48, RZ ;  /* 0x0000003005257227 */ /* 0x000fe200078e00ff */
[----:B0-----:R-:W-:-:S03]  /*15b0*/  LOP3.LUT R0, R12, 0x3a, RZ, 0xfc, !PT ;  /* 0x0000003a0c007812 */ /* 0x001fc600078efcff */
[----:B------:R-:W-:Y:S01]  /*15c0*/  IMAD.MOV R3, RZ, RZ, -R3 ;  /* 0x000000ffff037224 */ /* 0x000fe200078e0a03 */
[----:B------:R-:W-:Y:S01]  /*15d0*/  IABS R41, R0 ;  /* 0x0000000000297213 */ /* 0x000fe20000000000 */
[----:B------:R0:W-:Y:S01]  /*15e0*/  STL [R1+0x274], R0 ;  /* 0x0002740001007387 */ /* 0x0001e20000100800 */
[C---:B------:R-:W-:Y:S01]  /*15f0*/  IMAD R38, R11.reuse, R7, R44 ;  /* 0x000000070b267224 */ /* 0x040fe200078e022c */
[C---:B------:R-:W-:Y:S01]  /*1600*/  LOP3.LUT R7, R12.reuse, 0x40, RZ, 0xfc, !PT ;  /* 0x000000400c077812 */ /* 0x040fe200078efcff */
[C---:B------:R-:W-:Y:S02]  /*1610*/  IMAD R39, R11.reuse, R39, R42 ;  /* 0x000000270b277224 */ /* 0x040fe400078e022a */
[----:B------:R-:W-:Y:S01]  /*1620*/  IMAD.MOV.U32 R44, RZ, RZ, R41 ;  /* 0x000000ffff2c7224 */ /* 0x000fe200078e0029 */
[----:B------:R-:W-:Y:S01]  /*1630*/  IABS R50, R7 ;  /* 0x0000000700327213 */ /* 0x000fe20000000000 */
[----:B------:R-:W-:Y:S02]  /*1640*/  IMAD.MOV R42, RZ, RZ, -R37 ;  /* 0x000000ffff2a7224 */ /* 0x000fe400078e0a25 */
[----:B------:R-:W-:Y:S01]  /*1650*/  IMAD R37, R11, R3, R46 ;  /* 0x000000030b257224 */ /* 0x000fe200078e022e */
[----:B0-----:R-:W-:Y:S01]  /*1660*/  LOP3.LUT R0, R12, 0x3c, RZ, 0xfc, !PT ;  /* 0x0000003c0c007812 */ /* 0x001fe200078efcff */
[----:B------:R-:W-:-:S02]  /*1670*/  VIADD R9, R10, 0x3e ;  /* 0x0000003e0a097836 */ /* 0x000fc40000000000 */
[----:B------:R-:W-:Y:S01]  /*1680*/  IMAD.HI.U32 R3, R5, R44, RZ ;  /* 0x0000002c05037227 */ /* 0x000fe200078e00ff */
[----:B------:R-:W-:Y:S01]  /*1690*/  IABS R46, R0 ;  /* 0x00000000002e7213 */ /* 0x000fe20000000000 */
[----:B------:R0:W-:Y:S02]  /*16a0*/  STL [R1+0x27c], R0 ;  /* 0x00027c0001007387 */ /* 0x0001e40000100800 */
[----:B------:R-:W-:Y:S01]  /*16b0*/  IMAD R42, R11, R42, R48 ;  /* 0x0000002a0b2a7224 */ /* 0x000fe200078e0230 */
[----:B------:R-:W-:Y:S01]  /*16c0*/  IABS R48, R9 ;  /* 0x0000000900307213 */ /* 0x000fe20000000000 */
[----:B------:R-:W-:Y:S01]  /*16d0*/  IMAD.MOV R41, RZ, RZ, -R3 ;  /* 0x000000ffff297224 */ /* 0x000fe200078e0a03 */
[----:B------:R1:W-:Y:S01]  /*16e0*/  STL [R1+0x278], R9 ;  /* 0x0002780901007387 */ /* 0x0003e20000100800 */
[----:B------:R-:W-:-:S03]  /*16f0*/  IMAD.HI.U32 R3, R5, R46, RZ ;  /* 0x0000002e05037227 */ /* 0x000fc600078e00ff */
[----:B------:R2:W-:Y:S01]  /*1700*/  STL [R1+0x280], R7 ;  /* 0x0002800701007387 */ /* 0x0005e20000100800 */
[C---:B0-----:R-:W-:Y:S01]  /*1710*/  LOP3.LUT R0, R12.reuse, 0x42, RZ, 0xfc, !PT ;  /* 0x000000420c007812 */ /* 0x041fe200078efcff */
[----:B------:R-:W-:Y:S02]  /*1720*/  IMAD R41, R11, R41, R44 ;  /* 0x000000290b297224 */ /* 0x000fe400078e022c */
[----:B------:R-:W-:Y:S01]  /*1730*/  IMAD.MOV R44, RZ, RZ, -R3 ;  /* 0x000000ffff2c7224 */ /* 0x000fe200078e0a03 */
[----:B------:R-:W-:Y:S01]  /*1740*/  IABS R52, R0 ;  /* 0x0000000000347213 */ /* 0x000fe20000000000 */
[----:B------:R0:W-:Y:S01]  /*1750*/  STL [R1+0x288], R0 ;  /* 0x0002880001007387 */ /* 0x0001e20000100800 */
[----:B------:R-:W-:Y:S01]  /*1760*/  IMAD.HI.U32 R3, R5, R50, RZ ;  /* 0x0000003205037227 */ /* 0x000fe200078e00ff */
[----:B-1----:R-:W-:-:S03]  /*1770*/  LOP3.LUT R9, R12, 0x48, RZ, 0xfc, !PT ;  /* 0x000000480c097812 */ /* 0x002fc600078efcff */
[----:B--2---:R-:W-:-:S04]  /*1780*/  IMAD.HI.U32 R7, R5, R48, RZ ;  /* 0x0000003005077227 */ /* 0x004fc800078e00ff */
[----:B------:R-:W-:Y:S01]  /*1790*/  IMAD R46, R11, R44, R46 ;  /* 0x0000002c0b2e7224 */ /* 0x000fe200078e022e */
[C---:B0-----:R-:W-:Y:S01]  /*17a0*/  LOP3.LUT R0, R12.reuse, 0x44, RZ, 0xfc, !PT ;  /* 0x000000440c007812 */ /* 0x041fe200078efcff */
[----:B------:R-:W-:Y:S02]  /*17b0*/  IMAD.MOV R7, RZ, RZ, -R7 ;  /* 0x000000ffff077224 */ /* 0x000fe400078e0a07 */
[----:B------:R-:W-:Y:S01]  /*17c0*/  IMAD.HI.U32 R43, R5, R52, RZ ;  /* 0x00000034052b7227 */ /* 0x000fe200078e00ff */
[----:B------:R-:W-:Y:S01]  /*17d0*/  IABS R44, R0 ;  /* 0x00000000002c7213 */ /* 0x000fe20000000000 */
[----:B------:R0:W-:Y:S02]  /*17e0*/  STL [R1+0x284], R0 ;  /* 0x0002840001007387 */ /* 0x0001e40000100800 */
[----:B------:R-:W-:Y:S02]  /*17f0*/  IMAD.MOV R3, RZ, RZ, -R3 ;  /* 0x000000ffff037224 */ /* 0x000fe400078e0a03 */
[----:B------:R-:W-:Y:S01]  /*1800*/  IMAD R45, R11, R7, R48 ;  /* 0x000000070b2d7224 */ /* 0x000fe200078e0230 */
[----:B------:R-:W-:Y:S01]  /*1810*/  LOP3.LUT R7, R12, 0x4a, RZ, 0xfc, !PT ;  /* 0x0000004a0c077812 */ /* 0x000fe200078efcff */
[----:B------:R-:W-:-:S02]  /*1820*/  IMAD.MOV.U32 R48, RZ, RZ, R44 ;  /* 0x000000ffff307224 */ /* 0x000fc400078e002c */
[----:B------:R-:W-:Y:S01]  /*1830*/  IMAD.MOV R43, RZ, RZ, -R43 ;  /* 0x000000ffff2b7224 */ /* 0x000fe200078e0a2b */
[----:B------:R-:W-:Y:S01]  /*1840*/  IABS R54, R7 ;  /* 0x0000000700367213 */ /* 0x000fe20000000000 */
[----:B------:R-:W-:Y:S01]  /*1850*/  IMAD R44, R11, R3, R50 ;  /* 0x000000030b2c7224 */ /* 0x000fe200078e0232 */
[----:B0-----:R-:W-:Y:S01]  /*1860*/  LOP3.LUT R0, R12, 0x46, RZ, 0xfc, !PT ;  /* 0x000000460c007812 */ /* 0x001fe200078efcff */
[----:B------:R-:W-:-:S03]  /*1870*/  IMAD.HI.U32 R3, R5, R48, RZ ;  /* 0x0000003005037227 */ /* 0x000fc600078e00ff */
[----:B------:R-:W-:Y:S01]  /*1880*/  IABS R56, R0 ;  /* 0x0000000000387213 */ /* 0x000fe20000000000 */
[----:B------:R0:W-:Y:S01]  /*1890*/  STL [R1+0x28c], R0 ;  /* 0x00028c0001007387 */ /* 0x0001e20000100800 */
[----:B------:R-:W-:Y:S01]  /*18a0*/  IMAD R43, R11, R43, R52 ;  /* 0x0000002b0b2b7224 */ /* 0x000fe200078e0234 */
[----:B------:R-:W-:Y:S01]  /*18b0*/  IABS R52, R9 ;  /* 0x0000000900347213 */ /* 0x000fe20000000000 */
[----:B------:R-:W-:Y:S01]  /*18c0*/  IMAD.MOV R3, RZ, RZ, -R3 ;  /* 0x000000ffff037224 */ /* 0x000fe200078e0a03 */
[----:B------:R1:W-:Y:S01]  /*18d0*/  STL [R1+0x29c], R9 ;  /* 0x00029c0901007387 */ /* 0x0003e20000100800 */
[----:B------:R-:W-:-:S03]  /*18e0*/  IMAD.HI.U32 R51, R5, R54, RZ ;  /* 0x0000003605337227 */ /* 0x000fc600078e00ff */
[----:B------:R2:W-:Y:S01]  /*18f0*/  STL [R1+0x298], R7 ;  /* 0x0002980701007387 */ /* 0x0005e20000100800 */
[----:B------:R-:W-:Y:S01]  /*1900*/  IMAD R48, R11, R3, R48 ;  /* 0x000000030b307224 */ /* 0x000fe200078e0230 */
[C---:B0-----:R-:W-:Y:S01]  /*1910*/  LOP3.LUT R0, R12.reuse, 0x4c, RZ, 0xfc, !PT ;  /* 0x0000004c0c007812 */ /* 0x041fe200078efcff */
[----:B------:R-:W-:Y:S02]  /*1920*/  IMAD.MOV R51, RZ, RZ, -R51 ;  /* 0x000000ffff337224 */ /* 0x000fe400078e0a33 */
[----:B------:R-:W-:Y:S01]  /*1930*/  IMAD.HI.U32 R47, R5, R56, RZ ;  /* 0x00000038052f7227 */ /* 0x000fe200078e00ff */
[----:B------:R-:W-:Y:S01]  /*1940*/  IABS R50, R0 ;  /* 0x0000000000327213 */ /* 0x000fe20000000000 */
[----:B------:R0:W-:Y:S01]  /*1950*/  STL [R1+0x2bc], R0 ;  /* 0x0002bc0001007387 */ /* 0x0001e20000100800 */
[----:B-1----:R-:W-:Y:S01]  /*1960*/  LOP3.LUT R9, R12, 0x52, RZ, 0xfc, !PT ;  /* 0x000000520c097812 */ /* 0x002fe200078efcff */
[----:B------:R-:W-:Y:S02]  /*1970*/  IMAD R51, R11, R51, R54 ;  /* 0x000000330b337224 */ /* 0x000fe400078e0236 */
[----:B--2---:R-:W-:Y:S01]  /*1980*/  IMAD.HI.U32 R7, R5, R52, RZ ;  /* 0x0000003405077227 */ /* 0x004fe200078e00ff */
[----:B------:R-:W-:-:S03]  /*1990*/  IABS R53, R9 ;  /* 0x0000000900357213 */ /* 0x000fc60000000000 */
[----:B------:R-:W-:-:S04]  /*19a0*/  IMAD.HI.U32 R3, R5, R50, RZ ;  /* 0x0000003205037227 */ /* 0x000fc800078e00ff */
[----:B0-----:R-:W-:Y:S02]  /*19b0*/  VIADD R0, R10, 0x4e ;  /* 0x0000004e0a007836 */ /* 0x001fe40000000000 */
[----:B------:R-:W-:Y:S02]  /*19c0*/  IMAD.MOV R7, RZ, RZ, -R7 ;  /* 0x000000ffff077224 */ /* 0x000fe400078e0a07 */
[----:B------:R-:W-:Y:S01]  /*19d0*/  IMAD.MOV R3, RZ, RZ, -R3 ;  /* 0x000000ffff037224 */ /* 0x000fe200078e0a03 */
[----:B------:R0:W-:Y:S01]  /*19e0*/  STL [R1+0x2dc], R0 ;  /* 0x0002dc0001007387 */ /* 0x0001e20000100800 */
[----:B------:R-:W-:Y:S01]  /*19f0*/  IABS R49, R0 ;  /* 0x0000000000317213 */ /* 0x000fe20000000000 */
[C---:B------:R-:W-:Y:S01]  /*1a00*/  IMAD R52, R11.reuse, R7, R52 ;  /* 0x000000070b347224 */ /* 0x040fe200078e0234 */
[C---:B------:R-:W-:Y:S01]  /*1a10*/  LOP3.LUT R7, R12.reuse, 0x54, RZ, 0xfc, !PT ;  /* 0x000000540c077812 */ /* 0x040fe200078efcff */
[----:B------:R-:W-:Y:S02]  /*1a20*/  IMAD R50, R11, R3, R50 ;  /* 0x000000030b327224 */ /* 0x000fe400078e0232 */
[----:B------:R-:W-:Y:S01]  /*1a30*/  IMAD.MOV R47, RZ, RZ, -R47 ;  /* 0x000000ffff2f7224 */ /* 0x000fe200078e0a2f */
[----:B------:R-:W-:Y:S01]  /*1a40*/  IABS R58, R7 ;  /* 0x00000007003a7213 */ /* 0x000fe20000000000 */
[----:B------:R-:W-:Y:S01]  /*1a50*/  IMAD.HI.U32 R3, R5, R49, RZ ;  /* 0x0000003105037227 */ /* 0x000fe200078e00ff */
[----:B0-----:R-:W-:-:S03]  /*1a60*/  LOP3.LUT R0, R12, 0x50, RZ, 0xfc, !PT ;  /* 0x000000500c007812 */ /* 0x001fc600078efcff */
[----:B------:R-:W-:Y:S01]  /*1a70*/  IMAD R47, R11, R47, R56 ;  /* 0x0000002f0b2f7224 */ /* 0x000fe200078e0238 */
[----:B------:R-:W-:Y:S01]  /*1a80*/  IABS R54, R0 ;  /* 0x0000000000367213 */ /* 0x000fe20000000000 */
[----:B------:R0:W-:Y:S01]  /*1a90*/  STL [R1+0x2d8], R0 ;  /* 0x0002d80001007387 */ /* 0x0001e20000100800 */
[----:B------:R-:W-:Y:S02]  /*1aa0*/  IMAD.MOV R3, RZ, RZ, -R3 ;  /* 0x000000ffff037224 */ /* 0x000fe400078e0a03 */
[C---:B------:R-:W-:Y:S01]  /*1ab0*/  IMAD.HI.U32 R55, R5.reuse, R53, RZ ;  /* 0x0000003505377227 */ /* 0x040fe200078e00ff */
[----:B------:R-:W-:Y:S03]  /*1ac0*/  STL [R1+0x724], R50 ;  /* 0x0007243201007387 */ /* 0x000fe60000100800 */
[----:B------:R-:W-:Y:S01]  /*1ad0*/  IMAD.HI.U32 R56, R5, R54, RZ ;  /* 0x0000003605387227 */ /* 0x000fe200078e00ff */
[----:B------:R1:W-:Y:S01]  /*1ae0*/  STL [R1+0x2ec], R9 ;  /* 0x0002ec0901007387 */ /* 0x0003e20000100800 */
[----:B0-----:R-:W-:-:S02]  /*1af0*/  LOP3.LUT R0, R12, 0x56, RZ, 0xfc, !PT ;  /* 0x000000560c007812 */ /* 0x001fc400078efcff */
[C---:B------:R-:W-:Y:S01]  /*1b00*/  IMAD R49, R11.reuse, R3, R49 ;  /* 0x000000030b317224 */ /* 0x040fe200078e0231 */
[----:B------:R0:W-:Y:S01]  /*1b10*/  STL [R1+0x2fc], R7 ;  /* 0x0002fc0701007387 */ /* 0x0001e20000100800 */
[----:B------:R-:W-:Y:S01]  /*1b20*/  IMAD.MOV R56, RZ, RZ, -R56 ;  /* 0x000000ffff387224 */ /* 0x000fe200078e0a38 */
[----:B------:R-:W-:Y:S01]  /*1b30*/  IABS R57, R0 ;  /* 0x0000000000397213 */ /* 0x000fe20000000000 */
[----:B------:R-:W-:Y:S01]  /*1b40*/  IMAD.MOV R55, RZ, RZ, -R55 ;  /* 0x000000ffff377224 */ /* 0x000fe200078e0a37 */
[----:B------:R2:W-:Y:S01]  /*1b50*/  STL [R1+0x2f8], R0 ;  /* 0x0002f80001007387 */ /* 0x0005e20000100800 */
[----:B------:R-:W-:Y:S01]  /*1b60*/  IMAD R54, R11, R56, R54 ;  /* 0x000000380b367224 */ /* 0x000fe200078e0236 */
[C---:B-1----:R-:W-:Y:S01]  /*1b70*/  LOP3.LUT R9, R12.reuse, 0x5c, RZ, 0xfc, !PT ;  /* 0x0000005c0c097812 */ /* 0x042fe200078efcff */
[C---:B------:R-:W-:Y:S01]  /*1b80*/  IMAD.HI.U32 R3, R5.reuse, R57, RZ ;  /* 0x0000003905037227 */ /* 0x040fe200078e00ff */
[----:B------:R-:W-:Y:S02]  /*1b90*/  STL [R1+0x70c], R49 ;  /* 0x00070c3101007387 */ /* 0x000fe40000100800 */
[----:B------:R-:W-:Y:S01]  /*1ba0*/  IABS R60, R9 ;  /* 0x00000009003c7213 */ /* 0x000fe20000000000 */
[----:B0-----:R-:W-:Y:S01]  /*1bb0*/  IMAD.HI.U32 R7, R5, R58, RZ ;  /* 0x0000003a05077227 */ /* 0x001fe200078e00ff */
[----:B--2---:R-:W-:-:S03]  /*1bc0*/  LOP3.LUT R0, R12, 0x58, RZ, 0xfc, !PT ;  /* 0x000000580c007812 */ /* 0x004fc600078efcff */
[----:B------:R-:W-:Y:S02]  /*1bd0*/  IMAD.MOV R7, RZ, RZ, -R7 ;  /* 0x000000ffff077224 */ /* 0x000fe400078e0a07 */
[----:B------:R-:W-:Y:S01]  /*1be0*/  IMAD.MOV R3, RZ, RZ, -R3 ;  /* 0x000000ffff037224 */ /* 0x000fe200078e0a03 */
[----:B------:R-:W-:Y:S01]  /*1bf0*/  IABS R56, R0 ;  /* 0x0000000000387213 */ /* 0x000fe20000000000 */
[----:B------:R0:W-:Y:S01]  /*1c00*/  STL [R1+0x2f0], R0 ;  /* 0x0002f00001007387 */ /* 0x0001e20000100800 */
[C---:B------:R-:W-:Y:S02]  /*1c10*/  IMAD R53, R11.reuse, R55, R53 ;  /* 0x000000370b357224 */ /* 0x040fe400078e0235 */
[C---:B------:R-:W-:Y:S01]  /*1c20*/  IMAD R58, R11.reuse, R7, R58 ;  /* 0x000000070b3a7224 */ /* 0x040fe200078e023a */
[----:B------:R-:W-:Y:S01]  /*1c30*/  STL [R1+0x704], R54 ;  /* 0x0007043601007387 */ /* 0x000fe20000100800 */
[----:B------:R-:W-:Y:S02]  /*1c40*/  VIADD R7, R10, 0x5e ;  /* 0x0000005e0a077836 */ /* 0x000fe40000000000 */
[----:B------:R-:W-:Y:S01]  /*1c50*/  IMAD R57, R11, R3, R57 ;  /* 0x000000030b397224 */ /* 0x000fe200078e0239 */
[----:B------:R-:W-:Y:S01]  /*1c60*/  STL [R1+0x6fc], R53 ;  /* 0x0006fc3501007387 */ /* 0x000fe20000100800 */
[----:B------:R-:W-:Y:S01]  /*1c70*/  IMAD.HI.U32 R3, R5, R56, RZ ;  /* 0x0000003805037227 */ /* 0x000fe200078e00ff */
[----:B0-----:R-:W-:-:S02]  /*1c80*/  LOP3.LUT R0, R12, 0x5a, RZ, 0xfc, !PT ;  /* 0x0000005a0c007812 */ /* 0x001fc400078efcff */
[----:B------:R-:W-:Y:S01]  /*1c90*/  STL [R1+0x700], R58 ;  /* 0x0007003a01007387 */ /* 0x000fe20000100800 */
[----:B------:R-:W-:Y:S01]  /*1ca0*/  IABS R59, R7 ;  /* 0x00000007003b7213 */ /* 0x000fe20000000000 */
[----:B------:R-:W-:Y:S01]  /*1cb0*/  IMAD.MOV R3, RZ, RZ, -R3 ;  /* 0x000000ffff037224 */ /* 0x000fe200078e0a03 */
[----:B------:R-:W-:Y:S01]  /*1cc0*/  IABS R55, R0 ;  /* 0x0000000000377213 */ /* 0x000fe20000000000 */
[----:B------:R0:W-:Y:S01]  /*1cd0*/  STL [R1+0x2e8], R0 ;  /* 0x0002e80001007387 */ /* 0x0001e20000100800 */
[----:B------:R-:W-:-:S03]  /*1ce0*/  IMAD.HI.U32 R61, R5, R60, RZ ;  /* 0x0000003c053d7227 */ /* 0x000fc600078e00ff */
[----:B------:R-:W-:Y:S01]  /*1cf0*/  STL [R1+0x708], R57 ;  /* 0x0007083901007387 */ /* 0x000fe20000100800 */
[----:B------:R-:W-:-:S03]  /*1d00*/  IMAD.HI.U32 R62, R5, R55, RZ ;  /* 0x00000037053e7227 */ /* 0x000fc600078e00ff */
[----:B------:R1:W-:Y:S01]  /*1d10*/  STL [R1+0x2d4], R9 ;  /* 0x0002d40901007387 */ /* 0x0003e20000100800 */
[C---:B------:R-:W-:Y:S01]  /*1d20*/  IMAD R56, R11.reuse, R3, R56 ;  /* 0x000000030b387224 */ /* 0x040fe200078e0238 */
[C---:B0-----:R-:W-:Y:S01]  /*1d30*/  LOP3.LUT R0, R12.reuse, 0x60, RZ, 0xfc, !PT ;  /* 0x000000600c007812 */ /* 0x041fe200078efcff */
[----:B------:R-:W-:Y:S01]  /*1d40*/  IMAD.MOV R62, RZ, RZ, -R62 ;  /* 0x000000ffff3e7224 */ /* 0x000fe200078e0a3e */
[----:B------:R0:W-:Y:S01]  /*1d50*/  STL [R1+0x2e4], R7 ;  /* 0x0002e40701007387 */ /* 0x0001e20000100800 */
[----:B------:R-:W-:Y:S01]  /*1d60*/  IMAD.MOV R61, RZ, RZ, -R61 ;  /* 0x000000ffff3d7224 */ /* 0x000fe200078e0a3d */
[----:B------:R-:W-:Y:S01]  /*1d70*/  IABS R64, R0 ;  /* 0x0000000000407213 */ /* 0x000fe20000000000 */
[C---:B------:R-:W-:Y:S01]  /*1d80*/  IMAD R55, R11.reuse, R62, R55 ;  /* 0x0000003e0b377224 */ /* 0x040fe200078e0237 */
        /* <DEDUP_REMOVED lines=12> */
[C---:B------:R-:W-:Y:S01]  /*1e50*/  IMAD R59, R11.reuse, R7, R59 ;  /* 0x000000070b3b7224 */ /* 0x040fe200078e023b */
[----:B------:R-:W-:Y:S01]  /*1e60*/  LOP3.LUT R7, R12, 0x68, RZ, 0xfc, !PT ;  /* 0x000000680c077812 */ /* 0x000fe200078efcff */
[----:B------:R-:W-:Y:S01]  /*1e70*/  IMAD R64, R11, R3, R64 ;  /* 0x000000030b407224 */ /* 0x000fe200078e0240 */
[----:B------:R-:W-:Y:S01]  /*1e80*/  STL [R1+0x714], R55 ;  /* 0x0007143701007387 */ /* 0x000fe20000100800 */
[----:B------:R-:W-:Y:S01]  /*1e90*/  IMAD.HI.U32 R3, R5, R63, RZ ;  /* 0x0000003f05037227 */ /* 0x000fe200078e00ff */
[----:B------:R-:W-:-:S02]  /*1ea0*/  IABS R66, R7 ;  /* 0x0000000700427213 */ /* 0x000fc40000000000 */
[----:B------:R-:W-:Y:S01]  /*1eb0*/  STL [R1+0x718], R60 ;  /* 0x0007183c01007387 */ /* 0x000fe20000100800 */
[----:B------:R-:W-:Y:S01]  /*1ec0*/  IMAD.MOV R3, RZ, RZ, -R3 ;  /* 0x000000ffff037224 */ /* 0x000fe200078e0a03 */
[C---:B0-----:R-:W-:Y:S01]  /*1ed0*/  LOP3.LUT R0, R12.reuse, 0x64, RZ, 0xfc, !PT ;  /* 0x000000640c007812 */ /* 0x041fe200078efcff */
[----:B------:R-:W-:Y:S01]  /*1ee0*/  IMAD.HI.U32 R67, R5, R61, RZ ;  /* 0x0000003d05437227 */ /* 0x000fe200078e00ff */
[----:B------:R-:W-:Y:S02]  /*1ef0*/  STL [R1+0x71c], R59 ;  /* 0x00071c3b01007387 */ /* 0x000fe40000100800 */
[----:B------:R-:W-:Y:S01]  /*1f00*/  IABS R62, R0 ;  /* 0x00000000003e7213 */ /* 0x000fe20000000000 */
[----:B------:R-:W-:Y:S01]  /*1f10*/  IMAD R63, R11, R3, R63 ;  /* 0x000000030b3f7224 */ /* 0x000fe200078e023f */
[----:B------:R0:W-:Y:S01]  /*1f20*/  STL [R1+0x2c8], R0 ;  /* 0x0002c80001007387 */ /* 0x0001e20000100800 */
[----:B------:R-:W-:Y:S02]  /*1f30*/  IMAD.MOV R67, RZ, RZ, -R67 ;  /* 0x000000ffff437224 */ /* 0x000fe400078e0a43 */
[----:B------:R-:W-:Y:S01]  /*1f40*/  IMAD.HI.U32 R68, R5, R62, RZ ;  /* 0x0000003e05447227 */ /* 0x000fe200078e00ff */
[----:B------:R-:W-:Y:S03]  /*1f50*/  STL [R1+0x720], R64 ;  /* 0x0007204001007387 */ /* 0x000fe60000100800 */
[----:B------:R-:W-:Y:S01]  /*1f60*/  IMAD.MOV R68, RZ, RZ, -R68 ;  /* 0x000000ffff447224 */ /* 0x000fe200078e0a44 */
[----:B------:R1:W-:Y:S01]  /*1f70*/  STL [R1+0x2c4], R9 ;  /* 0x0002c40901007387 */ /* 0x0003e20000100800 */
[C---:B------:R-:W-:Y:S01]  /*1f80*/  IMAD R61, R11.reuse, R67, R61 ;  /* 0x000000430b3d7224 */ /* 0x040fe200078e023d */
[----:B0-----:R-:W-:Y:S01]  /*1f90*/  LOP3.LUT R0, R12, 0x6a, RZ, 0xfc, !PT ;  /* 0x0000006a0c007812 */ /* 0x001fe200078efcff */
[----:B------:R-:W-:Y:S01]  /*1fa0*/  IMAD R62, R11, R68, R62 ;  /* 0x000000440b3e7224 */ /* 0x000fe200078e023e */
[----:B------:R0:W-:Y:S01]  /*1fb0*/  STL [R1+0x2c0], R7 ;  /* 0x0002c00701007387 */ /* 0x0001e20000100800 */
[--C-:B------:R-:W-:Y:S01]  /*1fc0*/  @!P3 IMAD.IADD R22, R22, 0x1, -R11.reuse ;  /* 0x000000011616b824 */ /* 0x100fe200078e0a0b */
[----:B------:R-:W-:Y:S01]  /*1fd0*/  IABS R65, R0 ;  /* 0x0000000000417213 */ /* 0x000fe20000000000 */
[--C-:B------:R-:W-:Y:S01]  /*1fe0*/  @!P0 IMAD.IADD R21, R21, 0x1, -R11.reuse ;  /* 0x0000000115158824 */ /* 0x100fe200078e0a0b */
[----:B------:R2:W-:Y:S01]  /*1ff0*/  STL [R1+0x2d0], R0 ;  /* 0x0002d00001007387 */ /* 0x0005e20000100800 */
[----:B------:R-:W-:Y:S01]  /*2000*/  ISETP.GT.U32.AND P3, PT, R11, R23, PT ;  /* 0x000000170b00720c */ /* 0x000fe20003f64070 */
[----:B------:R-:W-:Y:S01]  /*2010*/  @!P4 IMAD.IADD R19, R19, 0x1, -R11 ;  /* 0x000000011313c824 */ /* 0x000fe200078e0a0b */
[----:B-1----:R-:W-:Y:S01]  /*2020*/  LOP3.LUT R9, R12, 0x72, RZ, 0xfc, !PT ;  /* 0x000000720c097812 */ /* 0x002fe200078efcff */
[----:B------:R-:W-:Y:S01]  /*2030*/  IMAD.HI.U32 R3, R5, R65, RZ ;  /* 0x0000004105037227 */ /* 0x000fe200078e00ff */
[----:B------:R-:W-:Y:S01]  /*2040*/  STL [R1+0x728], R63 ;  /* 0x0007283f01007387 */ /* 0x000fe20000100800 */
[----:B------:R-:W-:-:S02]  /*2050*/  ISETP.GT.U32.AND P0, PT, R11, R28, PT ;  /* 0x0000001c0b00720c */ /* 0x000fc40003f04070 */
[----:B0-----:R-:W-:Y:S01]  /*2060*/  IMAD.HI.U32 R7, R5, R66, RZ ;  /* 0x0000004205077227 */ /* 0x001fe200078e00ff */
[----:B------:R-:W-:Y:S02]  /*2070*/  IABS R68, R9 ;  /* 0x0000000900447213 */ /* 0x000fe40000000000 */
[C---:B--2---:R-:W-:Y:S01]  /*2080*/  LOP3.LUT R0, R12.reuse, 0x6c, RZ, 0xfc, !PT ;  /* 0x0000006c0c007812 */ /* 0x044fe200078efcff */
[----:B------:R-:W-:Y:S01]  /*2090*/  IMAD.MOV R7, RZ, RZ, -R7 ;  /* 0x000000ffff077224 */ /* 0x000fe200078e0a07 */
[C---:B------:R-:W-:Y:S01]  /*20a0*/  ISETP.GT.U32.AND P4, PT, R11.reuse, R26, PT ;  /* 0x0000001a0b00720c */ /* 0x040fe20003f84070 */
        /* <DEDUP_REMOVED lines=11> */
[----:B0-----:R-:W-:Y:S01]  /*2160*/  LOP3.LUT R0, R12, 0x70, RZ, 0xfc, !PT ;  /* 0x000000700c007812 */ /* 0x001fe200078efcff */
[--C-:B------:R-:W-:Y:S01]  /*2170*/  @!P2 IMAD.IADD R20, R20, 0x1, -R11.reuse ;  /* 0x000000011414a824 */ /* 0x100fe200078e0a0b */
[----:B------:R-:W-:Y:S01]  /*2180*/  STL [R1+0x734], R66 ;  /* 0x0007344201007387 */ /* 0x000fe20000100800 */
[----:B------:R-:W-:Y:S01]  /*2190*/  IMAD R70, R11, R3, R70 ;  /* 0x000000030b467224 */ /* 0x000fe200078e0246 */
[----:B------:R-:W-:Y:S01]  /*21a0*/  IABS R69, R0 ;  /* 0x0000000000457213 */ /* 0x000fe20000000000 */
[--C-:B------:R-:W-:Y:S01]  /*21b0*/  @!P3 IMAD.IADD R23, R23, 0x1, -R11.reuse ;  /* 0x000000011717b824 */ /* 0x100fe200078e0a0b */
[----:B------:R0:W-:Y:S01]  /*21c0*/  STL [R1+0x2b0], R0 ;  /* 0x0002b00001007387 */ /* 0x0001e20000100800 */
[C---:B------:R-:W-:Y:S01]  /*21d0*/  ISETP.GT.U32.AND P2, PT, R11.reuse, R27, PT ;  /* 0x0000001b0b00720c */ /* 0x040fe20003f44070 */
[----:B------:R-:W-:Y:S01]  /*21e0*/  @!P0 IMAD.IADD R28, R28, 0x1, -R11 ;  /* 0x000000011c1c8824 */ /* 0x000fe200078e0a0b */
[----:B------:R-:W-:Y:S01]  /*21f0*/  ISETP.GT.U32.AND P0, PT, R11, R29, PT ;  /* 0x0000001d0b00720c */ /* 0x000fe20003f04070 */
[----:B------:R-:W-:Y:S01]  /*2200*/  STL [R1+0x738], R65 ;  /* 0x0007384101007387 */ /* 0x000fe20000100800 */
[----:B------:R-:W-:-:S03]  /*2210*/  IMAD.HI.U32 R71, R5, R69, RZ ;  /* 0x0000004505477227 */ /* 0x000fc600078e00ff */
[----:B------:R1:W-:Y:S01]  /*2220*/  STL [R1+0x2a8], R9 ;  /* 0x0002a80901007387 */ /* 0x0003e20000100800 */
[----:B------:R-:W-:Y:S01]  /*2230*/  IMAD.MOV R71, RZ, RZ, -R71 ;  /* 0x000000ffff477224 */ /* 0x000fe200078e0a47 */
[----:B0-----:R-:W-:Y:S01]  /*2240*/  LOP3.LUT R0, R12, 0x76, RZ, 0xfc, !PT ;  /* 0x000000760c007812 */ /* 0x001fe200078efcff */
[----:B------:R-:W-:Y:S01]  /*2250*/  @!P4 IMAD.IADD R26, R26, 0x1, -R11 ;  /* 0x000000011a1ac824 */ /* 0x000fe200078e0a0b */
[----:B------:R0:W-:Y:S01]  /*2260*/  STL [R1+0x2b8], R7 ;  /* 0x0002b80701007387 */ /* 0x0001e20000100800 */
[----:B------:R-:W-:Y:S01]  /*2270*/  IMAD R69, R11, R71, R69 ;  /* 0x000000470b457224 */ /* 0x000fe200078e0245 */
        /* <DEDUP_REMOVED lines=9> */
[----:B------:R-:W-:Y:S01]  /*2310*/  IMAD.MOV R3, RZ, RZ, -R3 ;  /* 0x000000ffff037224 */ /* 0x000fe200078e0a03 */
[----:B------:R-:W-:Y:S01]  /*2320*/  ISETP.GT.U32.AND P0, PT, R11, R35, PT ;  /* 0x000000230b00720c */ /* 0x000fe20003f04070 */
[----:B0-----:R-:W-:Y:S01]  /*2330*/  IMAD.HI.U32 R7, R5, R67, RZ ;  /* 0x0000004305077227 */ /* 0x001fe200078e00ff */
[----:B--2---:R-:W-:-:S03]  /*2340*/  LOP3.LUT R0, R12, 0x78, RZ, 0xfc, !PT ;  /* 0x000000780c007812 */ /* 0x004fc600078efcff */
[----:B------:R-:W-:Y:S01]  /*2350*/  IMAD R72, R11, R3, R72 ;  /* 0x000000030b487224 */ /* 0x000fe200078e0248 */
[----:B------:R-:W-:Y:S01]  /*2360*/  IABS R71, R0 ;  /* 0x0000000000477213 */ /* 0x000fe20000000000 */
[----:B------:R0:W-:Y:S01]  /*2370*/  STL [R1+0x2a4], R0 ;  /* 0x0002a40001007387 */ /* 0x0001e20000100800 */
[----:B------:R-:W-:Y:S02]  /*2380*/  IMAD.MOV R7, RZ, RZ, -R7 ;  /* 0x000000ffff077224 */ /* 0x000fe400078e0a07 */
[----:B------:R-:W-:Y:S01]  /*2390*/  @!P4 IMAD.IADD R33, R33, 0x1, -R11 ;  /* 0x000000012121c824 */ /* 0x000fe200078e0a0b */
[----:B------:R-:W-:Y:S01]  /*23a0*/  STL [R1+0x740], R69 ;  /* 0x0007404501007387 */ /* 0x000fe20000100800 */
[----:B------:R-:W-:Y:S01]  /*23b0*/  IMAD.HI.U32 R3, R5, R71, RZ ;  /* 0x0000004705037227 */ /* 0x000fe200078e00ff */
[----:B------:R-:W-:-:S03]  /*23c0*/  ISETP.GT.U32.AND P4, PT, R11, R40, PT ;  /* 0x000000280b00720c */ /* 0x000fc60003f84070 */
[C---:B------:R-:W-:Y:S01]  /*23d0*/  IMAD R67, R11.reuse, R7, R67 ;  /* 0x000000070b437224 */ /* 0x040fe200078e0243 */
[----:B0-----:R-:W-:Y:S01]  /*23e0*/  LOP3.LUT R0, R12, 0x7a, RZ, 0xfc, !PT ;  /* 0x0000007a0c007812 */ /* 0x001fe200078efcff */
[----:B------:R-:W-:Y:S02]  /*23f0*/  IMAD.MOV R3, RZ, RZ, -R3 ;  /* 0x000000ffff037224 */ /* 0x000fe400078e0a03 */
[----:B------:R-:W-:Y:S01]  /*2400*/  VIADD R7, R10, 0x6e ;  /* 0x0000006e0a077836 */ /* 0x000fe20000000000 */
[----:B------:R-:W-:Y:S01]  /*2410*/  IABS R75, R0 ;  /* 0x00000000004b7213 */ /* 0x000fe20000000000 */
[----:B------:R0:W-:Y:S01]  /*2420*/  STL [R1+0x2a0], R0 ;  /* 0x0002a00001007387 */ /* 0x0001e20000100800 */
[----:B------:R-:W-:Y:S02]  /*2430*/  IMAD R71, R11, R3, R71 ;  /* 0x000000030b477224 */ /* 0x000fe400078e0247 */
[----:B------:R-:W-:Y:S01]  /*2440*/  IABS R76, R7 ;  /* 0x00000007004c7213 */ /* 0x000fe20000000000 */
[C---:B------:R-:W-:Y:S01]  /*2450*/  IMAD.HI.U32 R78, R5.reuse, R75, RZ ;  /* 0x0000004b054e7227 */ /* 0x040fe200078e00ff */
[----:B------:R1:W-:Y:S03]  /*2460*/  STL [R1+0x294], R9 ;  /* 0x0002940901007387 */ /* 0x0003e60000100800 */
[----:B------:R-:W-:Y:S01]  /*2470*/  IMAD.MOV R78, RZ, RZ, -R78 ;  /* 0x000000ffff4e7224 */ /* 0x000fe200078e0a4e */
[----:B------:R2:W-:Y:S01]  /*2480*/  STL [R1+0x2ac], R7 ;  /* 0x0002ac0701007387 */ /* 0x0005e20000100800 */
[----:B0-----:R-:W-:Y:S01]  /*2490*/  LOP3.LUT R0, R74, 0x7f, RZ, 0xc0, !PT ;  /* 0x0000007f4a007812 */ /* 0x001fe200078ec0ff */
[----:B------:R-:W-:Y:S01]  /*24a0*/  IMAD.HI.U32 R73, R5, R68, RZ ;  /* 0x0000004405497227 */ /* 0x000fe200078e00ff */
[----:B------:R-:W-:-:S03]  /*24b0*/  IABS R74, R9 ;  /* 0x00000009004a7213 */ /* 0x000fc60000000000 */
[----:B------:R-:W-:Y:S01]  /*24c0*/  IMAD R2, R2, 0x100, R0 ;  /* 0x0000010002027824 */ /* 0x000fe200078e0200 */
[----:B-1----:R-:W0:Y:S01]  /*24d0*/  LDC R9, c[0x0][0x3a0] ;  /* 0x0000e800ff097b82 */ /* 0x002e220000000800 */
[----:B------:R-:W-:-:S03]  /*24e0*/  IMAD.HI.U32 R77, R5, R74, RZ ;  /* 0x0000004a054d7227 */ /* 0x000fc600078e00ff */
[----:B--2---:R-:W-:Y:S01]  /*24f0*/  IABS R7, R2 ;  /* 0x0000000200077213 */ /* 0x004fe20000000000 */
[----:B------:R-:W-:Y:S02]  /*2500*/  VIADD R3, R2, 0x80 ;  /* 0x0000008002037836 */ /* 0x000fe40000000000 */
[----:B------:R-:W-:Y:S02]  /*2510*/  IMAD.MOV R77, RZ, RZ, -R77 ;  /* 0x000000ffff4d7224 */ /* 0x000fe400078e0a4d */
[C---:B------:R-:W-:Y:S01]  /*2520*/  IMAD R75, R11.reuse, R78, R75 ;  /* 0x0000004e0b4b7224 */ /* 0x040fe200078e024b */
[----:B------:R-:W-:Y:S01]  /*2530*/  IABS R78, R3 ;  /* 0x00000003004e7213 */ /* 0x000fe20000000000 */
[----:B------:R-:W-:Y:S02]  /*2540*/  IMAD R74, R11, R77, R74 ;  /* 0x0000004d0b4a7224 */ /* 0x000fe400078e024a */
[----:B------:R-:W-:-:S04]  /*2550*/  IMAD.HI.U32 R77, R6, R7, RZ ;  /* 0x00000007064d7227 */ /* 0x000fc800078e00ff */
[----:B------:R-:W-:Y:S02]  /*2560*/  VIADD R0, R10, 0x7e ;  /* 0x0000007e0a007836 */ /* 0x000fe40000000000 */
[----:B------:R-:W-:Y:S02]  /*2570*/  IMAD.MOV.U32 R10, RZ, RZ, R78 ;  /* 0x000000ffff0a7224 */ /* 0x000fe400078e004e */
[----:B------:R-:W-:Y:S01]  /*2580*/  IMAD.MOV R77, RZ, RZ, -R77 ;  /* 0x000000ffff4d7224 */ /* 0x000fe200078e0a4d */
[----:B------:R1:W-:Y:S01]  /*2590*/  STL [R1+0x290], R0 ;  /* 0x0002900001007387 */ /* 0x0003e20000100800 */
[----:B------:R-:W-:-:S04]  /*25a0*/  IMAD.HI.U32 R6, R6, R10, RZ ;  /* 0x0000000a06067227 */ /* 0x000fc800078e00ff */
[----:B------:R-:W-:Y:S02]  /*25b0*/  IMAD R7, R4, R77, R7 ;  /* 0x0000004d04077224 */ /* 0x000fe400078e0207 */
[----:B------:R-:W-:Y:S02]  /*25c0*/  IMAD.MOV R6, RZ, RZ, -R6 ;  /* 0x000000ffff067224 */ /* 0x000fe400078e0a06 */
[--C-:B------:R-:W-:Y:S01]  /*25d0*/  @!P2 IMAD.IADD R34, R34, 0x1, -R11.reuse ;  /* 0x000000012222a824 */ /* 0x100fe200078e0a0b */
[C---:B------:R-:W-:Y:S01]  /*25e0*/  ISETP.GT.U32.AND P5, PT, R4.reuse, R7, PT ;  /* 0x000000070400720c */ /* 0x040fe20003fa4070 */
[----:B------:R-:W-:Y:S01]  /*25f0*/  IMAD R6, R4, R6, R10 ;  /* 0x0000000604067224 */ /* 0x000fe200078e020a */
[----:B------:R-:W-:Y:S01]  /*2600*/  ISETP.GE.AND P2, PT, R2, RZ, PT ;  /* 0x000000ff0200720c */ /* 0x000fe20003f46270 */
[----:B------:R-:W-:Y:S01]  /*2610*/  @!P6 IMAD.IADD R18, R18, 0x1, -R11 ;  /* 0x000000011212e824 */ /* 0x000fe200078e0a0b */
[----:B------:R-:W-:Y:S01]  /*2620*/  ISETP.GT.U32.AND P6, PT, R11, R24, PT ;  /* 0x000000180b00720c */ /* 0x000fe20003fc4070 */
[----:B------:R-:W-:Y:S01]  /*2630*/  IMAD.MOV R73, RZ, RZ, -R73 ;  /* 0x000000ffff497224 */ /* 0x000fe200078e0a49 */
[----:B------:R-:W-:Y:S01]  /*2640*/  ISETP.GT.U32.AND P1, PT, R4, R6, PT ;  /* 0x000000060400720c */ /* 0x000fe20003f24070 */
[----:B------:R-:W-:Y:S01]  /*2650*/  @!P0 IMAD.IADD R35, R35, 0x1, -R11 ;  /* 0x0000000123238824 */ /* 0x000fe200078e0a0b */
[C---:B------:R-:W-:Y:S01]  /*2660*/  ISETP.GT.U32.AND P0, PT, R11.reuse, R38, PT ;  /* 0x000000260b00720c */ /* 0x040fe20003f04070 */
[----:B------:R-:W-:-:S02]  /*2670*/  IMAD R68, R11, R73, R68 ;  /* 0x000000490b447224 */ /* 0x000fc400078e0244 */
[----:B------:R-:W-:-:S04]  /*2680*/  IMAD.HI.U32 R73, R5, R76, RZ ;  /* 0x0000004c05497227 */ /* 0x000fc800078e00ff */
[--C-:B------:R-:W-:Y:S01]  /*2690*/  @!P5 IMAD.IADD R7, R7, 0x1, -R4.reuse ;  /* 0x000000010707d824 */ /* 0x100fe200078e0a04 */
[C---:B------:R-:W-:Y:S01]  /*26a0*/  ISETP.GT.U32.AND P5, PT, R11.reuse, R25, PT ;  /* 0x000000190b00720c */ /* 0x040fe20003fa4070 */
[----:B------:R-:W-:Y:S02]  /*26b0*/  IMAD.MOV R73, RZ, RZ, -R73 ;  /* 0x000000ffff497224 */ /* 0x000fe400078e0a49 */
[----:B------:R-:W-:Y:S01]  /*26c0*/  @!P1 IMAD.IADD R6, R6, 0x1, -R4 ;  /* 0x0000000106069824 */ /* 0x000fe200078e0a04 */
[----:B------:R-:W-:Y:S01]  /*26d0*/  ISETP.GT.U32.AND P1, PT, R4, R7, PT ;  /* 0x000000070400720c */ /* 0x000fe20003f24070 */
[--C-:B------:R-:W-:Y:S01]  /*26e0*/  @!P4 IMAD.IADD R40, R40, 0x1, -R11.reuse ;  /* 0x000000012828c824 */ /* 0x100fe200078e0a0b */
[C---:B------:R-:W-:Y:S01]  /*26f0*/  ISETP.GT.U32.AND P4, PT, R11.reuse, R42, PT ;  /* 0x0000002a0b00720c */ /* 0x040fe20003f84070 */
[C---:B------:R-:W-:Y:S01]  /*2700*/  IMAD R76, R11.reuse, R73, R76 ;  /* 0x000000490b4c7224 */ /* 0x040fe200078e024c */
[----:B------:R-:W-:Y:S01]  /*2710*/  ISETP.GT.U32.AND P3, PT, R4, R6, PT ;  /* 0x000000060400720c */ /* 0x000fe20003f64070 */
[--C-:B------:R-:W-:Y:S01]  /*2720*/  @!P6 IMAD.IADD R24, R24, 0x1, -R11.reuse ;  /* 0x000000011818e824 */ /* 0x100fe200078e0a0b */
[----:B------:R-:W-:Y:S01]  /*2730*/  IABS R73, R0 ;  /* 0x0000000000497213 */ /* 0x000fe20000000000 */
[--C-:B------:R-:W-:Y:S01]  /*2740*/  @!P0 IMAD.IADD R38, R38, 0x1, -R11.reuse ;  /* 0x0000000126268824 */ /* 0x100fe200078e0a0b */
[----:B------:R-:W-:Y:S01]  /*2750*/  ISETP.GT.U32.AND P6, PT, R11, R30, PT ;  /* 0x0000001e0b00720c */ /* 0x000fe20003fc4070 */
[----:B------:R-:W-:Y:S01]  /*2760*/  @!P5 IMAD.IADD R25, R25, 0x1, -R11 ;  /* 0x000000011919d824 */ /* 0x000fe200078e0a0b */
[----:B------:R-:W-:Y:S01]  /*2770*/  ISETP.GT.U32.AND P5, PT, R11, R32, PT ;  /* 0x000000200b00720c */ /* 0x000fe20003fa4070 */
[----:B------:R-:W-:Y:S01]  /*2780*/  IMAD.HI.U32 R5, R5, R73, RZ ;  /* 0x0000004905057227 */ /* 0x000fe200078e00ff */
[----:B------:R-:W-:-:S03]  /*2790*/  ISETP.GT.U32.AND P0, PT, R11, R44, PT ;  /* 0x0000002c0b00720c */ /* 0x000fc60003f04070 */
[--C-:B------:R-:W-:Y:S01]  /*27a0*/  @!P1 IMAD.IADD R7, R7, 0x1, -R4.reuse ;  /* 0x0000000107079824 */ /* 0x100fe200078e0a04 */
[C---:B------:R-:W-:Y:S01]  /*27b0*/  ISETP.GT.U32.AND P1, PT, R11.reuse, R31, PT ;  /* 0x0000001f0b00720c */ /* 0x040fe20003f24070 */
[----:B------:R-:W-:Y:S01]  /*27c0*/  @!P3 IMAD.IADD R6, R6, 0x1, -R4 ;  /* 0x000000010606b824 */ /* 0x000fe200078e0a04 */
[C---:B------:R-:W-:Y:S01]  /*27d0*/  ISETP.GT.U32.AND P3, PT, R11.reuse, R36, PT ;  /* 0x000000240b00720c */ /* 0x040fe20003f64070 */
[----:B------:R-:W-:Y:S01]  /*27e0*/  @!P2 IMAD.MOV R7, RZ, RZ, -R7 ;  /* 0x000000ffff07a224 */ /* 0x000fe200078e0a07 */
[C---:B------:R-:W-:Y:S01]  /*27f0*/  ISETP.GT.U32.AND P2, PT, R11.reuse, R41, PT ;  /* 0x000000290b00720c */ /* 0x040fe20003f44070 */
[--C-:B------:R-:W-:Y:S01]  /*2800*/  @!P4 IMAD.IADD R42, R42, 0x1, -R11.reuse ;  /* 0x000000012a2ac824 */ /* 0x100fe200078e0a0b */
[----:B------:R-:W-:Y:S01]  /*2810*/  ISETP.GT.U32.AND P4, PT, R11, R48, PT ;  /* 0x000000300b00720c */ /* 0x000fe20003f84070 */
[----:B------:R-:W-:Y:S01]  /*2820*/  @!P5 IMAD.IADD R32, R32, 0x1, -R11 ;  /* 0x000000012020d824 */ /* 0x000fe200078e0a0b */
[----:B------:R-:W-:Y:S01]  /*2830*/  ISETP.GE.AND P5, PT, R3, RZ, PT ;  /* 0x000000ff0300720c */ /* 0x000fe20003fa6270 */
[----:B------:R-:W-:-:S02]  /*2840*/  IMAD.MOV R5, RZ, RZ, -R5 ;  /* 0x000000ffff057224 */ /* 0x000fc400078e0a05 */
[--C-:B------:R-:W-:Y:S01]  /*2850*/  @!P6 IMAD.IADD R30, R30, 0x1, -R11.reuse ;  /* 0x000000011e1ee824 */ /* 0x100fe200078e0a0b */
[----:B------:R-:W-:Y:S01]  /*2860*/  ISETP.GT.U32.AND P6, PT, R11, R39, PT ;  /* 0x000000270b00720c */ /* 0x000fe20003fc4070 */
[--C-:B------:R-:W-:Y:S01]  /*2870*/  @!P1 IMAD.IADD R31, R31, 0x1, -R11.reuse ;  /* 0x000000011f1f9824 */ /* 0x100fe200078e0a0b */
[----:B------:R-:W-:Y:S01]  /*2880*/  ISETP.NE.AND P1, PT, R8, RZ, PT ;  /* 0x000000ff0800720c */ /* 0x000fe20003f25270 */
[----:B------:R-:W-:Y:S01]  /*2890*/  @!P3 IMAD.IADD R36, R36, 0x1, -R11 ;  /* 0x000000012424b824 */ /* 0x000fe200078e0a0b */
[C---:B------:R-:W-:Y:S01]  /*28a0*/  ISETP.GT.U32.AND P3, PT, R11.reuse, R37, PT ;  /* 0x000000250b00720c */ /* 0x040fe20003f64070 */
[----:B------:R-:W-:Y:S01]  /*28b0*/  IMAD R73, R11, R5, R73 ;  /* 0x000000050b497224 */ /* 0x000fe200078e0249 */
[----:B------:R-:W-:Y:S01]  /*28c0*/  LOP3.LUT R8, RZ, R8, RZ, 0x33, !PT ;  /* 0x00000008ff087212 */ /* 0x000fe200078e33ff */
[--C-:B------:R-:W-:Y:S02]  /*28d0*/  @!P2 IMAD.IADD R41, R41, 0x1, -R11.reuse ;  /* 0x000000012929a824 */ /* 0x100fe400078e0a0b */
[----:B------:R-:W-:Y:S01]  /*28e0*/  @!P5 IMAD.MOV R6, RZ, RZ, -R6 ;  /* 0x000000ffff06d224 */ /* 0x000fe200078e0a06 */
[----:B------:R-:W-:Y:S01]  /*28f0*/  SEL R4, R8, R7, !P1 ;  /* 0x0000000708047207 */ /* 0x000fe20004800000 */
[----:B0-----:R-:W-:Y:S01]  /*2900*/  VIADD R5, R9, 0xfffffff7 ;  /* 0xfffffff709057836 */ /* 0x001fe20000000000 */
[C---:B------:R-:W-:Y:S01]  /*2910*/  ISETP.GT.U32.AND P5, PT, R11.reuse, R46, PT ;  /* 0x0000002e0b00720c */ /* 0x040fe20003fa4070 */
[--C-:B------:R-:W-:Y:S01]  /*2920*/  @!P0 IMAD.IADD R44, R44, 0x1, -R11.reuse ;  /* 0x000000012c2c8824 */ /* 0x100fe200078e0a0b */
[----:B-1----:R-:W-:Y:S01]  /*2930*/  SEL R0, R8, R6, !P1 ;  /* 0x0000000608007207 */ /* 0x002fe20004800000 */
[----:B------:R0:W-:Y:S01]  /*2940*/  STL [R1+0x58], R4 ;  /* 0x0000580401007387 */ /* 0x0001e20000100800 */
[----:B------:R-:W-:Y:S01]  /*2950*/  ISETP.GT.U32.AND P1, PT, R11, R45, PT ;  /* 0x0000002d0b00720c */ /* 0x000fe20003f24070 */
[--C-:B------:R-:W-:Y:S01]  /*2960*/  @!P3 IMAD.IADD R37, R37, 0x1, -R11.reuse ;  /* 0x000000012525b824 */ /* 0x100fe200078e0a0b */
[C---:B------:R-:W-:Y:S01]  /*2970*/  ISETP.GT.U32.AND P3, PT, R11.reuse, R43, PT ;  /* 0x0000002b0b00720c */ /* 0x040fe20003f64070 */
[--C-:B------:R-:W-:Y:S01]  /*2980*/  @!P4 IMAD.IADD R48, R48, 0x1, -R11.reuse ;  /* 0x000000013030c824 */ /* 0x100fe200078e0a0b */
[----:B------:R-:W-:Y:S01]  /*2990*/  ISETP.GT.U32.AND P0, PT, R11, R51, PT ;  /* 0x000000330b00720c */ /* 0x000fe20003f04070 */
[----:B------:R-:W-:Y:S01]  /*29a0*/  @!P6 IMAD.IADD R39, R39, 0x1, -R11 ;  /* 0x000000012727e824 */ /* 0x000fe200078e0a0b */
[----:B------:R1:W-:Y:S01]  /*29b0*/  STL [R1+0x54], R0 ;  /* 0x0000540001007387 */ /* 0x0003e20000100800 */
[----:B------:R-:W-:-:S02]  /*29c0*/  VIADD R10, R9, 0xffffffe0 ;  /* 0xffffffe0090a7836 */ /* 0x000fc40000000000 */
[----:B0-----:R-:W-:Y:S02]  /*29d0*/  VIADD R4, R9, 0xffffffff ;  /* 0xffffffff09047836 */ /* 0x001fe40000000000 */
[--C-:B------:R-:W-:Y:S01]  /*29e0*/  @!P5 IMAD.IADD R46, R46, 0x1, -R11.reuse ;  /* 0x000000012e2ed824 */ /* 0x100fe200078e0a0b */
[----:B------:R-:W-:Y:S01]  /*29f0*/  ISETP.GT.U32.AND P5, PT, R11, R47, PT ;  /* 0x0000002f0b00720c */ /* 0x000fe20003fa4070 */
[--C-:B------:R-:W-:Y:S01]  /*2a00*/  @!P1 IMAD.IADD R45, R45, 0x1, -R11.reuse ;  /* 0x000000012d2d9824 */ /* 0x100fe200078e0a0b */
[----:B------:R-:W-:Y:S01]  /*2a10*/  ISETP.GT.U32.AND P1, PT, R11, R52, PT ;  /* 0x000000340b00720c */ /* 0x000fe20003f24070 */
[----:B------:R-:W-:Y:S01]  /*2a20*/  @!P3 IMAD.IADD R43, R43, 0x1, -R11 ;  /* 0x000000012b2bb824 */ /* 0x000fe200078e0a0b */
[----:B------:R-:W-:Y:S01]  /*2a30*/  ISETP.GE.U32.AND P2, PT, R4, 0x7fffffc0, PT ;  /* 0x7fffffc00400780c */ /* 0x000fe20003f46070 */
[----:B------:R-:W-:Y:S01]  /*2a40*/  VIADD R4, R9, 0xffffffec ;  /* 0xffffffec09047836 */ /* 0x000fe20000000000 */
[----:B------:R-:W-:Y:S01]  /*2a50*/  ISETP.GE.U32.AND P3, PT, R5, 0x7fffffb8, PT ;  /* 0x7fffffb80500780c */ /* 0x000fe20003f66070 */
[----:B------:R-:W-:-:S02]  /*2a60*/  VIADD R5, R9, 0xffffffed ;  /* 0xffffffed09057836 */ /* 0x000fc40000000000 */
[--C-:B------:R-:W-:Y:S01]  /*2a70*/  @!P0 IMAD.IADD R51, R51, 0x1, -R11.reuse ;  /* 0x0000000133338824 */ /* 0x100fe200078e0a0b */
[----:B------:R-:W-:Y:S01]  /*2a80*/  ISETP.GE.U32.AND P4, PT, R4, 0x7fffffad, PT ;  /* 0x7fffffad0400780c */ /* 0x000fe20003f86070 */
[----:B------:R-:W-:Y:S01]  /*2a90*/  VIADD R4, R9, 0xffffffee ;  /* 0xffffffee09047836 */ /* 0x000fe20000000000 */
[----:B------:R-:W-:Y:S01]  /*2aa0*/  ISETP.GE.U32.AND P6, PT, R5, 0x7fffffae, PT ;  /* 0x7fffffae0500780c */ /* 0x000fe20003fc6070 */
[C---:B------:R-:W-:Y:S01]  /*2ab0*/  VIADD R5, R9.reuse, 0xffffffef ;  /* 0xffffffef09057836 */ /* 0x040fe20000000000 */
[----:B------:R-:W-:Y:S01]  /*2ac0*/  SEL R79, RZ, 0x1, P4 ;  /* 0x00000001ff4f7807 */ /* 0x000fe20002000000 */
[--C-:B------:R-:W-:Y:S01]  /*2ad0*/  @!P1 IMAD.IADD R52, R52, 0x1, -R11.reuse ;  /* 0x0000000134349824 */ /* 0x100fe200078e0a0b */
[----:B------:R-:W-:Y:S01]  /*2ae0*/  ISETP.GE.U32.AND P1, PT, R4, 0x7fffffaf, PT ;  /* 0x7fffffaf0400780c */ /* 0x000fe20003f26070 */
[----:B------:R-:W-:Y:S01]  /*2af0*/  VIADD R4, R9, 0xffffffe8 ;  /* 0xffffffe809047836 */ /* 0x000fe20000000000 */
[----:B------:R-:W-:Y:S01]  /*2b00*/  SEL R77, RZ, 0x1fffe, P6 ;  /* 0x0001fffeff4d7807 */ /* 0x000fe20003000000 */
[----:B------:R-:W-:Y:S01]  /*2b10*/  @!P5 IMAD.IADD R47, R47, 0x1, -R11 ;  /* 0x000000012f2fd824 */ /* 0x000fe200078e0a0b */
[----:B------:R-:W-:Y:S01]  /*2b20*/  ISETP.GE.U32.AND P5, PT, R5, 0x7fffffb0, PT ;  /* 0x7fffffb00500780c */ /* 0x000fe20003fa6070 */
[C---:B------:R-:W-:Y:S01]  /*2b30*/  VIADD R5, R9.reuse, 0xffffffe9 ;  /* 0xffffffe909057836 */ /* 0x040fe20000000000 */
[----:B------:R-:W-:Y:S01]  /*2b40*/  ISETP.GE.U32.AND P0, PT, R4, 0x7fffffa9, PT ;  /* 0x7fffffa90400780c */ /* 0x000fe20003f06070 */
[C---:B------:R-:W-:Y:S01]  /*2b50*/  VIADD R4, R9.reuse, 0xffffffea ;  /* 0xffffffea09047836 */ /* 0x040fe20000000000 */
[----:B------:R-:W-:Y:S01]  /*2b60*/  SEL R7, RZ, 0x4, P1 ;  /* 0x00000004ff077807 */ /* 0x000fe20000800000 */
[----:B------:R-:W-:Y:S01]  /*2b70*/  VIADD R78, R9, 0xffffffcd ;  /* 0xffffffcd094e7836 */ /* 0x000fe20000000000 */
        /* <DEDUP_REMOVED lines=14> */
[----:B------:R-:W-:Y:S01]  /*2c60*/  SEL R80, RZ, 0x1fffe, P4 ;  /* 0x0001fffeff507807 */ /* 0x000fe20002000000 */
        /* <DEDUP_REMOVED lines=8> */
[----:B------:R-:W-:Y:S01]  /*2cf0*/  VIADD R89, R9, 0xffffffd9 ;  /* 0xffffffd909597836 */ /* 0x000fe20000000000 */
[----:B------:R-:W-:Y:S01]  /*2d00*/  ISETP.GE.U32.AND P1, PT, R4, 0x7fffffa2, PT ;  /* 0x7fffffa20400780c */ /* 0x000fe20003f26070 */
[----:B------:R-:W-:Y:S01]  /*2d10*/  IMAD.IADD R77, R79, 0x1, R77 ;  /* 0x000000014f4d7824 */ /* 0x000fe200078e024d */
[----:B------:R-:W-:Y:S01]  /*2d20*/  SEL R4, RZ, 0x1, P5 ;  /* 0x00000001ff047807 */ /* 0x000fe20002800000 */
[----:B------:R-:W-:Y:S01]  /*2d30*/  IMAD.IADD R6, R6, 0x1, R80 ;  /* 0x0000000106067824 */ /* 0x000fe200078e0250 */
[----:B------:R-:W-:Y:S01]  /*2d40*/  ISETP.GE.U32.AND P5, PT, R10, 0x7fffffa1, PT ;  /* 0x7fffffa10a00780c */ /* 0x000fe20003fa6070 */
[C---:B------:R-:W-:Y:S01]  /*2d50*/  VIADD R10, R9.reuse, 0xffffffe3 ;  /* 0xffffffe3090a7836 */ /* 0x040fe20000000000 */
[----:B------:R-:W-:Y:S01]  /*2d60*/  SEL R81, RZ, 0x1fffe, P0 ;  /* 0x0001fffeff517807 */ /* 0x000fe20000000000 */
[----:B------:R-:W-:Y:S01]  /*2d70*/  VIADD R90, R9, 0xffffffd5 ;  /* 0xffffffd5095a7836 */ /* 0x000fe20000000000 */
[----:B------:R-:W-:Y:S01]  /*2d80*/  ISETP.GE.U32.AND P0, PT, R5, 0x7fffffa3, PT ;  /* 0x7fffffa30500780c */ /* 0x000fe20003f06070 */
[C---:B------:R-:W-:Y:S01]  /*2d90*/  VIADD R5, R9.reuse, 0xffffffcc ;  /* 0xffffffcc09057836 */ /* 0x040fe20000000000 */
[----:B------:R-:W-:Y:S01]  /*2da0*/  SEL R84, RZ, 0x4, P4 ;  /* 0x00000004ff547807 */ /* 0x000fe20002000000 */
[----:B------:R-:W-:Y:S01]  /*2db0*/  IMAD.IADD R4, R4, 0x1, R81 ;  /* 0x0000000104047824 */ /* 0x000fe200078e0251 */
[----:B------:R-:W-:Y:S01]  /*2dc0*/  ISETP.GE.U32.AND P4, PT, R10, 0x7fffffa4, PT ;  /* 0x7fffffa40a00780c */ /* 0x000fe20003f86070 */
[----:B------:R-:W-:Y:S01]  /*2dd0*/  VIADD R92, R9, 0xffffffd1 ;  /* 0xffffffd1095c7836 */ /* 0x000fe20000000000 */
[----:B------:R-:W-:-:S02]  /*2de0*/  SEL R10, RZ, 0x7fff8, P6 ;  /* 0x0007fff8ff0a7807 */ /* 0x000fc40003000000 */
[----:B------:R-:W-:Y:S02]  /*2df0*/  ISETP.GE.U32.AND P6, PT, R5, 0x7fffff8d, PT ;  /* 0x7fffff8d0500780c */ /* 0x000fe40003fc6070 */
[----:B------:R-:W-:Y:S02]  /*2e00*/  SEL R5, RZ, 0x1fffe, P1 ;  /* 0x0001fffeff057807 */ /* 0x000fe40000800000 */
[----:B------:R-:W-:Y:S02]  /*2e10*/  ISETP.GE.U32.AND P1, PT, R78, 0x7fffff8e, PT ;  /* 0x7fffff8e4e00780c */ /* 0x000fe40003f26070 */
[----:B------:R-:W-:Y:S02]  /*2e20*/  SEL R78, RZ, 0x4, P0 ;  /* 0x00000004ff4e7807 */ /* 0x000fe40000000000 */
[----:B------:R-:W-:Y:S02]  /*2e30*/  ISETP.GE.U32.AND P0, PT, R85, 0x7fffff8f, PT ;  /* 0x7fffff8f5500780c */ /* 0x000fe40003f06070 */
[----:B------:R-:W-:-:S02]  /*2e40*/  SEL R85, RZ, 0x7fff8, P4 ;  /* 0x0007fff8ff557807 */ /* 0x000fc40002000000 */
[----:B------:R-:W-:Y:S01]  /*2e50*/  ISETP.GE.U32.AND P4, PT, R86, 0x7fffff90, PT ;  /* 0x7fffff905600780c */ /* 0x000fe20003f86070 */
[----:B------:R-:W-:Y:S01]  /*2e60*/  VIADD R86, R9, 0xffffffca ;  /* 0xffffffca09567836 */ /* 0x000fe20000000000 */
[----:B------:R-:W-:Y:S02]  /*2e70*/  SEL R70, RZ, 0x1, P6 ;  /* 0x00000001ff467807 */ /* 0x000fe40003000000 */
[----:B------:R-:W-:Y:S01]  /*2e80*/  ISETP.GE.U32.AND P6, PT, R87, 0x7fffff89, PT ;  /* 0x7fffff895700780c */ /* 0x000fe20003fc6070 */
[C---:B------:R-:W-:Y:S01]  /*2e90*/  VIADD R87, R9.reuse, 0xffffffcb ;  /* 0xffffffcb09577836 */ /* 0x040fe20000000000 */
[----:B------:R-:W-:Y:S02]  /*2ea0*/  SEL R64, RZ, 0x4, P0 ;  /* 0x00000004ff407807 */ /* 0x000fe40000000000 */
[----:B------:R-:W-:Y:S01]  /*2eb0*/  ISETP.GE.U32.AND P0, PT, R86, 0x7fffff8b, PT ;  /* 0x7fffff8b5600780c */ /* 0x000fe20003f06070 */
[----:B------:R-:W-:Y:S01]  /*2ec0*/  VIADD R86, R9, 0xffffffc4 ;  /* 0xffffffc409567836 */ /* 0x000fe20000000000 */
[----:B------:R-:W-:-:S02]  /*2ed0*/  SEL R59, RZ, 0x7fff8, P4 ;  /* 0x0007fff8ff3b7807 */ /* 0x000fc40002000000 */
[----:B------:R-:W-:Y:S02]  /*2ee0*/  SEL R69, RZ, 0x1fffe, P1 ;  /* 0x0001fffeff457807 */ /* 0x000fe40000800000 */
[----:B------:R-:W-:Y:S01]  /*2ef0*/  ISETP.GE.U32.AND P4, PT, R87, 0x7fffff8c, PT ;  /* 0x7fffff8c5700780c */ /* 0x000fe20003f86070 */
[C---:B------:R-:W-:Y:S01]  /*2f00*/  VIADD R87, R9.reuse, 0xffffffc5 ;  /* 0xffffffc509577836 */ /* 0x040fe20000000000 */
[----:B------:R-:W-:Y:S01]  /*2f10*/  ISETP.GE.U32.AND P1, PT, R88, 0x7fffff8a, PT ;  /* 0x7fffff8a5800780c */ /* 0x000fe20003f26070 */
[C---:B------:R-:W-:Y:S01]  /*2f20*/  VIADD R88, R9.reuse, 0xffffffd8 ;  /* 0xffffffd809587836 */ /* 0x040fe20000000000 */
[----:B------:R-:W-:Y:S01]  /*2f30*/  SEL R66, RZ, 0x1, P6 ;  /* 0x00000001ff427807 */ /* 0x000fe20003000000 */
[----:B------:R-:W-:Y:S01]  /*2f40*/  IMAD.IADD R80, R70, 0x1, R69 ;  /* 0x0000000146507824 */ /* 0x000fe200078e0245 */
[----:B------:R-:W-:Y:S01]  /*2f50*/  ISETP.GE.U32.AND P6, PT, R86, 0x7fffff85, PT ;  /* 0x7fffff855600780c */ /* 0x000fe20003fc6070 */
[----:B------:R-:W-:Y:S01]  /*2f60*/  VIADD R86, R9, 0xffffffc6 ;  /* 0xffffffc609567836 */ /* 0x000fe20000000000 */
[----:B------:R-:W-:Y:S01]  /*2f70*/  SEL R65, RZ, 0x1fffe, P1 ;  /* 0x0001fffeff417807 */ /* 0x000fe20000800000 */
[----:B------:R0:W5:Y:S01]  /*2f80*/  LDL.LU R69, [R1+0x740] ;  /* 0x0007400001457983 */ /* 0x0001620000300800 */
[----:B------:R-:W-:Y:S01]  /*2f90*/  ISETP.GE.U32.AND P1, PT, R87, 0x7fffff86, PT ;  /* 0x7fffff865700780c */ /* 0x000fe20003f26070 */
[C---:B------:R-:W-:Y:S01]  /*2fa0*/  VIADD R87, R9.reuse, 0xffffffc7 ;  /* 0xffffffc709577836 */ /* 0x040fe20000000000 */
[----:B------:R-:W-:Y:S01]  /*2fb0*/  SEL R60, RZ, 0x4, P0 ;  /* 0x00000004ff3c7807 */ /* 0x000fe20000000000 */
[----:B------:R0:W5:Y:S01]  /*2fc0*/  LDL.LU R70, [R1+0x73c] ;  /* 0x00073c0001467983 */ /* 0x0001620000300800 */
[----:B------:R-:W-:Y:S01]  /*2fd0*/  ISETP.GE.U32.AND P0, PT, R86, 0x7fffff87, PT ;  /* 0x7fffff875600780c */ /* 0x000fe20003f06070 */
[----:B------:R-:W-:Y:S01]  /*2fe0*/  VIADD R86, R9, 0xffffffc1 ;  /* 0xffffffc109567836 */ /* 0x000fe20000000000 */
[----:B------:R-:W-:-:S02]  /*2ff0*/  SEL R55, RZ, 0x7fff8, P4 ;  /* 0x0007fff8ff377807 */ /* 0x000fc40002000000 */
[----:B------:R-:W-:Y:S01]  /*3000*/  ISETP.GE.U32.AND P4, PT, R87, 0x7fffff88, PT ;  /* 0x7fffff885700780c */ /* 0x000fe20003f86070 */
[C---:B------:R-:W-:Y:S01]  /*3010*/  VIADD R87, R9.reuse, 0xffffffc0 ;  /* 0xffffffc009577836 */ /* 0x040fe20000000000 */
[----:B------:R-:W-:Y:S02]  /*3020*/  SEL R61, RZ, 0x1, P6 ;  /* 0x00000001ff3d7807 */ /* 0x000fe40003000000 */
[----:B------:R-:W-:Y:S01]  /*3030*/  ISETP.GE.U32.AND P6, PT, R86, 0x7fffff82, PT ;  /* 0x7fffff825600780c */ /* 0x000fe20003fc6070 */
[----:B------:R-:W-:Y:S01]  /*3040*/  VIADD R86, R9, 0xffffffc2 ;  /* 0xffffffc209567836 */ /* 0x000fe20000000000 */
[----:B------:R-:W-:Y:S02]  /*3050*/  SEL R93, RZ, 0x1fffe, P1 ;  /* 0x0001fffeff5d7807 */ /* 0x000fe40000800000 */
[----:B------:R-:W-:Y:S01]  /*3060*/  ISETP.GE.U32.AND P1, PT, R87, 0x7fffff81, PT ;  /* 0x7fffff815700780c */ /* 0x000fe20003f26070 */
[----:B------:R-:W-:Y:S01]  /*3070*/  VIADD R87, R9, 0xffffffc3 ;  /* 0xffffffc309577836 */ /* 0x000fe20000000000 */
        /* <DEDUP_REMOVED lines=10> */
[----:B------:R-:W-:Y:S01]  /*3120*/  ISETP.GE.U32.AND P0, PT, R87, 0x7fffff9e, PT ;  /* 0x7fffff9e5700780c */ /* 0x000fe20003f06070 */
[----:B------:R-:W-:Y:S01]  /*3130*/  VIADD R87, R9, 0xffffffdf ;  /* 0xffffffdf09577836 */ /* 0x000fe20000000000 */
[----:B------:R-:W-:Y:S02]  /*3140*/  SEL R54, RZ, 0x7fff8, P4 ;  /* 0x0007fff8ff367807 */ /* 0x000fe40002000000 */
[----:B------:R-:W-:Y:S02]  /*3150*/  ISETP.GE.U32.AND P4, PT, R86, 0x7fffff9f, PT ;  /* 0x7fffff9f5600780c */ /* 0x000fe40003f86070 */
[----:B------:R-:W-:Y:S02]  /*3160*/  SEL R63, RZ, 0x1, P6 ;  /* 0x00000001ff3f7807 */ /* 0x000fe40003000000 */
[----:B------:R-:W-:Y:S01]  /*3170*/  ISETP.GE.U32.AND P6, PT, R87, 0x7fffffa0, PT ;  /* 0x7fffffa05700780c */ /* 0x000fe20003fc6070 */
[----:B------:R-:W-:Y:S01]  /*3180*/  VIADD R87, R9, 0xffffffda ;  /* 0xffffffda09577836 */ /* 0x000fe20000000000 */
[----:B------:R-:W-:-:S02]  /*3190*/  SEL R86, RZ, 0x1fffe, P0 ;  /* 0x0001fffeff567807 */ /* 0x000fc40000000000 */
[----:B------:R-:W-:Y:S02]  /*31a0*/  SEL R58, RZ, 0x4, P4 ;  /* 0x00000004ff3a7807 */ /* 0x000fe40002000000 */
[----:B------:R-:W-:Y:S02]  /*31b0*/  ISETP.GE.U32.AND P0, PT, R88, 0x7fffff99, PT ;  /* 0x7fffff995800780c */ /* 0x000fe40003f06070 */
[----:B------:R-:W-:Y:S02]  /*31c0*/  SEL R53, RZ, 0x7fff8, P6 ;  /* 0x0007fff8ff357807 */ /* 0x000fe40003000000 */
[----:B------:R-:W-:Y:S01]  /*31d0*/  SEL R79, RZ, 0x1, P1 ;  /* 0x00000001ff4f7807 */ /* 0x000fe20000800000 */
[----:B------:R-:W-:Y:S01]  /*31e0*/  IMAD.IADD R81, R66, 0x1, R65 ;  /* 0x0000000142517824 */ /* 0x000fe200078e0241 */
[----:B------:R-:W-:Y:S01]  /*31f0*/  ISETP.GE.U32.AND P4, PT, R89, 0x7fffff9a, PT ;  /* 0x7fffff9a5900780c */ /* 0x000fe20003f86070 */
[----:B------:R0:W5:Y:S01]  /*3200*/  LDL.LU R65, [R1+0x738] ;  /* 0x0007380001417983 */ /* 0x0001620000300800 */
[----:B------:R-:W-:Y:S01]  /*3210*/  ISETP.GE.U32.AND P6, PT, R87, 0x7fffff9b, PT ;  /* 0x7fffff9b5700780c */ /* 0x000fe20003fc6070 */
[----:B------:R-:W-:Y:S01]  /*3220*/  IMAD.IADD R93, R61, 0x1, R93 ;  /* 0x000000013d5d7824 */ /* 0x000fe200078e025d */
[----:B------:R-:W-:Y:S01]  /*3230*/  SEL R50, RZ, 0x1, P0 ;  /* 0x00000001ff327807 */ /* 0x000fe20000000000 */
[----:B------:R0:W5:Y:S01]  /*3240*/  LDL.LU R66, [R1+0x734] ;  /* 0x0007340001427983 */ /* 0x0001620000300800 */
[----:B------:R-:W-:Y:S01]  /*3250*/  SEL R87, RZ, 0x1fffe, P4 ;  /* 0x0001fffeff577807 */ /* 0x000fe20002000000 */
[----:B------:R-:W-:-:S02]  /*3260*/  IMAD.IADD R79, R79, 0x1, R62 ;  /* 0x000000014f4f7824 */ /* 0x000fc400078e023e */
[----:B------:R-:W-:Y:S01]  /*3270*/  IMAD.IADD R86, R63, 0x1, R86 ;  /* 0x000000013f567824 */ /* 0x000fe200078e0256 */
[----:B------:R0:W5:Y:S01]  /*3280*/  LDL.LU R61, [R1+0x730] ;  /* 0x00073000013d7983 */ /* 0x0001620000300800 */
[----:B------:R-:W-:Y:S01]  /*3290*/  IMAD.IADD R87, R50, 0x1, R87 ;  /* 0x0000000132577824 */ /* 0x000fe200078e0257 */
[----:B------:R-:W-:Y:S01]  /*32a0*/  LOP3.LUT R80, R80, 0x3, RZ, 0xc0, !PT ;  /* 0x0000000350507812 */ /* 0x000fe200078ec0ff */
[----:B------:R-:W-:Y:S01]  /*32b0*/  VIADD R88, R9, 0xffffffdb ;  /* 0xffffffdb09587836 */ /* 0x000fe20000000000 */
[----:B------:R0:W5:Y:S01]  /*32c0*/  LDL.LU R62, [R1+0x72c] ;  /* 0x00072c00013e7983 */ /* 0x0001620000300800 */
[----:B------:R-:W-:Y:S01]  /*32d0*/  LOP3.LUT R81, R81, 0x3, RZ, 0xc0, !PT ;  /* 0x0000000351517812 */ /* 0x000fe200078ec0ff */
[----:B------:R-:W-:Y:S01]  /*32e0*/  VIADD R89, R9, 0xffffffd4 ;  /* 0xffffffd409597836 */ /* 0x000fe20000000000 */
[----:B-1----:R-:W-:Y:S01]  /*32f0*/  SEL R0, RZ, 0x4, P6 ;  /* 0x00000004ff007807 */ /* 0x002fe20003000000 */
[----:B------:R0:W5:Y:S01]  /*3300*/  LDL.LU R63, [R1+0x728] ;  /* 0x00072800013f7983 */ /* 0x0001620000300800 */
[----:B------:R-:W-:-:S02]  /*3310*/  IADD3 R80, PT, PT, R80, R59, R64 ;  /* 0x0000003b50507210 */ /* 0x000fc40007ffe040 */
[----:B------:R-:W-:Y:S01]  /*3320*/  LOP3.LUT R93, R93, 0x3, RZ, 0xc0, !PT ;  /* 0x000000035d5d7812 */ /* 0x000fe200078ec0ff */
[----:B------:R-:W2:Y:S01]  /*3330*/  LDL.LU R50, [R1+0x724] ;  /* 0x0007240001327983 */ /* 0x000ea20000300800 */
[----:B------:R-:W-:Y:S02]  /*3340*/  IADD3 R81, PT, PT, R81, R55, R60 ;  /* 0x0000003751517210 */ /* 0x000fe40007ffe03c */
[----:B------:R-:W-:Y:S01]  /*3350*/  LOP3.LUT R79, R79, 0x3, RZ, 0xc0, !PT ;  /* 0x000000034f4f7812 */ /* 0x000fe200078ec0ff */
[----:B------:R0:W5:Y:S01]  /*3360*/  LDL.LU R64, [R1+0x720] ;  /* 0x0007200001407983 */ /* 0x0001620000300800 */
[----:B------:R-:W-:Y:S02]  /*3370*/  LOP3.LUT R86, R86, 0x3, RZ, 0xc0, !PT ;  /* 0x0000000356567812 */ /* 0x000fe400078ec0ff */
[----:B------:R-:W-:Y:S01]  /*3380*/  ISETP.GE.U32.AND P0, PT, R88, 0x7fffff9c, PT ;  /* 0x7fffff9c5800780c */ /* 0x000fe20003f06070 */
[----:B------:R0:W5:Y:S01]  /*3390*/  LDL.LU R59, [R1+0x71c] ;  /* 0x00071c00013b7983 */ /* 0x0001620000300800 */
[----:B------:R-:W-:Y:S01]  /*33a0*/  IADD3 R93, PT, PT, R93, R49, R56 ;  /* 0x000000315d5d7210 */ /* 0x000fe20007ffe038 */
[----:B------:R-:W-:Y:S01]  /*33b0*/  VIADD R88, R9, 0xffffffd6 ;  /* 0xffffffd609587836 */ /* 0x000fe20000000000 */
[----:B------:R-:W-:Y:S01]  /*33c0*/  IADD3 R79, PT, PT, R79, R54, R57 ;  /* 0x000000364f4f7210 */ /* 0x000fe20007ffe039 */
[----:B------:R0:W5:Y:S01]  /*33d0*/  LDL.LU R60, [R1+0x718] ;  /* 0x00071800013c7983 */ /* 0x0001620000300800 */
[----:B------:R-:W-:-:S02]  /*33e0*/  IADD3 R86, PT, PT, R86, R53, R58 ;  /* 0x0000003556567210 */ /* 0x000fc40007ffe03a */
[----:B------:R-:W-:Y:S01]  /*33f0*/  ISETP.GE.U32.AND P4, PT, R89, 0x7fffff95, PT ;  /* 0x7fffff955900780c */ /* 0x000fe20003f86070 */
[----:B------:R-:W4:Y:S01]  /*3400*/  LDL.LU R55, [R1+0x714] ;  /* 0x0007140001377983 */ /* 0x000f220000300800 */
[C---:B------:R-:W-:Y:S01]  /*3410*/  VIADD R89, R9.reuse, 0xffffffd7 ;  /* 0xffffffd709597836 */ /* 0x040fe20000000000 */
[----:B------:R-:W-:Y:S01]  /*3420*/  ISETP.GE.U32.AND P6, PT, R90, 0x7fffff96, PT ;  /* 0x7fffff965a00780c */ /* 0x000fe20003fc6070 */
[----:B------:R-:W-:Y:S01]  /*3430*/  VIADD R90, R9, 0xffffffd0 ;  /* 0xffffffd0095a7836 */ /* 0x000fe20000000000 */
[----:B------:R-:W3:Y:S01]  /*3440*/  LDL.LU R56, [R1+0x710] ;  /* 0x0007100001387983 */ /* 0x000ee20000300800 */
[----:B------:R-:W-:Y:S02]  /*3450*/  SEL R16, RZ, 0x7fff8, P0 ;  /* 0x0007fff8ff107807 */ /* 0x000fe40000000000 */
[----:B------:R-:W-:Y:S01]  /*3460*/  ISETP.GE.U32.AND P0, PT, R88, 0x7fffff97, PT ;  /* 0x7fffff975800780c */ /* 0x000fe20003f06070 */
[----:B------:R-:W3:Y:S01]  /*3470*/  LDL.LU R49, [R1+0x70c] ;  /* 0x00070c0001317983 */ /* 0x000ee20000300800 */
[----:B------:R-:W-:-:S02]  /*3480*/  SEL R88, RZ, 0x1, P4 ;  /* 0x00000001ff587807 */ /* 0x000fc40002000000 */
[----:B------:R-:W-:Y:S01]  /*3490*/  ISETP.GE.U32.AND P4, PT, R89, 0x7fffff98, PT ;  /* 0x7fffff985900780c */ /* 0x000fe20003f86070 */
[----:B------:R-:W4:Y:S01]  /*34a0*/  LDL.LU R57, [R1+0x708] ;  /* 0x0007080001397983 */ /* 0x000f220000300800 */
[----:B------:R-:W-:Y:S02]  /*34b0*/  SEL R89, RZ, 0x1fffe, P6 ;  /* 0x0001fffeff597807 */ /* 0x000fe40003000000 */
[----:B------:R-:W-:Y:S01]  /*34c0*/  ISETP.GE.U32.AND P6, PT, R90, 0x7fffff91, PT ;  /* 0x7fffff915a00780c */ /* 0x000fe20003fc6070 */
[----:B------:R-:W4:Y:S01]  /*34d0*/  LDL.LU R54, [R1+0x704] ;  /* 0x0007040001367983 */ /* 0x000f220000300800 */
[----:B------:R-:W1:Y:S01]  /*34e0*/  LDC R90, c[0x0][0x3a0] ;  /* 0x0000e800ff5a7b82 */ /* 0x000e620000000800 */
[----:B------:R-:W-:Y:S02]  /*34f0*/  SEL R9, RZ, 0x4, P0 ;  /* 0x00000004ff097807 */ /* 0x000fe40000000000 */
[----:B------:R-:W4:Y:S01]  /*3500*/  LDL.LU R58, [R1+0x700] ;  /* 0x00070000013a7983 */ /* 0x000f220000300800 */
[----:B------:R-:W-:-:S03]  /*3510*/  ISETP.GE.U32.AND P0, PT, R92, 0x7fffff92, PT ;  /* 0x7fffff925c00780c */ /* 0x000fc60003f06070 */
[----:B------:R-:W4:Y:S01]  /*3520*/  LDL.LU R53, [R1+0x6fc] ;  /* 0x0006fc0001357983 */ /* 0x000f220000300800 */
[C---:B-1----:R-:W-:Y:S02]  /*3530*/  VIADD R91, R90.reuse, 0xffffffd2 ;  /* 0xffffffd25a5b7836 */ /* 0x042fe40000000000 */
[----:B------:R-:W-:Y:S01]  /*3540*/  VIADD R92, R90, 0xffffffd3 ;  /* 0xffffffd35a5c7836 */ /* 0x000fe20000000000 */
[----:B------:R-:W-:Y:S02]  /*3550*/  SEL R90, RZ, 0x1, P6 ;  /* 0x00000001ff5a7807 */ /* 0x000fe40003000000 */
[----:B------:R-:W-:Y:S02]  /*3560*/  ISETP.GE.U32.AND P6, PT, R91, 0x7fffff93, PT ;  /* 0x7fffff935b00780c */ /* 0x000fe40003fc6070 */
[----:B------:R-:W-:Y:S02]  /*3570*/  SEL R91, RZ, 0x1fffe, P0 ;  /* 0x0001fffeff5b7807 */ /* 0x000fe40000000000 */
[----:B------:R-:W-:-:S02]  /*3580*/  ISETP.GE.U32.AND P0, PT, R92, 0x7fffff94, PT ;  /* 0x7fffff945c00780c */ /* 0x000fc40003f06070 */
[----:B------:R-:W-:-:S05]  /*3590*/  SEL R92, RZ, 0x1, P5 ;  /* 0x00000001ff5c7807 */ /* 0x000fca0002800000 */
[----:B------:R-:W-:Y:S01]  /*35a0*/  IMAD.IADD R5, R92, 0x1, R5 ;  /* 0x000000015c057824 */ /* 0x000fe200078e0205 */
[----:B------:R-:W-:Y:S01]  /*35b0*/  LOP3.LUT R77, R77, 0x3, RZ, 0xc0, !PT ;  /* 0x000000034d4d7812 */ /* 0x000fe200078ec0ff */
[----:B------:R-:W-:Y:S01]  /*35c0*/  IMAD.IADD R90, R90, 0x1, R91 ;  /* 0x000000015a5a7824 */ /* 0x000fe200078e025b */
[----:B------:R-:W-:Y:S02]  /*35d0*/  LOP3.LUT R4, R4, 0x3, RZ, 0xc0, !PT ;  /* 0x0000000304047812 */ /* 0x000fe400078ec0ff */
[----:B------:R-:W-:Y:S01]  /*35e0*/  LOP3.LUT R5, R5, 0x3, RZ, 0xc0, !PT ;  /* 0x0000000305057812 */ /* 0x000fe200078ec0ff */
[----:B------:R-:W-:Y:S01]  /*35f0*/  IMAD.IADD R88, R88, 0x1, R89 ;  /* 0x0000000158587824 */ /* 0x000fe200078e0259 */
[----:B------:R-:W-:Y:S02]  /*3600*/  LOP3.LUT R6, R6, 0x3, RZ, 0xc0, !PT ;  /* 0x0000000306067812 */ /* 0x000fe400078ec0ff */
[----:B------:R-:W-:Y:S02]  /*3610*/  IADD3 R7, PT, PT, R77, R83, R7 ;  /* 0x000000534d077210 */ /* 0x000fe40007ffe007 */
[----:B------:R-:W-:-:S02]  /*3620*/  IADD3 R4, PT, PT, R4, R10, R84 ;  /* 0x0000000a04047210 */ /* 0x000fc40007ffe054 */
[----:B------:R-:W-:Y:S02]  /*3630*/  IADD3 R5, PT, PT, R5, R85, R78 ;  /* 0x0000005505057210 */ /* 0x000fe40007ffe04e */
[----:B------:R-:W-:Y:S02]  /*3640*/  LOP3.LUT R87, R87, 0x3, RZ, 0xc0, !PT ;  /* 0x0000000357577812 */ /* 0x000fe400078ec0ff */
[----:B------:R-:W-:Y:S02]  /*3650*/  SEL R10, RZ, 0x4, P6 ;  /* 0x00000004ff0a7807 */ /* 0x000fe40003000000 */
[----:B------:R-:W-:Y:S02]  /*3660*/  SEL R77, RZ, 0x7fff8, P0 ;  /* 0x0007fff8ff4d7807 */ /* 0x000fe40000000000 */
[----:B------:R-:W-:Y:S02]  /*3670*/  LOP3.LUT R90, R90, 0x3, RZ, 0xc0, !PT ;  /* 0x000000035a5a7812 */ /* 0x000fe400078ec0ff */
[----:B------:R-:W-:-:S02]  /*3680*/  IADD3 R6, PT, PT, R6, R82, R8 ;  /* 0x0000005206067210 */ /* 0x000fc40007ffe008 */
[----:B------:R-:W-:Y:S02]  /*3690*/  LOP3.LUT R5, R5, 0xf, RZ, 0xc0, !PT ;  /* 0x0000000f05057812 */ /* 0x000fe400078ec0ff */
[----:B------:R-:W-:Y:S02]  /*36a0*/  SEL R8, RZ, 0x7fff8, P4 ;  /* 0x0007fff8ff087807 */ /* 0x000fe40002000000 */
[----:B------:R-:W-:Y:S02]  /*36b0*/  IADD3 R87, PT, PT, R87, R16, R0 ;  /* 0x0000001057577210 */ /* 0x000fe40007ffe000 */
[----:B------:R-:W-:Y:S02]  /*36c0*/  LOP3.LUT R88, R88, 0x3, RZ, 0xc0, !PT ;  /* 0x0000000358587812 */ /* 0x000fe400078ec0ff */
[----:B------:R-:W-:Y:S01]  /*36d0*/  IADD3 R10, PT, PT, R90, R77, R10 ;  /* 0x0000004d5a0a7210 */ /* 0x000fe20007ffe00a */
[----:B------:R-:W-:Y:S01]  /*36e0*/  IMAD R4, R4, 0x10, R5 ;  /* 0x0000001004047824 */ /* 0x000fe200078e0205 */
[----:B------:R-:W-:Y:S01]  /*36f0*/  IADD3 R8, PT, PT, R88, R8, R9 ;  /* 0x0000000858087210 */ /* 0x000fe20007ffe009 */
[----:B------:R-:W-:Y:S01]  /*3700*/  IMAD.SHL.U32 R5, R87, 0x100, RZ ;  /* 0x0000010057057824 */ /* 0x000fe200078e00ff */
[----:B------:R-:W-:Y:S01]  /*3710*/  LOP3.LUT R10, R10, 0xf, RZ, 0xc0, !PT ;  /* 0x0000000f0a0a7812 */ /* 0x000fe200078ec0ff */
[----:B------:R-:W-:Y:S01]  /*3720*/  IMAD.SHL.U32 R6, R6, 0x100, RZ ;  /* 0x0000010006067824 */ /* 0x000fe200078e00ff */
[----:B------:R-:W1:Y:S02]  /*3730*/  S2R R92, SR_TID.X ;  /* 0x00000000005c7919 */ /* 0x000e640000002100 */
[----:B------:R-:W-:Y:S01]  /*3740*/  LOP3.LUT R5, R5, 0xf00, RZ, 0xe2, !PT ;  /* 0x00000f0005057812 */ /* 0x000fe200078ee2ff */
[----:B------:R-:W-:Y:S01]  /*3750*/  IMAD R8, R8, 0x10, R10 ;  /* 0x0000001008087824 */ /* 0x000fe200078e020a */
[----:B------:R-:W-:Y:S01]  /*3760*/  LOP3.LUT R6, R6, 0xf00, RZ, 0xe2, !PT ;  /* 0x00000f0006067812 */ /* 0x000fe200078ee2ff */
[----:B------:R0:W5:Y:S01]  /*3770*/  LDL.LU R0, [R1+0x6f8] ;  /* 0x0006f80001007983 */ /* 0x0001620000300800 */
[----:B------:R-:W-:Y:S01]  /*3780*/  LOP3.LUT R4, R4, 0xff, RZ, 0xc0, !PT ;  /* 0x000000ff04047812 */ /* 0x000fe200078ec0ff */
[----:B------:R-:W-:Y:S01]  /*3790*/  IMAD R5, R86, 0x1000, R5 ;  /* 0x0000100056057824 */ /* 0x000fe200078e0205 */
[----:B------:R-:W-:Y:S01]  /*37a0*/  LOP3.LUT R8, R8, 0xff, RZ, 0xc0, !PT ;  /* 0x000000ff08087812 */ /* 0x000fe200078ec0ff */
[----:B------:R-:W-:Y:S01]  /*37b0*/  IMAD R6, R7, 0x1000, R6 ;  /* 0x0000100007067824 */ /* 0x000fe200078e0206 */
[----:B------:R0:W5:Y:S03]  /*37c0*/  LDL.LU R16, [R1+0x6f4] ;  /* 0x0006f40001107983 */ /* 0x0001660000300800 */
[----:B------:R-:W-:Y:S01]  /*37d0*/  IMAD.IADD R8, R5, 0x1, R8 ;  /* 0x0000000105087824 */ /* 0x000fe200078e0208 */
[----:B------:R-:W-:Y:S01]  /*37e0*/  PRMT R5, RZ, 0x7610, R5 ;  /* 0x00007610ff057816 */ /* 0x000fe20000000005 */
[--C-:B------:R-:W-:Y:S01]  /*37f0*/  IMAD.IADD R10, R6, 0x1, R4.reuse ;  /* 0x00000001060a7824 */ /* 0x100fe200078e0204 */
[----:B------:R-:W-:Y:S01]  /*3800*/  PRMT R4, RZ, 0x7610, R4 ;  /* 0x00007610ff047816 */ /* 0x000fe20000000004 */
[----:B------:R0:W5:Y:S01]  /*3810*/  LDL.LU R9, [R1+0x6f0] ;  /* 0x0006f00001097983 */ /* 0x0001620000300800 */
[----:B------:R-:W-:Y:S01]  /*3820*/  LOP3.LUT R79, R79, 0xf, RZ, 0xc0, !PT ;  /* 0x0000000f4f4f7812 */ /* 0x000fe200078ec0ff */
[----:B------:R-:W-:-:S02]  /*3830*/  IMAD.SHL.U32 R81, R81, 0x100, RZ ;  /* 0x0000010051517824 */ /* 0x000fc400078e00ff */
[----:B------:R0:W-:Y:S04]  /*3840*/  STL.S16 [R1+0x250], R5 ;  /* 0x0002500501007387 */ /* 0x0001e80000100600 */
[----:B------:R0:W-:Y:S01]  /*3850*/  STL.S16 [R1+0x24c], R4 ;  /* 0x00024c0401007387 */ /* 0x0001e20000100600 */
[----:B------:R-:W-:Y:S01]  /*3860*/  IMAD R79, R93, 0x10, R79 ;  /* 0x000000105d4f7824 */ /* 0x000fe200078e024f */
[----:B------:R-:W-:Y:S01]  /*3870*/  LOP3.LUT R81, R81, 0xf00, RZ, 0xe2, !PT ;  /* 0x00000f0051517812 */ /* 0x000fe200078ee2ff */
[----:B------:R-:W-:-:S03]  /*3880*/  USHF.L.U32 UR4, UR7, 0x15, URZ ;  /* 0x0000001507047899 */ /* 0x000fc600080006ff */
[----:B------:R-:W-:Y:S01]  /*3890*/  LOP3.LUT R79, R79, 0xff, RZ, 0xc0, !PT ;  /* 0x000000ff4f4f7812 */ /* 0x000fe200078ec0ff */
[----:B------:R-:W-:Y:S01]  /*38a0*/  IMAD R80, R80, 0x1000, R81 ;  /* 0x0000100050507824 */ /* 0x000fe200078e0251 */
[----:B-1----:R-:W-:Y:S01]  /*38b0*/  LOP3.LUT R92, R92, 0x7f, RZ, 0xc0, !PT ;  /* 0x0000007f5c5c7812 */ /* 0x002fe200078ec0ff */
[----:B------:R-:W-:Y:S02]  /*38c0*/  ULOP3.LUT UR4, UR4, 0x600000, URZ, 0xc0, !UPT ;  /* 0x0060000004047892 */ /* 0x000fe4000f8ec0ff */
[----:B------:R-:W-:Y:S01]  /*38d0*/  IMAD.IADD R79, R80, 0x1, R79 ;  /* 0x00000001504f7824 */ /* 0x000fe200078e024f */
[----:B------:R-:W-:Y:S02]  /*38e0*/  UIADD3 UR11, UPT, UPT, UR9, 0xc000, URZ ;  /* 0x0000c000090b7890 */ /* 0x000fe4000fffe0ff */
[----:B------:R-:W-:Y:S02]  /*38f0*/  UIADD3 UR10, UPT, UPT, UR8, UR4, URZ ;  /* 0x00000004080a7290 */ /* 0x000fe4000fffe0ff */
[----:B------:R-:W-:Y:S01]  /*3900*/  PRMT R8, R79, 0x5410, R8 ;  /* 0x000054104f087816 */ /* 0x000fe20000000008 */
[----:B------:R-:W-:Y:S01]  /*3910*/  UMOV UR4, 0x1 ;  /* 0x0000000100047882 */ /* 0x000fe20000000000 */
[----:B--2---:R-:W-:-:S13]  /*3920*/  ISETP.GT.U32.AND P4, PT, R11, R50, PT ;  /* 0x000000320b00720c */ /* 0x004fda0003f84070 */
[----:B------:R-:W-:Y:S01]  /*3930*/  @!P4 IMAD.IADD R50, R50, 0x1, -R11 ;  /* 0x000000013232c824 */ /* 0x000fe200078e0a0b */
[C---:B---3--:R-:W-:Y:S02]  /*3940*/  ISETP.GT.U32.AND P6, PT, R11.reuse, R49, PT ;  /* 0x000000310b00720c */ /* 0x048fe40003fc4070 */
[C---:B----4-:R-:W-:Y:S02]  /*3950*/  ISETP.GT.U32.AND P0, PT, R11.reuse, R54, PT ;  /* 0x000000360b00720c */ /* 0x050fe40003f04070 */
[----:B------:R-:W-:-:S09]  /*3960*/  ISETP.GT.U32.AND P4, PT, R11, R53, PT ;  /* 0x000000350b00720c */ /* 0x000fd20003f84070 */
[--C-:B------:R-:W-:Y:S01]  /*3970*/  @!P6 IMAD.IADD R49, R49, 0x1, -R11.reuse ;  /* 0x000000013131e824 */ /* 0x100fe200078e0a0b */
[C---:B------:R-:W-:Y:S01]  /*3980*/  ISETP.GT.U32.AND P6, PT, R11.reuse, R56, PT ;  /* 0x000000380b00720c */ /* 0x040fe20003fc4070 */
[--C-:B------:R-:W-:Y:S01]  /*3990*/  @!P0 IMAD.IADD R54, R54, 0x1, -R11.reuse ;  /* 0x0000000136368824 */ /* 0x100fe200078e0a0b */
[----:B------:R-:W-:Y:S01]  /*39a0*/  ISETP.GT.U32.AND P0, PT, R11, R58, PT ;  /* 0x0000003a0b00720c */ /* 0x000fe20003f04070 */
[----:B------:R-:W-:Y:S01]  /*39b0*/  @!P4 IMAD.IADD R53, R53, 0x1, -R11 ;  /* 0x000000013535c824 */ /* 0x000fe200078e0a0b */
[----:B------:R-:W-:-:S09]  /*39c0*/  ISETP.GT.U32.AND P4, PT, R11, R57, PT ;  /* 0x000000390b00720c */ /* 0x000fd20003f84070 */
[--C-:B------:R-:W-:Y:S01]  /*39d0*/  @!P6 IMAD.IADD R56, R56, 0x1, -R11.reuse ;  /* 0x000000013838e824 */ /* 0x100fe200078e0a0b */
[----:B------:R-:W-:Y:S01]  /*39e0*/  ISETP.GT.U32.AND P6, PT, R11, R55, PT ;  /* 0x000000370b00720c */ /* 0x000fe20003fc4070 */
[--C-:B------:R-:W-:Y:S01]  /*39f0*/  @!P0 IMAD.IADD R58, R58, 0x1, -R11.reuse ;  /* 0x000000013a3a8824 */ /* 0x100fe200078e0a0b */
[----:B------:R-:W-:Y:S01]  /*3a00*/  ISETP.NE.U32.AND P0, PT, R92, RZ, PT ;  /* 0x000000ff5c00720c */ /* 0x000fe20003f05070 */
[----:B------:R-:W-:Y:S01]  /*3a10*/  @!P4 IMAD.IADD R57, R57, 0x1, -R11 ;  /* 0x000000013939c824 */ /* 0x000fe200078e0a0b */
[----:B0-----:R-:W-:Y:S11]  /*3a20*/  BRA.U UP0, `(.L_x_5) ;  /* 0x0000000100187547 */ /* 0x001ff6000b800000 */
[----:B------:R-:W-:Y:S01]  /*3a30*/  ELECT P4, URZ, PT ;  /* 0x0000000000ff782f */ /* 0x000fe20003880000 */
[----:B------:R-:W-:Y:S01]  /*3a40*/  IMAD.MOV.U32 R4, RZ, RZ, 0x1 ;  /* 0x00000001ff047424 */ /* 0x000fe200078e00ff */
[----:B------:R-:W-:Y:S01]  /*3a50*/  UMOV UR6, 0x40 ;  /* 0x0000004000067882 */ /* 0x000fe20000000000 */
[----:B------:R-:W-:Y:S01]  /*3a60*/  UVIRTCOUNT.DEALLOC.SMPOOL 0x80 ;  /* 0x000000800000784c */ /* 0x000fe20000000000 */
[----:B------:R-:W-:-:S09]  /*3a70*/  ULEA UR6, UR5, UR6, 0x18 ;  /* 0x0000000605067291 */ /* 0x000fd2000f8ec0ff */
[----:B------:R0:W-:Y:S03]  /*3a80*/  @P4 STS.U8 [UR6], R4 ;  /* 0x00000004ff004988 */ /* 0x0001e60008000006 */
.L_x_5:
[----:B------:R-:W2:Y:S01]  /*3a90*/  LDL.LU R5, [R1+0x58] ;  /* 0x0000580001057983 */ /* 0x000ea20000300800 */
[----:B------:R-:W-:Y:S03]  /*3aa0*/  STTM.x64 tmem[UR10], RZ ;  /* 0x000000ff000079ed */ /* 0x000fe6000834000a */
[----:B0-----:R-:W3:Y:S01]  /*3ab0*/  LDL.LU R4, [R1+0x54] ;  /* 0x0000540001047983 */ /* 0x001ee20000300800 */
[----:B------:R-:W-:Y:S01]  /*3ac0*/  VOTEU.ALL UP1, P0 ;  /* 0x0000000000ff7886 */ /* 0x000fe20000020000 */
[----:B------:R-:W-:Y:S01]  /*3ad0*/  VOTEU.ALL UP2, P0 ;  /* 0x0000000000ff7886 */ /* 0x000fe20000040000 */
[----:B-----5:R-:W-:Y:S01]  /*3ae0*/  ISETP.GT.U32.AND P4, PT, R11, R60, PT ;  /* 0x0000003c0b00720c */ /* 0x020fe20003f84070 */
[----:B------:R-:W-:Y:S01]  /*3af0*/  STL [R1+0x8c8], R8 ;  /* 0x0008c80801007387 */ /* 0x000fe20000100800 */
[----:B------:R-:W-:Y:S01]  /*3b00*/  P2R R6, PR, RZ, 0x2 ;  /* 0x00000002ff067803 */ /* 0x000fe20000000000 */
[----:B------:R-:W-:Y:S01]  /*3b10*/  @!P6 IMAD.IADD R55, R55, 0x1, -R11 ;  /* 0x000000013737e824 */ /* 0x000fe200078e0a0b */
[----:B------:R-:W-:Y:S01]  /*3b20*/  USHF.L.U32 UR5, UR12, 0x3, URZ ;  /* 0x000000030c057899 */ /* 0x000fe200080006ff */
[----:B------:R0:W-:Y:S01]  /*3b30*/  STL [R1+0x8c4], R65 ;  /* 0x0008c44101007387 */ /* 0x0001e20000100800 */
[----:B------:R-:W-:Y:S01]  /*3b40*/  LOP3.LUT R10, R10, 0xffff, RZ, 0xc0, !PT ;  /* 0x0000ffff0a0a7812 */ /* 0x000fe200078ec0ff */
[----:B------:R-:W1:Y:S01]  /*3b50*/  LDCU UR60, c[0x0][0x3b0] ;  /* 0x00007600ff3c77ac */ /* 0x000e620008000800 */
[----:B------:R-:W4:Y:S01]  /*3b60*/  LDCU UR62, c[0x0][0x3b0] ;  /* 0x00007600ff3e77ac */ /* 0x000f220008000800 */
[----:B0-----:R-:W2:Y:S01]  /*3b70*/  LDL R65, [R1+0x250] ;  /* 0x0002500001417983 */ /* 0x001ea20000100800 */
[----:B------:R-:W0:Y:S03]  /*3b80*/  LDCU UR57, c[0x0][0x3b0] ;  /* 0x00007600ff3977ac */ /* 0x000e260008000800 */
[----:B------:R-:W-:Y:S01]  /*3b90*/  STL [R1+0x8c0], R70 ;  /* 0x0008c04601007387 */ /* 0x000fe20000100800 */
        /* <DEDUP_REMOVED lines=75> */
[----:B------:R-:W-:Y:S04]  /*4050*/  STL [R1+0x828], R42 ;  /* 0x0008282a01007387 */ /* 0x000fe80000100800 */
        /* <DEDUP_REMOVED lines=48> */
[----:B------:R-:W4:Y:S01]  /*4360*/  LDL R77, [R1+0x24c] ;  /* 0x00024c00014d7983 */ /* 0x000f220000100800 */
[----:B------:R-:W-:-:S04]  /*4370*/  @!UP1 UIADD3 UR14, UPT, UPT, -UR4, 0x100000, URZ ;  /* 0x00100000040e9890 */ /* 0x000fc8000fffe1ff */
[----:B------:R-:W-:Y:S02]  /*4380*/  @!UP1 USHF.L.U32 UR15, UR14, 0xb, URZ ;  /* 0x0000000b0e0f9899 */ /* 0x000fe400080006ff */
[----:B------:R-:W-:Y:S01]  /*4390*/  @!UP1 USHF.L.U32 UR14, UR14, 0x1, URZ ;  /* 0x000000010e0e9899 */ /* 0x000fe200080006ff */
[----:B---3--:R-:W-:Y:S01]  /*43a0*/  IMAD R7, R4, UR20, RZ ;  /* 0x0000001404077c24 */ /* 0x008fe2000f8e02ff */
[----:B------:R-:W-:Y:S01]  /*43b0*/  ISETP.GT.U32.AND P6, PT, R11, R16, PT ;  /* 0x000000100b00720c */ /* 0x000fe20003fc4070 */
[----:B------:R-:W-:Y:S01]  /*43c0*/  STTM.x64 tmem[UR10+0x40], RZ ;  /* 0x000040ff000079ed */ /* 0x000fe2000834000a */
[----:B------:R-:W-:Y:S01]  /*43d0*/  STTM.x64 tmem[UR10+0x80], RZ ;  /* 0x000080ff000079ed */ /* 0x000fe2000834000a */
[----:B------:R-:W-:Y:S01]  /*43e0*/  STTM.x64 tmem[UR10+0xc0], RZ ;  /* 0x0000c0ff000079ed */ /* 0x000fe2000834000a */
[----:B------:R-:W3:Y:S02]  /*43f0*/  FENCE.VIEW.ASYNC.T ;  /* 0x00000000000073c6 */ /* 0x000ee40000000200 */
[----:B---3--:R-:W-:Y:S01]  /*4400*/  BAR.SYNC.DEFER_BLOCKING 0x0 ;  /* 0x0000000000007b1d */ /* 0x008fe20000010000 */
[----:B------:R-:W-:-:S05]  /*4410*/  @!P4 IMAD.IADD R60, R60, 0x1, -R11 ;  /* 0x000000013c3cc824 */ /* 0x000fca00078e0a0b */
[----:B------:R2:W-:Y:S01]  /*4420*/  STL [R1+0x300], R6 ;  /* 0x0003000601007387 */ /* 0x0005e20000100800 */
[----:B------:R-:W-:Y:S02]  /*4430*/  @!P6 IMAD.IADD R16, R16, 0x1, -R11 ;  /* 0x000000011010e824 */ /* 0x000fe400078e0a0b */
[----:B--2---:R-:W-:Y:S01]  /*4440*/  IMAD R6, R5, UR20, RZ ;  /* 0x0000001405067c24 */ /* 0x004fe2000f8e02ff */
[----:B------:R-:W-:-:S04]  /*4450*/  IADD3 R5, P6, PT, R7, UR16, RZ ;  /* 0x0000001007057c10 */ /* 0x000fc8000ffde0ff */
[C---:B------:R-:W-:Y:S01]  /*4460*/  IADD3 R4, P4, PT, R6.reuse, UR16, RZ ;  /* 0x0000001006047c10 */ /* 0x040fe2000ff9e0ff */
[----:B------:R-:W2:Y:S02]  /*4470*/  FENCE.VIEW.ASYNC.S ;  /* 0x00000000000073c6 */ /* 0x000ea40000000000 */
[----:B--2---:R2:W3:Y:S01]  /*4480*/  @!UP2 SYNCS.EXCH.64 URZ, [UR11], UR14 ;  /* 0x0000000e0bffa5b2 */ /* 0x0044e20008000100 */
[----:B------:R-:W-:Y:S02]  /*4490*/  LEA.HI.X.SX32 R7, R7, UR17, 0x1, P6 ;  /* 0x0000001107077c11 */ /* 0x000fe4000b0f0eff */
[----:B------:R-:W-:Y:S01]  /*44a0*/  LEA.HI.X.SX32 R6, R6, UR17, 0x1, P4 ;  /* 0x0000001106067c11 */ /* 0x000fe2000a0f0eff */
[----:B------:R-:W-:Y:S01]  /*44b0*/  @!P2 IMAD.MOV.U32 R78, RZ, RZ, R4 ;  /* 0x000000ffff4ea224 */ /* 0x000fe200078e0004 */
[----:B------:R-:W-:Y:S01]  /*44c0*/  ISETP.GT.U32.AND P4, PT, R11, R59, PT ;  /* 0x0000003b0b00720c */ /* 0x000fe20003f84070 */
[----:B------:R-:W-:Y:S01]  /*44d0*/  USHF.R.S32.HI UR6, URZ, 0x1f, UR5 ;  /* 0x0000001fff067899 */ /* 0x000fe20008011405 */
[----:B------:R-:W-:Y:S01]  /*44e0*/  PRMT R8, RZ, 0x7610, R8 ;  /* 0x00007610ff087816 */ /* 0x000fe20000000008 */
[----:B------:R-:W-:Y:S01]  /*44f0*/  @!P2 IMAD.MOV.U32 R79, RZ, RZ, R6 ;  /* 0x000000ffff4fa224 */ /* 0x000fe200078e0006 */
[----:B---3--:R-:W-:Y:S01]  /*4500*/  BAR.SYNC.DEFER_BLOCKING 0x0 ;  /* 0x0000000000007b1d */ /* 0x008fe20000010000 */
[----:B------:R-:W-:-:S02]  /*4510*/  PRMT R69, RZ, 0x7610, R69 ;  /* 0x00007610ff457816 */ /* 0x000fc40000000045 */
[----:B------:R-:W-:-:S03]  /*4520*/  ISETP.GT.U32.AND P6, PT, R11, R64, PT ;  /* 0x000000400b00720c */ /* 0x000fc60003fc4070 */
[----:B------:R3:W2:Y:S02]  /*4530*/  @!P2 LDG.E.U8 R65, desc[UR24][R78.64] ;  /* 0x000000184e41a981 */ /* 0x0006a4000c1e1100 */
[----:B---3--:R-:W-:Y:S02]  /*4540*/  @!P2 IMAD.MOV.U32 R78, RZ, RZ, R5 ;  /* 0x000000ffff4ea224 */ /* 0x008fe400078e0005 */
[----:B------:R-:W-:-:S05]  /*4550*/  @!P2 IMAD.MOV.U32 R79, RZ, RZ, R7 ;  /* 0x000000ffff4fa224 */ /* 0x000fca00078e0007 */
[----:B----4-:R3:W4:Y:S01]  /*4560*/  @!P2 LDG.E.U8 R77, desc[UR24][R78.64] ;  /* 0x000000184e4da981 */ /* 0x010722000c1e1100 */
[--C-:B------:R-:W-:Y:S02]  /*4570*/  @!P4 IMAD.IADD R59, R59, 0x1, -R11.reuse ;  /* 0x000000013b3bc824 */ /* 0x100fe400078e0a0b */
[----:B------:R-:W-:Y:S01]  /*4580*/  @!P6 IMAD.IADD R64, R64, 0x1, -R11 ;  /* 0x000000014040e824 */ /* 0x000fe200078e0a0b */
[----:B------:R-:W-:Y:S02]  /*4590*/  ISETP.GT.U32.AND P6, PT, R11, R63, PT ;  /* 0x0000003f0b00720c */ /* 0x000fe40003fc4070 */
[----:B---3--:R-:W-:-:S04]  /*45a0*/  IADD3 R79, P4, PT, R4, UR5, RZ ;  /* 0x00000005044f7c10 */ /* 0x008fc8000ff9e0ff */
[----:B------:R-:W-:Y:S02]  /*45b0*/  IADD3.X R78, PT, PT, R6, UR6, RZ, P4, !PT ;  /* 0x00000006064e7c10 */ /* 0x000fe4000a7fe4ff */
[----:B------:R-:W-:Y:S01]  /*45c0*/  ISETP.GT.U32.AND P4, PT, R11, R62, PT ;  /* 0x0000003e0b00720c */ /* 0x000fe20003f84070 */
[----:B----4-:R3:W-:Y:S04]  /*45d0*/  @!P2 STL [R1+0x24c], R77 ;  /* 0x00024c4d0100a387 */ /* 0x0107e80000100800 */
[----:B--2---:R2:W-:Y:S01]  /*45e0*/  @!P2 STL [R1+0x250], R65 ;  /* 0x000250410100a387 */ /* 0x0045e20000100800 */
[----:B------:R-:W-:-:S03]  /*45f0*/  IADD3 R91, P2, PT, R5, UR5, RZ ;  /* 0x00000005055b7c10 */ /* 0x000fc6000ff5e0ff */
[----:B------:R4:W-:Y:S01]  /*4600*/  STL [R1+0x124], R79 ;  /* 0x0001244f01007387 */ /* 0x0009e20000100800 */
[----:B---3--:R-:W-:-:S03]  /*4610*/  SHF.R.U32.HI R77, RZ, 0xf, R10 ;  /* 0x0000000fff4d7819 */ /* 0x008fc6000001160a */
[----:B------:R-:W-:Y:S01]  /*4620*/  STL [R1+0x12c], R91 ;  /* 0x00012c5b01007387 */ /* 0x000fe20000100800 */
[----:B--2---:R-:W-:-:S03]  /*4630*/  IADD3.X R65, PT, PT, R7, UR6, RZ, P2, !PT ;  /* 0x0000000607417c10 */ /* 0x004fc600097fe4ff */
[----:B------:R2:W-:Y:S01]  /*4640*/  STL [R1+0x120], R78 ;  /* 0x0001204e01007387 */ /* 0x0005e20000100800 */
[----:B------:R-:W-:Y:S01]  /*4650*/  USHF.L.U32 UR5, UR12, 0x4, URZ ;  /* 0x000000040c057899 */ /* 0x000fe200080006ff */
[-C--:B----4-:R-:W-:Y:S02]  /*4660*/  @!P3 LOP3.LUT R79, R79, R78.reuse, RZ, 0x3c, !PT ;  /* 0x0000004e4f4fb212 */ /* 0x090fe400078e3cff */
[----:B------:R-:W-:Y:S01]  /*4670*/  LOP3.LUT P2, RZ, R77, 0x1, RZ, 0xc0, !PT ;  /* 0x000000014dff7812 */ /* 0x000fe2000784c0ff */
[----:B------:R-:W-:Y:S01]  /*4680*/  @!P6 IMAD.IADD R63, R63, 0x1, -R11 ;  /* 0x000000013f3fe824 */ /* 0x000fe200078e0a0b */
[----:B------:R-:W-:Y:S01]  /*4690*/  STL [R1+0x128], R65 ;  /* 0x0001284101007387 */ /* 0x000fe20000100800 */
[----:B--2---:R-:W-:-:S04]  /*46a0*/  @!P3 LOP3.LUT R78, R79, R78, RZ, 0x3c, !PT ;  /* 0x0000004e4f4eb212 */ /* 0x004fc800078e3cff */
[----:B------:R-:W-:-:S05]  /*46b0*/  @!P3 LOP3.LUT R79, R79, R78, RZ, 0x3c, !PT ;  /* 0x0000004e4f4fb212 */ /* 0x000fca00078e3cff */
[----:B------:R2:W3:Y:S02]  /*46c0*/  @!P3 LDG.E.U8 R8, desc[UR24][R78.64] ;  /* 0x000000184e08b981 */ /* 0x0004e4000c1e1100 */
[----:B--2---:R-:W-:Y:S02]  /*46d0*/  @!P3 IMAD.MOV.U32 R78, RZ, RZ, R91 ;  /* 0x000000ffff4eb224 */ /* 0x004fe400078e005b */
[----:B------:R-:W-:-:S05]  /*46e0*/  @!P3 IMAD.MOV.U32 R79, RZ, RZ, R65 ;  /* 0x000000ffff4fb224 */ /* 0x000fca00078e0041 */
[----:B------:R2:W4:Y:S01]  /*46f0*/  @!P3 LDG.E.U8 R69, desc[UR24][R78.64] ;  /* 0x000000184e45b981 */ /* 0x000522000c1e1100 */
[----:B------:R-:W-:Y:S01]  /*4700*/  USHF.R.S32.HI UR6, URZ, 0x1f, UR5 ;  /* 0x0000001fff067899 */ /* 0x000fe20008011405 */
[----:B------:R-:W-:Y:S01]  /*4710*/  @!P4 IMAD.IADD R62, R62, 0x1, -R11 ;  /* 0x000000013e3ec824 */ /* 0x000fe200078e0a0b */
[----:B------:R-:W-:Y:S02]  /*4720*/  IADD3 R91, P4, PT, R5, UR5, RZ ;  /* 0x00000005055b7c10 */ /* 0x000fe4000ff9e0ff */
[----:B--2---:R-:W-:-:S04]  /*4730*/  IADD3 R79, P6, PT, R4, UR5, RZ ;  /* 0x00000005044f7c10 */ /* 0x004fc8000ffde0ff */
[----:B------:R-:W-:Y:S02]  /*4740*/  IADD3.X R78, PT, PT, R6, UR6, RZ, P6, !PT ;  /* 0x00000006064e7c10 */ /* 0x000fe4000b7fe4ff */
[----:B------:R-:W-:Y:S02]  /*4750*/  PRMT R70, RZ, 0x7610, R70 ;  /* 0x00007610ff467816 */ /* 0x000fe40000000046 */
[----:B------:R-:W-:Y:S01]  /*4760*/  PRMT R67, RZ, 0x7610, R67 ;  /* 0x00007610ff437816 */ /* 0x000fe20000000043 */
[----:B---3--:R2:W-:Y:S04]  /*4770*/  STL [R1+0x1b0], R8 ;  /* 0x0001b00801007387 */ /* 0x0085e80000100800 */
[----:B--2---:R-:W2:Y:S04]  /*4780*/  LDL.LU R8, [R1+0x8c8] ;  /* 0x0008c80001087983 */ /* 0x004ea80000300800 */
[----:B------:R-:W3:Y:S04]  /*4790*/  LDL.LU R65, [R1+0x8c4] ;  /* 0x0008c40001417983 */ /* 0x000ee80000300800 */
[----:B------:R0:W-:Y:S04]  /*47a0*/  STL [R1+0x424], R79 ;  /* 0x0004244f01007387 */ /* 0x0001e80000100800 */
[----:B------:R-:W-:Y:S04]  /*47b0*/  STL [R1+0x42c], R91 ;  /* 0x00042c5b01007387 */ /* 0x000fe80000100800 */
[----:B----4-:R-:W-:Y:S01]  /*47c0*/  STL [R1+0x248], R69 ;  /* 0x0002484501007387 */ /* 0x010fe20000100800 */
[----:B0-----:R-:W-:-:S03]  /*47d0*/  @P2 LOP3.LUT R79, R79, R78, RZ, 0x3c, !PT ;  /* 0x0000004e4f4f2212 */ /* 0x001fc600078e3cff */
[----:B------:R0:W-:Y:S02]  /*47e0*/  STL [R1+0x420], R78 ;  /* 0x0004204e01007387 */ /* 0x0001e40000100800 */
[----:B0-----:R-:W-:Y:S02]  /*47f0*/  @P2 LOP3.LUT R78, R79, R78, RZ, 0x3c, !PT ;  /* 0x0000004e4f4e2212 */ /* 0x001fe400078e3cff */
[----:B------:R-:W-:Y:S02]  /*4800*/  IADD3.X R69, PT, PT, R7, UR6, RZ, P4, !PT ;  /* 0x0000000607457c10 */ /* 0x000fe4000a7fe4ff */
[----:B------:R-:W-:-:S05]  /*4810*/  @P2 LOP3.LUT R79, R79, R78, RZ, 0x3c, !PT ;  /* 0x0000004e4f4f2212 */ /* 0x000fca00078e3cff */
[----:B------:R0:W4:Y:S02]  /*4820*/  @P2 LDG.E.U8 R70, desc[UR24][R78.64] ;  /* 0x000000184e462981 */ /* 0x000124000c1e1100 */
[----:B0-----:R-:W-:Y:S02]  /*4830*/  @P2 IMAD.MOV.U32 R78, RZ, RZ, R91 ;  /* 0x000000ffff4e2224 */ /* 0x001fe400078e005b */
[----:B------:R-:W-:-:S05]  /*4840*/  @P2 IMAD.MOV.U32 R79, RZ, RZ, R69 ;  /* 0x000000ffff4f2224 */ /* 0x000fca00078e0045 */
[----:B------:R0:W2:Y:S01]  /*4850*/  @P2 LDG.E.U8 R67, desc[UR24][R78.64] ;  /* 0x000000184e432981 */ /* 0x0000a2000c1e1100 */
[----:B------:R-:W-:Y:S02]  /*4860*/  ISETP.GT.U32.AND P3, PT, R11, R61, PT ;  /* 0x0000003d0b00720c */ /* 0x000fe40003f64070 */
[----:B------:R-:W-:Y:S01]  /*4870*/  SHF.R.U32.HI R77, RZ, 0x7, R10 ;  /* 0x00000007ff4d7819 */ /* 0x000fe2000001160a */
[----:B------:R-:W-:-:S03]  /*4880*/  UIMAD UR5, UR12, 0x18, URZ ;  /* 0x000000180c0578a4 */ /* 0x000fc6000f8e02ff */
[----:B------:R-:W-:Y:S01]  /*4890*/  LOP3.LUT P4, RZ, R77, 0x1, RZ, 0xc0, !PT ;  /* 0x000000014dff7812 */ /* 0x000fe2000788c0ff */
[----:B------:R-:W-:Y:S01]  /*48a0*/  USHF.R.S32.HI UR6, URZ, 0x1f, UR5 ;  /* 0x0000001fff067899 */ /* 0x000fe20008011405 */
[----:B------:R-:W-:Y:S05]  /*48b0*/  STL [R1+0x428], R69 ;  /* 0x0004284501007387 */ /* 0x000fea0000100800 */
[----:B------:R-:W-:Y:S01]  /*48c0*/  @!P3 IMAD.IADD R61, R61, 0x1, -R11 ;  /* 0x000000013d3db824 */ /* 0x000fe200078e0a0b */
[----:B0-----:R-:W-:Y:S02]  /*48d0*/  IADD3 R79, P3, PT, R4, UR5, RZ ;  /* 0x00000005044f7c10 */ /* 0x001fe4000ff7e0ff */
[----:B------:R-:W-:-:S02]  /*48e0*/  IADD3 R91, P2, PT, R5, UR5, RZ ;  /* 0x00000005055b7c10 */ /* 0x000fc4000ff5e0ff */
[----:B------:R-:W-:Y:S02]  /*48f0*/  IADD3.X R78, PT, PT, R6, UR6, RZ, P3, !PT ;  /* 0x00000006064e7c10 */ /* 0x000fe40009ffe4ff */
[----:B------:R-:W-:Y:S02]  /*4900*/  PRMT R68, RZ, 0x7610, R68 ;  /* 0x00007610ff447816 */ /* 0x000fe40000000044 */
[----:B------:R-:W-:Y:S01]  /*4910*/  PRMT R71, RZ, 0x7610, R71 ;  /* 0x00007610ff477816 */ /* 0x000fe20000000047 */
[----:B----4-:R0:W-:Y:S04]  /*4920*/  STL [R1+0x1cc], R70 ;  /* 0x0001cc4601007387 */ /* 0x0101e80000100800 */
[----:B0-----:R-:W4:Y:S04]  /*4930*/  LDL.LU R70, [R1+0x8c0] ;  /* 0x0008c00001467983 */ /* 0x001f280000300800 */
[----:B------:R-:W3:Y:S04]  /*4940*/  LDL.LU R69, [R1+0x8bc] ;  /* 0x0008bc0001457983 */ /* 0x000ee80000300800 */
[----:B------:R0:W-:Y:S04]  /*4950*/  STL [R1+0x494], R79 ;  /* 0x0004944f01007387 */ /* 0x0001e80000100800 */
[----:B------:R-:W-:Y:S04]  /*4960*/  STL [R1+0x49c], R91 ;  /* 0x00049c5b01007387 */ /* 0x000fe80000100800 */
[----:B--2---:R-:W-:Y:S01]  /*4970*/  STL [R1+0x1c8], R67 ;  /* 0x0001c84301007387 */ /* 0x004fe20000100800 */
[----:B0-----:R-:W-:-:S03]  /*4980*/  @P4 LOP3.LUT R79, R79, R78, RZ, 0x3c, !PT ;  /* 0x0000004e4f4f4212 */ /* 0x001fc600078e3cff */
[----:B------:R0:W-:Y:S02]  /*4990*/  STL [R1+0x490], R78 ;  /* 0x0004904e01007387 */ /* 0x0001e40000100800 */
[----:B0-----:R-:W-:Y:S02]  /*49a0*/  @P4 LOP3.LUT R78, R79, R78, RZ, 0x3c, !PT ;  /* 0x0000004e4f4e4212 */ /* 0x001fe400078e3cff */
[----:B------:R-:W-:Y:S02]  /*49b0*/  IADD3.X R67, PT, PT, R7, UR6, RZ, P2, !PT ;  /* 0x0000000607437c10 */ /* 0x000fe400097fe4ff */
[----:B------:R-:W-:-:S05]  /*49c0*/  @P4 LOP3.LUT R79, R79, R78, RZ, 0x3c, !PT ;  /* 0x0000004e4f4f4212 */ /* 0x000fca00078e3cff */
[----:B------:R0:W2:Y:S02]  /*49d0*/  @P4 LDG.E.U8 R68, desc[UR24][R78.64] ;  /* 0x000000184e444981 */ /* 0x0000a4000c1e1100 */
[----:B0-----:R-:W-:Y:S02]  /*49e0*/  @P4 IMAD.MOV.U32 R78, RZ, RZ, R91 ;  /* 0x000000ffff4e4224 */ /* 0x001fe400078e005b */
[----:B------:R-:W-:-:S05]  /*49f0*/  @P4 IMAD.MOV.U32 R79, RZ, RZ, R67 ;  /* 0x000000ffff4f4224 */ /* 0x000fca00078e0043 */
[----:B------:R0:W3:Y:S01]  /*4a00*/  @P4 LDG.E.U8 R71, desc[UR24][R78.64] ;  /* 0x000000184e474981 */ /* 0x0000e2000c1e1100 */
[----:B------:R-:W-:Y:S01]  /*4a10*/  SHF.R.U64 R77, R8, 0x1f, RZ ;  /* 0x0000001f084d7819 */ /* 0x000fe200000012ff */
[----:B------:R-:W-:-:S03]  /*4a20*/  USHF.L.U32 UR5, UR12, 0x5, URZ ;  /* 0x000000050c057899 */ /* 0x000fc600080006ff */
[----:B------:R-:W-:Y:S01]  /*4a30*/  LOP3.LUT P2, RZ, R77, 0x1, RZ, 0xc0, !PT ;  /* 0x000000014dff7812 */ /* 0x000fe2000784c0ff */
[----:B------:R-:W-:Y:S01]  /*4a40*/  USHF.R.S32.HI UR6, URZ, 0x1f, UR5 ;  /* 0x0000001fff067899 */ /* 0x000fe20008011405 */
[----:B------:R-:W-:Y:S01]  /*4a50*/  STL [R1+0x498], R67 ;  /* 0x0004984301007387 */ /* 0x000fe20000100800 */
[----:B0-----:R-:W-:-:S04]  /*4a60*/  IADD3 R79, P4, PT, R4, UR5, RZ ;  /* 0x00000005044f7c10 */ /* 0x001fc8000ff9e0ff */
[----:B------:R-:W-:Y:S02]  /*4a70*/  IADD3.X R78, PT, PT, R6, UR6, RZ, P4, !PT ;  /* 0x00000006064e7c10 */ /* 0x000fe4000a7fe4ff */
[----:B------:R-:W-:Y:S02]  /*4a80*/  PRMT R72, RZ, 0x7610, R72 ;  /* 0x00007610ff487816 */ /* 0x000fe40000000048 */
[----:B------:R-:W-:Y:S02]  /*4a90*/  PRMT R74, RZ, 0x7610, R74 ;  /* 0x00007610ff4a7816 */ /* 0x000fe4000000004a */
[----:B----4-:R-:W-:-:S13]  /*4aa0*/  ISETP.GT.U32.AND P3, PT, R11, R70, PT ;  /* 0x000000460b00720c */ /* 0x010fda0003f64070 */
[----:B------:R-:W-:Y:S01]  /*4ab0*/  @!P3 IMAD.IADD R70, R70, 0x1, -R11 ;  /* 0x000000014646b824 */ /* 0x000fe200078e0a0b */
[----:B------:R-:W-:Y:S01]  /*4ac0*/  IADD3 R91, P3, PT, R5, UR5, RZ ;  /* 0x00000005055b7c10 */ /* 0x000fe2000ff7e0ff */
[----:B--2---:R0:W-:Y:S04]  /*4ad0*/  STL [R1+0x244], R68 ;  /* 0x0002444401007387 */ /* 0x0041e80000100800 */
[----:B0-----:R-:W2:Y:S04]  /*4ae0*/  LDL.LU R68, [R1+0x8b8] ;  /* 0x0008b80001447983 */ /* 0x001ea80000300800 */
[----:B------:R-:W4:Y:S04]  /*4af0*/  LDL.LU R67, [R1+0x8b4] ;  /* 0x0008b40001437983 */ /* 0x000f280000300800 */
[----:B------:R0:W-:Y:S04]  /*4b00*/  STL [R1+0x564], R79 ;  /* 0x0005644f01007387 */ /* 0x0001e80000100800 */
[----:B------:R-:W-:Y:S04]  /*4b10*/  STL [R1+0x56c], R91 ;  /* 0x00056c5b01007387 */ /* 0x000fe80000100800 */
[----:B---3--:R-:W-:Y:S01]  /*4b20*/  STL [R1+0x1d4], R71 ;  /* 0x0001d44701007387 */ /* 0x008fe20000100800 */
[----:B0-----:R-:W-:-:S03]  /*4b30*/  @P2 LOP3.LUT R79, R79, R78, RZ, 0x3c, !PT ;  /* 0x0000004e4f4f2212 */ /* 0x001fc600078e3cff */
[----:B------:R0:W-:Y:S02]  /*4b40*/  STL [R1+0x560], R78 ;  /* 0x0005604e01007387 */ /* 0x0001e40000100800 */
[----:B0-----:R-:W-:Y:S02]  /*4b50*/  @P2 LOP3.LUT R78, R79, R78, RZ, 0x3c, !PT ;  /* 0x0000004e4f4e2212 */ /* 0x001fe400078e3cff */
[----:B------:R-:W-:Y:S02]  /*4b60*/  IADD3.X R71, PT, PT, R7, UR6, RZ, P3, !PT ;  /* 0x0000000607477c10 */ /* 0x000fe40009ffe4ff */
[----:B------:R-:W-:-:S05]  /*4b70*/  @P2 LOP3.LUT R79, R79, R78, RZ, 0x3c, !PT ;  /* 0x0000004e4f4f2212 */ /* 0x000fca00078e3cff */
[----:B------:R0:W3:Y:S02]  /*4b80*/  @P2 LDG.E.U8 R72, desc[UR24][R78.64] ;  /* 0x000000184e482981 */ /* 0x0000e4000c1e1100 */
[----:B0-----:R-:W-:Y:S02]  /*4b90*/  @P2 IMAD.MOV.U32 R78, RZ, RZ, R91 ;  /* 0x000000ffff4e2224 */ /* 0x001fe400078e005b */
[----:B------:R-:W-:-:S05]  /*4ba0*/  @P2 IMAD.MOV.U32 R79, RZ, RZ, R71 ;  /* 0x000000ffff4f2224 */ /* 0x000fca00078e0047 */
[----:B------:R0:W4:Y:S01]  /*4bb0*/  @P2 LDG.E.U8 R74, desc[UR24][R78.64] ;  /* 0x000000184e4a2981 */ /* 0x000122000c1e1100 */
[----:B------:R-:W-:Y:S01]  /*4bc0*/  SHF.R.U64 R77, R8, 0x17, RZ ;  /* 0x00000017084d7819 */ /* 0x000fe200000012ff */
[----:B------:R-:W-:-:S03]  /*4bd0*/  UIMAD UR5, UR12, 0x28, URZ ;  /* 0x000000280c0578a4 */ /* 0x000fc6000f8e02ff */
[----:B------:R-:W-:Y:S01]  /*4be0*/  LOP3.LUT P3, RZ, R77, 0x1, RZ, 0xc0, !PT ;  /* 0x000000014dff7812 */ /* 0x000fe2000786c0ff */
[----:B------:R-:W-:Y:S01]  /*4bf0*/  USHF.R.S32.HI UR6, URZ, 0x1f, UR5 ;  /* 0x0000001fff067899 */ /* 0x000fe20008011405 */
[----:B------:R-:W-:Y:S01]  /*4c00*/  STL [R1+0x568], R71 ;  /* 0x0005684701007387 */ /* 0x000fe20000100800 */
[----:B0-----:R-:W-:-:S04]  /*4c10*/  IADD3 R79, P2, PT, R4, UR5, RZ ;  /* 0x00000005044f7c10 */ /* 0x001fc8000ff5e0ff */
[----:B------:R-:W-:Y:S02]  /*4c20*/  IADD3.X R78, PT, PT, R6, UR6, RZ, P2, !PT ;  /* 0x00000006064e7c10 */ /* 0x000fe400097fe4ff */
[----:B------:R-:W-:Y:S02]  /*4c30*/  PRMT R75, RZ, 0x7610, R75 ;  /* 0x00007610ff4b7816 */ /* 0x000fe4000000004b */
[----:B------:R-:W-:Y:S02]  /*4c40*/  PRMT R73, RZ, 0x7610, R73 ;  /* 0x00007610ff497816 */ /* 0x000fe40000000049 */
[----:B--2---:R-:W-:-:S13]  /*4c50*/  ISETP.GT.U32.AND P4, PT, R11, R68, PT ;  /* 0x000000440b00720c */ /* 0x004fda0003f84070 */
[----:B------:R-:W-:Y:S01]  /*4c60*/  @!P4 IMAD.IADD R68, R68, 0x1, -R11 ;  /* 0x000000014444c824 */ /* 0x000fe200078e0a0b */
[----:B------:R-:W-:Y:S01]  /*4c70*/  IADD3 R91, P4, PT, R5, UR5, RZ ;  /* 0x00000005055b7c10 */ /* 0x000fe2000ff9e0ff */
[----:B---3--:R0:W-:Y:S04]  /*4c80*/  STL [R1+0x1d0], R72 ;  /* 0x0001d04801007387 */ /* 0x0081e80000100800 */
[----:B0-----:R-:W2:Y:S04]  /*4c90*/  LDL.LU R72, [R1+0x8b0] ;  /* 0x0008b00001487983 */ /* 0x001ea80000300800 */
        /* <DEDUP_REMOVED lines=12> */
[----:B------:R0:W3:Y:S01]  /*4d60*/  @P3 LDG.E.U8 R73, desc[UR24][R78.64] ;  /* 0x000000184e493981 */ /* 0x0000e2000c1e1100 */
[----:B------:R-:W-:Y:S01]  /*4d70*/  SHF.R.U64 R77, R8, 0xf, RZ ;  /* 0x0000000f084d7819 */ /* 0x000fe200000012ff */
[----:B------:R-:W-:-:S03]  /*4d80*/  UIMAD UR5, UR12, 0x30, URZ ;  /* 0x000000300c0578a4 */ /* 0x000fc6000f8e02ff */
[----:B------:R-:W-:Y:S01]  /*4d90*/  LOP3.LUT P4, RZ, R77, 0x1, RZ, 0xc0, !PT ;  /* 0x000000014dff7812 */ /* 0x000fe2000788c0ff */
[----:B------:R-:W-:Y:S01]  /*4da0*/  USHF.R.S32.HI UR6, URZ, 0x1f, UR5 ;  /* 0x0000001fff067899 */ /* 0x000fe20008011405 */
[----:B------:R-:W-:Y:S01]  /*4db0*/  STL [R1+0x5b8], R74 ;  /* 0x0005b84a01007387 */ /* 0x000fe20000100800 */
[----:B0-----:R-:W-:-:S04]  /*4dc0*/  IADD3 R79, P3, PT, R4, UR5, RZ ;  /* 0x00000005044f7c10 */ /* 0x001fc8000ff7e0ff */
[----:B------:R-:W-:Y:S02]  /*4dd0*/  IADD3.X R78, PT, PT, R6, UR6, RZ, P3, !PT ;  /* 0x00000006064e7c10 */ /* 0x000fe40009ffe4ff */
[----:B------:R-:W-:Y:S02]  /*4de0*/  SHF.R.U64 R77, R8, 0x7, RZ ;  /* 0x00000007084d7819 */ /* 0x000fe400000012ff */
[----:B------:R-:W-:Y:S02]  /*4df0*/  PRMT R3, RZ, 0x7610, R3 ;  /* 0x00007610ff037816 */ /* 0x000fe40000000003 */
[----:B------:R-:W-:Y:S02]  /*4e00*/  PRMT R13, RZ, 0x7610, R13 ;  /* 0x00007610ff0d7816 */ /* 0x000fe4000000000d */
[----:B--2---:R-:W-:-:S13]  /*4e10*/  ISETP.GT.U32.AND P2, PT, R11, R72, PT ;  /* 0x000000480b00720c */ /* 0x004fda0003f44070 */
[----:B------:R-:W-:Y:S01]  /*4e20*/  @!P2 IMAD.IADD R72, R72, 0x1, -R11 ;  /* 0x000000014848a824 */ /* 0x000fe200078e0a0b */
[----:B------:R-:W-:Y:S01]  /*4e30*/  IADD3 R91, P2, PT, R5, UR5, RZ ;  /* 0x00000005055b7c10 */ /* 0x000fe2000ff5e0ff */
[----:B----4-:R0:W-:Y:S04]  /*4e40*/  STL [R1+0x238], R75 ;  /* 0x0002384b01007387 */ /* 0x0101e80000100800 */
[----:B0-----:R-:W2:Y:S04]  /*4e50*/  LDL.LU R75, [R1+0x8a8] ;  /* 0x0008a800014b7983 */ /* 0x001ea80000300800 */
[----:B------:R-:W4:Y:S04]  /*4e60*/  LDL.LU R74, [R1+0x8a4] ;  /* 0x0008a400014a7983 */ /* 0x000f280000300800 */
[----:B------:R0:W-:Y:S04]  /*4e70*/  STL [R1+0x604], R79 ;  /* 0x0006044f01007387 */ /* 0x0001e80000100800 */
[----:B------:R-:W-:Y:S04]  /*4e80*/  STL [R1+0x60c], R91 ;  /* 0x00060c5b01007387 */ /* 0x000fe80000100800 */
[----:B---3--:R3:W-:Y:S01]  /*4e90*/  STL [R1+0x100], R73 ;  /* 0x0001004901007387 */ /* 0x0087e20000100800 */
[----:B0-----:R-:W-:-:S03]  /*4ea0*/  @P4 LOP3.LUT R79, R79, R78, RZ, 0x3c, !PT ;  /* 0x0000004e4f4f4212 */ /* 0x001fc600078e3cff */
[----:B------:R0:W-:Y:S01]  /*4eb0*/  STL [R1+0x600], R78 ;  /* 0x0006004e01007387 */ /* 0x0001e20000100800 */
[----:B---3--:R-:W-:Y:S02]  /*4ec0*/  IADD3.X R73, PT, PT, R7, UR6, RZ, P2, !PT ;  /* 0x0000000607497c10 */ /* 0x008fe400097fe4ff */
[----:B0-----:R-:W-:Y:S02]  /*4ed0*/  @P4 LOP3.LUT R78, R79, R78, RZ, 0x3c, !PT ;  /* 0x0000004e4f4e4212 */ /* 0x001fe400078e3cff */
[----:B------:R-:W-:Y:S02]  /*4ee0*/  LOP3.LUT P2, RZ, R77, 0x1, RZ, 0xc0, !PT ;  /* 0x000000014dff7812 */ /* 0x000fe4000784c0ff */
[----:B------:R-:W-:Y:S01]  /*4ef0*/  @P4 LOP3.LUT R79, R79, R78, RZ, 0x3c, !PT ;  /* 0x0000004e4f4f4212 */ /* 0x000fe200078e3cff */
[----:B------:R-:W-:-:S04]  /*4f00*/  IMAD.MOV.U32 R77, RZ, RZ, R73 ;  /* 0x000000ffff4d7224 */ /* 0x000fc800078e0049 */
[----:B------:R0:W3:Y:S02]  /*4f10*/  @P4 LDG.E.U8 R3, desc[UR24][R78.64] ;  /* 0x000000184e034981 */ /* 0x0000e4000c1e1100 */
[----:B0-----:R-:W-:Y:S02]  /*4f20*/  @P4 IMAD.MOV.U32 R78, RZ, RZ, R91 ;  /* 0x000000ffff4e4224 */ /* 0x001fe400078e005b */
[----:B------:R-:W-:-:S05]  /*4f30*/  @P4 IMAD.MOV.U32 R79, RZ, RZ, R77 ;  /* 0x000000ffff4f4224 */ /* 0x000fca00078e004d */
[----:B------:R0:W4:Y:S01]  /*4f40*/  @P4 LDG.E.U8 R13, desc[UR24][R78.64] ;  /* 0x000000184e0d4981 */ /* 0x000122000c1e1100 */
[----:B------:R-:W-:-:S04]  /*4f50*/  UIMAD UR5, UR12, 0x38, URZ ;  /* 0x000000380c0578a4 */ /* 0x000fc8000f8e02ff */
[----:B------:R-:W-:Y:S01]  /*4f60*/  USHF.R.S32.HI UR6, URZ, 0x1f, UR5 ;  /* 0x0000001fff067899 */ /* 0x000fe20008011405 */
[----:B------:R1:W-:Y:S01]  /*4f70*/  STL [R1+0x608], R73 ;  /* 0x0006084901007387 */ /* 0x0003e20000100800 */
[----:B0-----:R-:W-:-:S04]  /*4f80*/  IADD3 R79, P4, PT, R4, UR5, RZ ;  /* 0x00000005044f7c10 */ /* 0x001fc8000ff9e0ff */
[----:B------:R-:W-:Y:S01]  /*4f90*/  IADD3.X R78, PT, PT, R6, UR6, RZ, P4, !PT ;  /* 0x00000006064e7c10 */ /* 0x000fe2000a7fe4ff */
[----:B-1----:R-:W4:Y:S01]  /*4fa0*/  LDL.LU R73, [R1+0x8a0] ;  /* 0x0008a00001497983 */ /* 0x002f220000300800 */
[----:B------:R-:W-:Y:S02]  /*4fb0*/  PRMT R76, RZ, 0x7610, R76 ;  /* 0x00007610ff4c7816 */ /* 0x000fe4000000004c */
[----:B------:R-:W-:Y:S02]  /*4fc0*/  PRMT R14, RZ, 0x7610, R14 ;  /* 0x00007610ff0e7816 */ /* 0x000fe4000000000e */
[----:B--2---:R-:W-:-:S13]  /*4fd0*/  ISETP.GT.U32.AND P3, PT, R11, R75, PT ;  /* 0x0000004b0b00720c */ /* 0x004fda0003f64070 */
[----:B------:R-:W-:Y:S01]  /*4fe0*/  @!P3 IMAD.IADD R75, R75, 0x1, -R11 ;  /* 0x000000014b4bb824 */ /* 0x000fe200078e0a0b */
[----:B------:R-:W-:Y:S01]  /*4ff0*/  IADD3 R91, P3, PT, R5, UR5, RZ ;  /* 0x00000005055b7c10 */ /* 0x000fe2000ff7e0ff */
[----:B---3--:R0:W-:Y:S04]  /*5000*/  STL [R1+0x234], R3 ;  /* 0x0002340301007387 */ /* 0x0081e80000100800 */
[----:B------:R1:W-:Y:S04]  /*5010*/  STL [R1+0x654], R79 ;  /* 0x0006544f01007387 */ /* 0x0003e80000100800 */
[----:B------:R-:W-:Y:S01]  /*5020*/  STL [R1+0x65c], R91 ;  /* 0x00065c5b01007387 */ /* 0x000fe20000100800 */
[----:B0-----:R-:W0:Y:S01]  /*5030*/  LDC R3, c[0x0][0x3a0] ;  /* 0x0000e800ff037b82 */ /* 0x001e220000000800 */
[----:B-1----:R-:W-:-:S02]  /*5040*/  @P2 LOP3.LUT R79, R79, R78, RZ, 0x3c, !PT ;  /* 0x0000004e4f4f2212 */ /* 0x002fc400078e3cff */
[----:B----4-:R-:W-:Y:S04]  /*5050*/  STL [R1+0x108], R13 ;  /* 0x0001080d01007387 */ /* 0x010fe80000100800 */
[----:B------:R1:W-:Y:S02]  /*5060*/  STL [R1+0x650], R78 ;  /* 0x0006504e01007387 */ /* 0x0003e40000100800 */
[----:B-1----:R-:W-:Y:S02]  /*5070*/  @P2 LOP3.LUT R78, R79, R78, RZ, 0x3c, !PT ;  /* 0x0000004e4f4e2212 */ /* 0x002fe400078e3cff */
[----:B------:R-:W-:Y:S02]  /*5080*/  IADD3.X R13, PT, PT, R7, UR6, RZ, P3, !PT ;  /* 0x00000006070d7c10 */ /* 0x000fe40009ffe4ff */
[----:B------:R-:W-:-:S05]  /*5090*/  @P2 LOP3.LUT R79, R79, R78, RZ, 0x3c, !PT ;  /* 0x0000004e4f4f2212 */ /* 0x000fca00078e3cff */
[----:B------:R1:W2:Y:S02]  /*50a0*/  @P2 LDG.E.U8 R76, desc[UR24][R78.64] ;  /* 0x000000184e4c2981 */ /* 0x0002a4000c1e1100 */
[----:B-1----:R-:W-:Y:S02]  /*50b0*/  @P2 IMAD.MOV.U32 R78, RZ, RZ, R91 ;  /* 0x000000ffff4e2224 */ /* 0x002fe400078e005b */
[----:B------:R-:W-:-:S05]  /*50c0*/  @P2 IMAD.MOV.U32 R79, RZ, RZ, R13 ;  /* 0x000000ffff4f2224 */ /* 0x000fca00078e000d */
[----:B------:R1:W3:Y:S01]  /*50d0*/  @P2 LDG.E.U8 R14, desc[UR24][R78.64] ;  /* 0x000000184e0e2981 */ /* 0x0002e2000c1e1100 */
[----:B0-----:R-:W-:Y:S01]  /*50e0*/  VIADD R77, R3, 0xfffffffe ;  /* 0xfffffffe034d7836 */ /* 0x001fe20000000000 */
[----:B------:R-:W-:Y:S01]  /*50f0*/  ISETP.GT.U32.AND P4, PT, R11, R73, PT ;  /* 0x000000490b00720c */ /* 0x000fe20003f84070 */
[----:B------:R-:W-:-:S03]  /*5100*/  USHF.R.S32.HI UR5, URZ, 0x1f, UR12 ;  /* 0x0000001fff057899 */ /* 0x000fc6000801140c */
[----:B------:R-:W-:Y:S01]  /*5110*/  ISETP.GE.U32.AND P3, PT, R77, 0x7fffffbf, PT ;  /* 0x7fffffbf4d00780c */ /* 0x000fe20003f66070 */
[----:B------:R-:W-:Y:S01]  /*5120*/  STL [R1+0x658], R13 ;  /* 0x0006580d01007387 */ /* 0x000fe20000100800 */
[----:B-1----:R-:W-:-:S04]  /*5130*/  IADD3 R79, P2, PT, R4, UR12, RZ ;  /* 0x0000000c044f7c10 */ /* 0x002fc8000ff5e0ff */
[----:B------:R-:W-:-:S03]  /*5140*/  IADD3.X R78, PT, PT, R6, UR5, RZ, P2, !PT ;  /* 0x00000005064e7c10 */ /* 0x000fc600097fe4ff */
[----:B------:R-:W-:Y:S01]  /*5150*/  @!P4 IMAD.IADD R73, R73, 0x1, -R11 ;  /* 0x000000014949c824 */ /* 0x000fe200078e0a0b */
[----:B------:R-:W-:Y:S02]  /*5160*/  IADD3 R91, P4, PT, R5, UR12, RZ ;  /* 0x0000000c055b7c10 */ /* 0x000fe4000ff9e0ff */
[----:B------:R-:W-:Y:S02]  /*5170*/  PRMT R15, RZ, 0x7610, R15 ;  /* 0x00007610ff0f7816 */ /* 0x000fe4000000000f */
[----:B------:R-:W-:Y:S01]  /*5180*/  PRMT R18, RZ, 0x7610, R18 ;  /* 0x00007610ff127816 */ /* 0x000fe20000000012 */
[----:B--2---:R0:W-:Y:S04]  /*5190*/  STL [R1+0x104], R76 ;  /* 0x0001044c01007387 */ /* 0x0041e80000100800 */
[----:B0-----:R-:W2:Y:S04]  /*51a0*/  LDL.LU R76, [R1+0x89c] ;  /* 0x00089c00014c7983 */ /* 0x001ea80000300800 */
[----:B------:R-:W4:Y:S04]  /*51b0*/  LDL.LU R13, [R1+0x898] ;  /* 0x00089800010d7983 */ /* 0x000f280000300800 */
[----:B------:R0:W-:Y:S04]  /*51c0*/  STL [R1+0x18], R79 ;  /* 0x0000184f01007387 */ /* 0x0001e80000100800 */
[----:B------:R-:W-:Y:S04]  /*51d0*/  STL [R1+0x28], R91 ;  /* 0x0000285b01007387 */ /* 0x000fe80000100800 */
[----:B---3--:R-:W-:Y:S01]  /*51e0*/  STL [R1+0x16c], R14 ;  /* 0x00016c0e01007387 */ /* 0x008fe20000100800 */
[----:B0-----:R-:W-:-:S03]  /*51f0*/  @!P3 LOP3.LUT R79, R79, R78, RZ, 0x3c, !PT ;  /* 0x0000004e4f4fb212 */ /* 0x001fc600078e3cff */
[----:B------:R0:W-:Y:S02]  /*5200*/  STL [R1+0x10], R78 ;  /* 0x0000104e01007387 */ /* 0x0001e40000100800 */
[----:B0-----:R-:W-:Y:S02]  /*5210*/  @!P3 LOP3.LUT R78, R79, R78, RZ, 0x3c, !PT ;  /* 0x0000004e4f4eb212 */ /* 0x001fe400078e3cff */
[----:B------:R-:W-:Y:S02]  /*5220*/  IADD3.X R14, PT, PT, R7, UR5, RZ, P4, !PT ;  /* 0x00000005070e7c10 */ /* 0x000fe4000a7fe4ff */
[----:B------:R-:W-:-:S05]  /*5230*/  @!P3 LOP3.LUT R79, R79, R78, RZ, 0x3c, !PT ;  /* 0x0000004e4f4fb212 */ /* 0x000fca00078e3cff */
[----:B------:R0:W3:Y:S02]  /*5240*/  @!P3 LDG.E.U8 R15, desc[UR24][R78.64] ;  /* 0x000000184e0fb981 */ /* 0x0000e4000c1e1100 */
[----:B0-----:R-:W-:Y:S02]  /*5250*/  @!P3 IMAD.MOV.U32 R78, RZ, RZ, R91 ;  /* 0x000000ffff4eb224 */ /* 0x001fe400078e005b */
[----:B------:R-:W-:-:S05]  /*5260*/  @!P3 IMAD.MOV.U32 R79, RZ, RZ, R14 ;  /* 0x000000ffff4fb224 */ /* 0x000fca00078e000e */
[----:B------:R0:W2:Y:S01]  /*5270*/  @!P3 LDG.E.U8 R18, desc[UR24][R78.64] ;  /* 0x000000184e12b981 */ /* 0x0000a2000c1e1100 */
[----:B------:R-:W-:Y:S01]  /*5280*/  VIADD R77, R3, 0xfffffff6 ;  /* 0xfffffff6034d7836 */ /* 0x000fe20000000000 */
[----:B------:R-:W-:Y:S01]  /*5290*/  ISETP.GT.U32.AND P2, PT, R11, R16, PT ;  /* 0x000000100b00720c */ /* 0x000fe20003f44070 */
[----:B------:R-:W-:-:S03]  /*52a0*/  UIMAD UR5, UR12, 0x9, URZ ;  /* 0x000000090c0578a4 */ /* 0x000fc6000f8e02ff */
[----:B------:R-:W-:Y:S01]  /*52b0*/  ISETP.GE.U32.AND P4, PT, R77, 0x7fffffb7, PT ;  /* 0x7fffffb74d00780c */ /* 0x000fe20003f86070 */
[----:B------:R-:W-:Y:S02]  /*52c0*/  USHF.R.S32.HI UR6, URZ, 0x1f, UR5 ;  /* 0x0000001fff067899 */ /* 0x000fe40008011405 */
[----:B0-----:R-:W-:Y:S01]  /*52d0*/  IADD3 R79, P3, PT, R4, UR5, RZ ;  /* 0x00000005044f7c10 */ /* 0x001fe2000ff7e0ff */
[----:B------:R-:W-:Y:S03]  /*52e0*/  STL [R1+0x20], R14 ;  /* 0x0000200e01007387 */ /* 0x000fe60000100800 */
[----:B------:R-:W-:Y:S02]  /*52f0*/  IADD3.X R78, PT, PT, R6, UR6, RZ, P3, !PT ;  /* 0x00000006064e7c10 */ /* 0x000fe40009ffe4ff */
[----:B------:R-:W-:Y:S01]  /*5300*/  @!P2 IMAD.IADD R16, R16, 0x1, -R11 ;  /* 0x000000011010a824 */ /* 0x000fe200078e0a0b */
[----:B------:R-:W-:-:S02]  /*5310*/  IADD3 R91, P2, PT, R5, UR5, RZ ;  /* 0x00000005055b7c10 */ /* 0x000fc4000ff5e0ff */
[----:B------:R-:W-:Y:S02]  /*5320*/  PRMT R22, RZ, 0x7610, R22 ;  /* 0x00007610ff167816 */ /* 0x000fe40000000016 */
[----:B----4-:R-:W-:Y:S01]  /*5330*/  PRMT R13, RZ, 0x7610, R13 ;  /* 0x00007610ff0d7816 */ /* 0x010fe2000000000d */
[----:B---3--:R0:W-:Y:S04]  /*5340*/  STL [R1+0x168], R15 ;  /* 0x0001680f01007387 */ /* 0x0081e80000100800 */
[----:B0-----:R-:W3:Y:S04]  /*5350*/  LDL.LU R15, [R1+0x894] ;  /* 0x00089400010f7983 */ /* 0x001ee80000300800 */
[----:B------:R-:W4:Y:S04]  /*5360*/  LDL.LU R14, [R1+0x890] ;  /* 0x00089000010e7983 */ /* 0x000f280000300800 */
[----:B------:R0:W-:Y:S04]  /*5370*/  STL [R1+0x134], R79 ;  /* 0x0001344f01007387 */ /* 0x0001e80000100800 */
[----:B------:R-:W-:Y:S04]  /*5380*/  STL [R1+0x13c], R91 ;  /* 0x00013c5b01007387 */ /* 0x000fe80000100800 */
[----:B--2---:R-:W-:Y:S01]  /*5390*/  STL [R1+0x15c], R18 ;  /* 0x00015c1201007387 */ /* 0x004fe20000100800 */
[----:B0-----:R-:W-:-:S03]  /*53a0*/  @!P4 LOP3.LUT R79, R79, R78, RZ, 0x3c, !PT ;  /* 0x0000004e4f4fc212 */ /* 0x001fc600078e3cff */
[----:B------:R0:W-:Y:S02]  /*53b0*/  STL [R1+0x130], R78 ;  /* 0x0001304e01007387 */ /* 0x0001e40000100800 */
[----:B0-----:R-:W-:Y:S02]  /*53c0*/  @!P4 LOP3.LUT R78, R79, R78, RZ, 0x3c, !PT ;  /* 0x0000004e4f4ec212 */ /* 0x001fe400078e3cff */
[----:B------:R-:W-:Y:S02]  /*53d0*/  IADD3.X R18, PT, PT, R7, UR6, RZ, P2, !PT ;  /* 0x0000000607127c10 */ /* 0x000fe400097fe4ff */
[----:B------:R-:W-:-:S05]  /*53e0*/  @!P4 LOP3.LUT R79, R79, R78, RZ, 0x3c, !PT ;  /* 0x0000004e4f4fc212 */ /* 0x000fca00078e3cff */
[----:B------:R0:W2:Y:S02]  /*53f0*/  @!P4 LDG.E.U8 R13, desc[UR24][R78.64] ;  /* 0x000000184e0dc981 */ /* 0x0000a4000c1e1100 */
[----:B0-----:R-:W-:Y:S02]  /*5400*/  @!P4 IMAD.MOV.U32 R78, RZ, RZ, R91 ;  /* 0x000000ffff4ec224 */ /* 0x001fe400078e005b */
[----:B------:R-:W-:-:S05]  /*5410*/  @!P4 IMAD.MOV.U32 R79, RZ, RZ, R18 ;  /* 0x000000ffff4fc224 */ /* 0x000fca00078e0012 */
[----:B------:R0:W3:Y:S01]  /*5420*/  @!P4 LDG.E.U8 R22, desc[UR24][R78.64] ;  /* 0x000000184e16c981 */ /* 0x0000e2000c1e1100 */
[----:B------:R-:W-:Y:S01]  /*5430*/  SHF.R.U32.HI R77, RZ, 0xe, R10 ;  /* 0x0000000eff4d7819 */ /* 0x000fe2000001160a */
        /* <DEDUP_REMOVED lines=25> */
[----:B------:R0:W2:Y:S01]  /*55d0*/  @P2 LDG.E.U8 R20, desc[UR24][R78.64] ;  /* 0x000000184e142981 */ /* 0x0000a2000c1e1100 */
        /* <DEDUP_REMOVED lines=12> */
[----:B---3--:R0:W-:Y:S04]  /*56a0*/  STL [R1+0x160], R17 ;  /* 0x0001601101007387 */ /* 0x0081e80000100800 */
[----:B0-----:R-:W3:Y:S04]  /*56b0*/  LDL.LU R17, [R1+0x884] ;  /* 0x0008840001117983 */ /* 0x001ee80000300800 */
[----:B------:R-:W4:Y:S04]  /*56c0*/  LDL.LU R22, [R1+0x880] ;  /* 0x0008800001167983 */ /* 0x000f280000300800 */
        /* <DEDUP_REMOVED lines=120> */
[----:B------:R-:W-:Y:S01]  /*5e50*/  VIADD R77, R3, 0xfffffffd ;  /* 0xfffffffd034d7836 */ /* 0x000fe20000000000 */
[----:B------:R-:W-:-:S04]  /*5e60*/  USHF.L.U32 UR5, UR12, 0x1, URZ ;  /* 0x000000010c057899 */ /* 0x000fc800080006ff */
[----:B------:R-:W-:Y:S01]  /*5e70*/  ISETP.GE.U32.AND P2, PT, R77, 0x7fffffbe, PT ;  /* 0x7fffffbe4d00780c */ /* 0x000fe20003f46070 */
[----:B------:R-:W-:Y:S02]  /*5e80*/  USHF.R.S32.HI UR6, URZ, 0x1f, UR5 ;  /* 0x0000001fff067899 */ /* 0x000fe40008011405 */
[----:B0-----:R-:W-:Y:S01]  /*5e90*/  IADD3 R79, P4, PT, R4, UR5, RZ ;  /* 0x00000005044f7c10 */ /* 0x001fe2000ff9e0ff */
[----:B------:R-:W-:Y:S03]  /*5ea0*/  STL [R1+0x668], R30 ;  /* 0x0006681e01007387 */ /* 0x000fe60000100800 */
[----:B------:R-:W-:Y:S02]  /*5eb0*/  IADD3.X R78, PT, PT, R6, UR6, RZ, P4, !PT ;  /* 0x00000006064e7c10 */ /* 0x000fe4000a7fe4ff */
[----:B------:R-:W-:Y:S02]  /*5ec0*/  PRMT R29, RZ, 0x7610, R29 ;  /* 0x00007610ff1d7816 */ /* 0x000fe4000000001d */
[----:B------:R-:W-:-:S02]  /*5ed0*/  PRMT R32, RZ, 0x7610, R32 ;  /* 0x00007610ff207816 */ /* 0x000fc40000000020 */
        /* <DEDUP_REMOVED lines=19> */
[----:B------:R-:W-:-:S04]  /*6010*/  UIMAD UR5, UR12, 0xa, URZ ;  /* 0x0000000a0c0578a4 */ /* 0x000fc8000f8e02ff */
        /* <DEDUP_REMOVED lines=34> */
[----:B------:R-:W-:-:S13]  /*6240*/  ISETP.GT.U32.AND P6, PT, R11, R66, PT ;  /* 0x000000420b00720c */ /* 0x000fda0003fc4070 */
[----:B------:R-:W-:Y:S01]  /*6250*/  @!P6 IMAD.IADD R66, R66, 0x1, -R11 ;  /* 0x000000014242e824 */ /* 0x000fe200078e0a0b */
[----:B------:R-:W-:-:S13]  /*6260*/  ISETP.GT.U32.AND P6, PT, R11, R65, PT ;  /* 0x000000410b00720c */ /* 0x000fda0003fc4070 */
[----:B------:R-:W-:Y:S01]  /*6270*/  @!P6 IMAD.IADD R65, R65, 0x1, -R11 ;  /* 0x000000014141e824 */ /* 0x000fe200078e0a0b */
[----:B------:R-:W-:-:S13]  /*6280*/  ISETP.GT.U32.AND P6, PT, R11, R69, PT ;  /* 0x000000450b00720c */ /* 0x000fda0003fc4070 */
[----:B------:R-:W-:Y:S01]  /*6290*/  @!P6 IMAD.IADD R69, R69, 0x1, -R11 ;  /* 0x000000014545e824 */ /* 0x000fe200078e0a0b */
[----:B------:R-:W-:-:S13]  /*62a0*/  ISETP.GT.U32.AND P6, PT, R11, R67, PT ;  /* 0x000000430b00720c */ /* 0x000fda0003fc4070 */
[----:B------:R-:W-:Y:S01]  /*62b0*/  @!P6 IMAD.IADD R67, R67, 0x1, -R11 ;  /* 0x000000014343e824 */ /* 0x000fe200078e0a0b */
[C---:B------:R-:W-:Y:S02]  /*62c0*/  ISETP.GT.U32.AND P6, PT, R11.reuse, R71, PT ;  /* 0x000000470b00720c */ /* 0x040fe40003fc4070 */
        /* <DEDUP_REMOVED lines=18> */
[----:B------:R-:W-:Y:S01]  /*63f0*/  @!P6 IMAD.IADD R71, R71, 0x1, -R11 ;  /* 0x000000014747e824 */ /* 0x000fe200078e0a0b */
        /* <DEDUP_REMOVED lines=20> */
[----:B------:R-:W-:Y:S02]  /*6540*/  ISETP.GT.U32.AND P6, PT, R11, R29, PT ;  /* 0x0000001d0b00720c */ /* 0x000fe40003fc4070 */
[----:B------:R-:W-:Y:S01]  /*6550*/  SHF.R.U32.HI R77, RZ, 0x5, R10 ;  /* 0x00000005ff4d7819 */ /* 0x000fe2000001160a */
[----:B------:R-:W-:-:S03]  /*6560*/  UIMAD UR5, UR12, 0x1a, URZ ;  /* 0x0000001a0c0578a4 */ /* 0x000fc6000f8e02ff */
[----:B------:R-:W-:-:S07]  /*6570*/  LOP3.LUT P2, RZ, R77, 0x1, RZ, 0xc0, !PT ;  /* 0x000000014dff7812 */ /* 0x000fce000784c0ff */
[----:B------:R-:W-:Y:S01]  /*6580*/  @!P6 IMAD.IADD R29, R29, 0x1, -R11 ;  /* 0x000000011d1de824 */ /* 0x000fe200078e0a0b */
[----:B------:R-:W-:Y:S02]  /*6590*/  USHF.R.S32.HI UR6, URZ, 0x1f, UR5 ;  /* 0x0000001fff067899 */ /* 0x000fe40008011405 */
[----:B0-----:R-:W-:Y:S01]  /*65a0*/  IADD3 R79, P4, PT, R4, UR5, RZ ;  /* 0x00000005044f7c10 */ /* 0x001fe2000ff9e0ff */
[----:B------:R-:W-:Y:S03]  /*65b0*/  STL [R1+0x448], R36 ;  /* 0x0004482401007387 */ /* 0x000fe60000100800 */
[----:B------:R-:W-:Y:S02]  /*65c0*/  IADD3.X R78, PT, PT, R6, UR6, RZ, P4, !PT ;  /* 0x00000006064e7c10 */ /* 0x000fe4000a7fe4ff */
[----:B------:R-:W-:Y:S02]  /*65d0*/  PRMT R35, RZ, 0x7610, R35 ;  /* 0x00007610ff237816 */ /* 0x000fe40000000023 */
[----:B------:R-:W-:-:S02]  /*65e0*/  PRMT R38, RZ, 0x7610, R38 ;  /* 0x00007610ff267816 */ /* 0x000fc40000000026 */
        /* <DEDUP_REMOVED lines=27> */
[----:B---3--:R-:W-:-:S13]  /*67a0*/  ISETP.GT.U32.AND P4, PT, R11, R36, PT ;  /* 0x000000240b00720c */ /* 0x008fda0003f84070 */
[----:B------:R-:W-:Y:S01]  /*67b0*/  @!P4 IMAD.IADD R36, R36, 0x1, -R11 ;  /* 0x000000012424c824 */ /* 0x000fe200078e0a0b */
[----:B------:R-:W-:Y:S01]  /*67c0*/  IADD3 R91, P4, PT, R5, UR5, RZ ;  /* 0x00000005055b7c10 */ /* 0x000fe2000ff9e0ff */
[----:B----4-:R0:W-:Y:S04]  /*67d0*/  STL [R1+0x194], R35 ;  /* 0x0001942301007387 */ /* 0x0101e80000100800 */
[----:B0-----:R-:W3:Y:S04]  /*67e0*/  LDL.LU R35, [R1+0x83c] ;  /* 0x00083c0001237983 */ /* 0x001ee80000300800 */
[----:B------:R-:W4:Y:S04]  /*67f0*/  LDL.LU R40, [R1+0x838] ;  /* 0x0008380001287983 */ /* 0x000f280000300800 */
[----:B------:R0:W-:Y:S04]  /*6800*/  STL [R1+0x584], R79 ;  /* 0x0005844f01007387 */ /* 0x0001e80000100800 */
[----:B------:R-:W-:Y:S04]  /*6810*/  STL [R1+0x58c], R91 ;  /* 0x00058c5b01007387 */ /* 0x000fe80000100800 */
[----:B--2---:R-:W-:Y:S01]  /*6820*/  STL [R1+0x190], R38 ;  /* 0x0001902601007387 */ /* 0x004fe20000100800 */
[----:B0-----:R-:W-:-:S03]  /*6830*/  @P6 LOP3.LUT R79, R79, R78, RZ, 0x3c, !PT ;  /* 0x0000004e4f4f6212 */ /* 0x001fc600078e3cff */
[----:B------:R0:W-:Y:S02]  /*6840*/  STL [R1+0x580], R78 ;  /* 0x0005804e01007387 */ /* 0x0001e40000100800 */
[----:B0-----:R-:W-:-:S04]  /*6850*/  @P6 LOP3.LUT R78, R79, R78, RZ, 0x3c, !PT ;  /* 0x0000004e4f4e6212 */ /* 0x001fc800078e3cff */
[----:B------:R-:W-:Y:S02]  /*6860*/  @P6 LOP3.LUT R79, R79, R78, RZ, 0x3c, !PT ;  /* 0x0000004e4f4f6212 */ /* 0x000fe400078e3cff */
[----:B------:R-:W-:-:S03]  /*6870*/  IADD3.X R38, PT, PT, R7, UR6, RZ, P4, !PT ;  /* 0x0000000607267c10 */ /* 0x000fc6000a7fe4ff */
[----:B------:R0:W2:Y:S02]  /*6880*/  @P6 LDG.E.U8 R39, desc[UR24][R78.64] ;  /* 0x000000184e276981 */ /* 0x0000a4000c1e1100 */
[----:B0-----:R-:W-:Y:S02]  /*6890*/  @P6 IMAD.MOV.U32 R78, RZ, RZ, R91 ;  /* 0x000000ffff4e6224 */ /* 0x001fe400078e005b */
[----:B------:R-:W-:-:S05]  /*68a0*/  @P6 IMAD.MOV.U32 R79, RZ, RZ, R38 ;  /* 0x000000ffff4f6224 */ /* 0x000fca00078e0026 */
[----:B------:R0:W4:Y:S01]  /*68b0*/  @P6 LDG.E.U8 R42, desc[UR24][R78.64] ;  /* 0x000000184e2a6981 */ /* 0x000122000c1e1100 */
[----:B------:R-:W-:-:S13]  /*68c0*/  ISETP.GT.U32.AND P3, PT, R11, R32, PT ;  /* 0x000000200b00720c */ /* 0x000fda0003f64070 */
[----:B------:R-:W-:Y:S01]  /*68d0*/  @!P3 IMAD.IADD R32, R32, 0x1, -R11 ;  /* 0x000000012020b824 */ /* 0x000fe200078e0a0b */
[----:B------:R-:W-:Y:S02]  /*68e0*/  ISETP.GT.U32.AND P3, PT, R11, R31, PT ;  /* 0x0000001f0b00720c */ /* 0x000fe40003f64070 */
[----:B------:R-:W-:Y:S01]  /*68f0*/  SHF.R.U64 R77, R8, 0x15, RZ ;  /* 0x00000015084d7819 */ /* 0x000fe200000012ff */
[----:B------:R-:W-:-:S10]  /*6900*/  UIMAD UR5, UR12, 0x2a, URZ ;  /* 0x0000002a0c0578a4 */ /* 0x000fd4000f8e02ff */
[----:B------:R-:W-:Y:S01]  /*6910*/  @!P3 IMAD.IADD R31, R31, 0x1, -R11 ;  /* 0x000000011f1fb824 */ /* 0x000fe200078e0a0b */
[----:B------:R-:W-:Y:S01]  /*6920*/  LOP3.LUT P4, RZ, R77, 0x1, RZ, 0xc0, !PT ;  /* 0x000000014dff7812 */ /* 0x000fe2000788c0ff */
[----:B------:R-:W-:Y:S01]  /*6930*/  USHF.R.S32.HI UR6, URZ, 0x1f, UR5 ;  /* 0x0000001fff067899 */ /* 0x000fe20008011405 */
[----:B------:R-:W-:Y:S01]  /*6940*/  STL [R1+0x588], R38 ;  /* 0x0005882601007387 */ /* 0x000fe20000100800 */
[----:B------:R-:W-:Y:S02]  /*6950*/  IADD3 R91, P6, PT, R5, UR5, RZ ;  /* 0x00000005055b7c10 */ /* 0x000fe4000ffde0ff */
[----:B------:R-:W-:Y:S02]  /*6960*/  PRMT R37, RZ, 0x7610, R37 ;  /* 0x00007610ff257816 */ /* 0x000fe40000000025 */
[----:B------:R-:W-:Y:S02]  /*6970*/  PRMT R46, RZ, 0x7610, R46 ;  /* 0x00007610ff2e7816 */ /* 0x000fe4000000002e */
[----:B---3--:R-:W-:-:S13]  /*6980*/  ISETP.GT.U32.AND P3, PT, R11, R35, PT ;  /* 0x000000230b00720c */ /* 0x008fda0003f64070 */
[----:B------:R-:W-:Y:S01]  /*6990*/  @!P3 IMAD.IADD R35, R35, 0x1, -R11 ;  /* 0x000000012323b824 */ /* 0x000fe200078e0a0b */
[----:B0-----:R-:W-:-:S04]  /*69a0*/  IADD3 R79, P3, PT, R4, UR5, RZ ;  /* 0x00000005044f7c10 */ /* 0x001fc8000ff7e0ff */
[----:B------:R-:W-:Y:S01]  /*69b0*/  IADD3.X R78, PT, PT, R6, UR6, RZ, P3, !PT ;  /* 0x00000006064e7c10 */ /* 0x000fe20009ffe4ff */
[----:B--2---:R0:W-:Y:S04]  /*69c0*/  STL [R1+0x210], R39 ;  /* 0x0002102701007387 */ /* 0x0041e80000100800 */
        /* <DEDUP_REMOVED lines=24> */
[----:B--2---:R-:W-:-:S13]  /*6b50*/  ISETP.GT.U32.AND P2, PT, R11, R39, PT ;  /* 0x000000270b00720c */ /* 0x004fda0003f44070 */
[----:B------:R-:W-:Y:S01]  /*6b60*/  @!P2 IMAD.IADD R39, R39, 0x1, -R11 ;  /* 0x000000012727a824 */ /* 0x000fe200078e0a0b */
[----:B0-----:R-:W-:-:S04]  /*6b70*/  IADD3 R79, P2, PT, R4, UR5, RZ ;  /* 0x00000005044f7c10 */ /* 0x001fc8000ff5e0ff */
[----:B------:R-:W-:Y:S01]  /*6b80*/  IADD3.X R78, PT, PT, R6, UR6, RZ, P2, !PT ;  /* 0x00000006064e7c10 */ /* 0x000fe200097fe4ff */
[----:B----4-:R0:W-:Y:S04]  /*6b90*/  STL [R1+0x198], R37 ;  /* 0x0001982501007387 */ /* 0x0101e80000100800 */
[----:B0-----:R-:W2:Y:S04]  /*6ba0*/  LDL.LU R37, [R1+0x82c] ;  /* 0x00082c0001257983 */ /* 0x001ea80000300800 */
[----:B------:R-:W4:Y:S04]  /*6bb0*/  LDL.LU R42, [R1+0x828] ;  /* 0x00082800012a7983 */ /* 0x000f280000300800 */
[----:B------:R0:W-:Y:S04]  /*6bc0*/  STL [R1+0x624], R79 ;  /* 0x0006244f01007387 */ /* 0x0001e80000100800 */
[----:B------:R-:W-:Y:S04]  /*6bd0*/  STL [R1+0x62c], R91 ;  /* 0x00062c5b01007387 */ /* 0x000fe80000100800 */
[----:B---3--:R-:W-:Y:S01]  /*6be0*/  STL [R1+0x20c], R46 ;  /* 0x00020c2e01007387 */ /* 0x008fe20000100800 */
[----:B0-----:R-:W-:-:S03]  /*6bf0*/  @P6 LOP3.LUT R79, R79, R78, RZ, 0x3c, !PT ;  /* 0x0000004e4f4f6212 */ /* 0x001fc600078e3cff */
[----:B------:R0:W-:Y:S02]  /*6c00*/  STL [R1+0x620], R78 ;  /* 0x0006204e01007387 */ /* 0x0001e40000100800 */
[----:B0-----:R-:W-:-:S04]  /*6c10*/  @P6 LOP3.LUT R78, R79, R78, RZ, 0x3c, !PT ;  /* 0x0000004e4f4e6212 */ /* 0x001fc800078e3cff */
[----:B------:R-:W-:Y:S02]  /*6c20*/  @P6 LOP3.LUT R79, R79, R78, RZ, 0x3c, !PT ;  /* 0x0000004e4f4f6212 */ /* 0x000fe400078e3cff */
[----:B------:R-:W-:-:S03]  /*6c30*/  IADD3.X R46, PT, PT, R7, UR6, RZ, P4, !PT ;  /* 0x00000006072e7c10 */ /* 0x000fc6000a7fe4ff */
[----:B------:R0:W3:Y:S02]  /*6c40*/  @P6 LDG.E.U8 R41, desc[UR24][R78.64] ;  /* 0x000000184e296981 */ /* 0x0000e4000c1e1100 */
[----:B0-----:R-:W-:Y:S02]  /*6c50*/  @P6 IMAD.MOV.U32 R78, RZ, RZ, R91 ;  /* 0x000000ffff4e6224 */ /* 0x001fe400078e005b */
[----:B------:R-:W-:-:S05]  /*6c60*/  @P6 IMAD.MOV.U32 R79, RZ, RZ, R46 ;  /* 0x000000ffff4f6224 */ /* 0x000fca00078e002e */
[----:B------:R0:W4:Y:S01]  /*6c70*/  @P6 LDG.E.U8 R44, desc[UR24][R78.64] ;  /* 0x000000184e2c6981 */ /* 0x000122000c1e1100 */
        /* <DEDUP_REMOVED lines=29> */
[----:B------:R-:W-:Y:S01]  /*6e50*/  ISETP.GT.U32.AND P2, PT, R11, R42, PT ;  /* 0x0000002a0b00720c */ /* 0x000fe20003f44070 */
[----:B------:R-:W-:Y:S01]  /*6e60*/  VIADD R77, R3, 0xfffffffc ;  /* 0xfffffffc034d7836 */ /* 0x000fe20000000000 */
[----:B------:R-:W-:-:S11]  /*6e70*/  UIMAD UR5, UR12, 0x3, URZ ;  /* 0x000000030c0578a4 */ /* 0x000fd6000f8e02ff */
[----:B------:R-:W-:Y:S01]  /*6e80*/  @!P2 IMAD.IADD R42, R42, 0x1, -R11 ;  /* 0x000000012a2aa824 */ /* 0x000fe200078e0a0b */
[----:B------:R-:W-:Y:S01]  /*6e90*/  ISETP.GE.U32.AND P6, PT, R77, 0x7fffffbd, PT ;  /* 0x7fffffbd4d00780c */ /* 0x000fe20003fc6070 */
        /* <DEDUP_REMOVED lines=15> */
[----:B0-----:R-:W-:-:S03]  /*6f90*/  @!P6 LOP3.LUT R79, R79, R78, RZ, 0x3c, !PT ;  /* 0x0000004e4f4fe212 */ /* 0x001fc600078e3cff */
[----:B------:R0:W-:Y:S02]  /*6fa0*/  STL [R1+0x5c], R78 ;  /* 0x00005c4e01007387 */ /* 0x0001e40000100800 */
[----:B0-----:R-:W-:-:S04]  /*6fb0*/  @!P6 LOP3.LUT R78, R79, R78, RZ, 0x3c, !PT ;  /* 0x0000004e4f4ee212 */ /* 0x001fc800078e3cff */
[----:B------:R-:W-:Y:S02]  /*6fc0*/  @!P6 LOP3.LUT R79, R79, R78, RZ, 0x3c, !PT ;  /* 0x0000004e4f4fe212 */ /* 0x000fe400078e3cff */
[----:B------:R-:W-:-:S03]  /*6fd0*/  IADD3.X R48, PT, PT, R7, UR6, RZ, P4, !PT ;  /* 0x0000000607307c10 */ /* 0x000fc6000a7fe4ff */
[----:B------:R0:W3:Y:S02]  /*6fe0*/  @!P6 LDG.E.U8 R43, desc[UR24][R78.64] ;  /* 0x000000184e2be981 */ /* 0x0000e4000c1e1100 */
[----:B0-----:R-:W-:Y:S02]  /*6ff0*/  @!P6 IMAD.MOV.U32 R78, RZ, RZ, R91 ;  /* 0x000000ffff4ee224 */ /* 0x001fe400078e005b */
[----:B------:R-:W-:-:S05]  /*7000*/  @!P6 IMAD.MOV.U32 R79, RZ, RZ, R48 ;  /* 0x000000ffff4fe224 */ /* 0x000fca00078e0030 */
[----:B------:R0:W4:Y:S01]  /*7010*/  @!P6 LDG.E.U8 R52, desc[UR24][R78.64] ;  /* 0x000000184e34e981 */ /* 0x000122000c1e1100 */
        /* <DEDUP_REMOVED lines=20> */
[----:B0-----:R-:W-:-:S03]  /*7160*/  @!P4 LOP3.LUT R79, R79, R78, RZ, 0x3c, !PT ;  /* 0x0000004e4f4fc212 */ /* 0x001fc600078e3cff */
[----:B------:R0:W-:Y:S02]  /*7170*/  STL [R1+0x150], R78 ;  /* 0x0001504e01007387 */ /* 0x0001e40000100800 */
[----:B0-----:R-:W-:Y:S02]  /*7180*/  @!P4 LOP3.LUT R78, R79, R78, RZ, 0x3c, !PT ;  /* 0x0000004e4f4ec212 */ /* 0x001fe400078e3cff */
[----:B------:R-:W-:Y:S02]  /*7190*/  IADD3.X R52, PT, PT, R7, UR6, RZ, P6, !PT ;  /* 0x0000000607347c10 */ /* 0x000fe4000b7fe4ff */
[----:B------:R-:W-:-:S05]  /*71a0*/  @!P4 LOP3.LUT R79, R79, R78, RZ, 0x3c, !PT ;  /* 0x0000004e4f4fc212 */ /* 0x000fca00078e3cff */
[----:B------:R0:W4:Y:S02]  /*71b0*/  @!P4 LDG.E.U8 R47, desc[UR24][R78.64] ;  /* 0x000000184e2fc981 */ /* 0x000124000c1e1100 */
[----:B0-----:R-:W-:Y:S02]  /*71c0*/  @!P4 IMAD.MOV.U32 R78, RZ, RZ, R91 ;  /* 0x000000ffff4ec224 */ /* 0x001fe400078e005b */
[----:B------:R-:W-:-:S05]  /*71d0*/  @!P4 IMAD.MOV.U32 R79, RZ, RZ, R52 ;  /* 0x000000ffff4fc224 */ /* 0x000fca00078e0034 */
[----:B------:R0:W3:Y:S01]  /*71e0*/  @!P4 LDG.E.U8 R50, desc[UR24][R78.64] ;  /* 0x000000184e32c981 */ /* 0x0000e2000c1e1100 */
[----:B------:R-:W-:Y:S02]  /*71f0*/  ISETP.GT.U32.AND P2, PT, R11, R44, PT ;  /* 0x0000002c0b00720c */ /* 0x000fe40003f44070 */
[----:B------:R-:W-:Y:S01]  /*7200*/  SHF.R.U32.HI R77, RZ, 0xc, R10 ;  /* 0x0000000cff4d7819 */ /* 0x000fe2000001160a */
        /* <DEDUP_REMOVED lines=136> */
[----:B------:R-:W-:-:S05]  /*7a90*/  @P6 LOP3.LUT R79, R79, R78, RZ, 0x3c, !PT ;  /* 0x0000004e4f4f6212 */ /* 0x000fca00078e3cff */
[----:B------:R0:W3:Y:S01]  /*7aa0*/  @P6 LDG.E.U8 R87, desc[UR24][R78.64] ;  /* 0x000000184e576981 */ /* 0x0000e2000c1e1100 */
[----:B------:R-:W-:Y:S02]  /*7ab0*/  IADD3.X R12, PT, PT, R7, UR6, RZ, P4, !PT ;  /* 0x00000006070c7c10 */ /* 0x000fe4000a7fe4ff */
[----:B------:R-:W-:Y:S01]  /*7ac0*/  PRMT R86, RZ, 0x7610, R86 ;  /* 0x00007610ff567816 */ /* 0x000fe20000000056 */
[----:B0-----:R-:W-:Y:S02]  /*7ad0*/  @P6 IMAD.MOV.U32 R78, RZ, RZ, R91 ;  /* 0x000000ffff4e6224 */ /* 0x001fe400078e005b */
[----:B------:R-:W-:-:S05]  /*7ae0*/  @P6 IMAD.MOV.U32 R79, RZ, RZ, R12 ;  /* 0x000000ffff4f6224 */ /* 0x000fca00078e000c */
[----:B------:R0:W4:Y:S04]  /*7af0*/  @P6 LDG.E.U8 R86, desc[UR24][R78.64] ;  /* 0x000000184e566981 */ /* 0x000128000c1e1100 */
[----:B------:R-:W-:Y:S01]  /*7b00*/  STL [R1+0x638], R12 ;  /* 0x0006380c01007387 */ /* 0x000fe20000100800 */
[C---:B------:R-:W-:Y:S02]  /*7b10*/  ISETP.GT.U32.AND P3, PT, R11.reuse, R58, PT ;  /* 0x0000003a0b00720c */ /* 0x040fe40003f64070 */
[----:B------:R-:W-:Y:S01]  /*7b20*/  SHF.R.U64 R77, R8, 0x4, RZ ;  /* 0x00000004084d7819 */ /* 0x000fe200000012ff */
[----:B------:R-:W-:Y:S01]  /*7b30*/  UIMAD UR5, UR12, 0x3b, URZ ;  /* 0x0000003b0c0578a4 */ /* 0x000fe2000f8e02ff */
[----:B---3--:R1:W-:Y:S04]  /*7b40*/  STL [R1+0x1f0], R87 ;  /* 0x0001f05701007387 */ /* 0x0083e80000100800 */
[----:B-1----:R-:W3:Y:S04]  /*7b50*/  LDL.LU R87, [R1+0x7e4] ;  /* 0x0007e40001577983 */ /* 0x002ee80000300800 */
[----:B------:R-:W3:Y:S01]  /*7b60*/  LDL.LU R12, [R1+0x7e0] ;  /* 0x0007e000010c7983 */ /* 0x000ee20000300800 */
[----:B------:R-:W-:Y:S01]  /*7b70*/  @!P3 IMAD.IADD R58, R58, 0x1, -R11 ;  /* 0x000000013a3ab824 */ /* 0x000fe200078e0a0b */
[----:B--2---:R-:W-:-:S02]  /*7b80*/  ISETP.GT.U32.AND P3, PT, R11, R57, PT ;  /* 0x000000390b00720c */ /* 0x004fc40003f64070 */
[----:B------:R-:W-:Y:S01]  /*7b90*/  LOP3.LUT P4, RZ, R77, 0x1, RZ, 0xc0, !PT ;  /* 0x000000014dff7812 */ /* 0x000fe2000788c0ff */
[----:B------:R-:W-:Y:S02]  /*7ba0*/  USHF.R.S32.HI UR6, URZ, 0x1f, UR5 ;  /* 0x0000001fff067899 */ /* 0x000fe40008011405 */
[----:B------:R-:W-:-:S08]  /*7bb0*/  IADD3 R91, P6, PT, R5, UR5, RZ ;  /* 0x00000005055b7c10 */ /* 0x000fd0000ffde0ff */
[----:B------:R-:W-:Y:S01]  /*7bc0*/  @!P3 IMAD.IADD R57, R57, 0x1, -R11 ;  /* 0x000000013939b824 */ /* 0x000fe200078e0a0b */
[----:B0-----:R-:W-:-:S04]  /*7bd0*/  IADD3 R79, P3, PT, R4, UR5, RZ ;  /* 0x00000005044f7c10 */ /* 0x001fc8000ff7e0ff */
[----:B------:R-:W-:Y:S01]  /*7be0*/  IADD3.X R78, PT, PT, R6, UR6, RZ, P3, !PT ;  /* 0x00000006064e7c10 */ /* 0x000fe20009ffe4ff */
[----:B------:R0:W-:Y:S04]  /*7bf0*/  STL [R1+0x684], R79 ;  /* 0x0006844f01007387 */ /* 0x0001e80000100800 */
[----:B------:R-:W-:Y:S04]  /*7c00*/  STL [R1+0x68c], R91 ;  /* 0x00068c5b01007387 */ /* 0x000fe80000100800 */
[----:B----4-:R-:W-:Y:S01]  /*7c10*/  STL [R1+0x1ec], R86 ;  /* 0x0001ec5601007387 */ /* 0x010fe20000100800 */
[----:B0-----:R-:W-:-:S03]  /*7c20*/  @P4 LOP3.LUT R79, R79, R78, RZ, 0x3c, !PT ;  /* 0x0000004e4f4f4212 */ /* 0x001fc600078e3cff */
[----:B------:R0:W-:Y:S01]  /*7c30*/  STL [R1+0x680], R78 ;  /* 0x0006804e01007387 */ /* 0x0001e20000100800 */
[----:B------:R-:W-:Y:S02]  /*7c40*/  PRMT R93, RZ, 0x7610, R93 ;  /* 0x00007610ff5d7816 */ /* 0x000fe4000000005d */
[----:B0-----:R-:W-:Y:S02]  /*7c50*/  @P4 LOP3.LUT R78, R79, R78, RZ, 0x3c, !PT ;  /* 0x0000004e4f4e4212 */ /* 0x001fe400078e3cff */
[----:B------:R-:W-:Y:S02]  /*7c60*/  IADD3.X R86, PT, PT, R7, UR6, RZ, P6, !PT ;  /* 0x0000000607567c10 */ /* 0x000fe4000b7fe4ff */
[----:B------:R-:W-:-:S05]  /*7c70*/  @P4 LOP3.LUT R79, R79, R78, RZ, 0x3c, !PT ;  /* 0x0000004e4f4f4212 */ /* 0x000fca00078e3cff */
[----:B------:R0:W2:Y:S02]  /*7c80*/  @P4 LDG.E.U8 R93, desc[UR24][R78.64] ;  /* 0x000000184e5d4981 */ /* 0x0000a4000c1e1100 */
[----:B0-----:R-:W-:Y:S02]  /*7c90*/  @P4 IMAD.MOV.U32 R78, RZ, RZ, R91 ;  /* 0x000000ffff4e4224 */ /* 0x001fe400078e005b */
[----:B------:R-:W-:Y:S01]  /*7ca0*/  @P4 IMAD.MOV.U32 R79, RZ, RZ, R86 ;  /* 0x000000ffff4f4224 */ /* 0x000fe200078e0056 */
[----:B---3--:R-:W-:-:S06]  /*7cb0*/  PRMT R12, RZ, 0x7610, R12 ;  /* 0x00007610ff0c7816 */ /* 0x008fcc000000000c */
[----:B------:R0:W3:Y:S01]  /*7cc0*/  @P4 LDG.E.U8 R12, desc[UR24][R78.64] ;  /* 0x000000184e0c4981 */ /* 0x0000e2000c1e1100 */
[----:B------:R-:W-:Y:S01]  /*7cd0*/  ISETP.GT.U32.AND P2, PT, R11, R56, PT ;  /* 0x000000380b00720c */ /* 0x000fe20003f44070 */
[----:B------:R-:W-:Y:S01]  /*7ce0*/  VIADD R77, R3, 0xfffffffb ;  /* 0xfffffffb034d7836 */ /* 0x000fe20000000000 */
[----:B------:R-:W-:-:S11]  /*7cf0*/  USHF.L.U32 UR5, UR12, 0x2, URZ ;  /* 0x000000020c057899 */ /* 0x000fd600080006ff */
[----:B------:R-:W-:Y:S01]  /*7d00*/  @!P2 IMAD.IADD R56, R56, 0x1, -R11 ;  /* 0x000000013838a824 */ /* 0x000fe200078e0a0b */
[----:B------:R-:W-:Y:S02]  /*7d10*/  ISETP.GT.U32.AND P2, PT, R11, R55, PT ;  /* 0x000000370b00720c */ /* 0x000fe40003f44070 */
[----:B------:R-:W-:Y:S01]  /*7d20*/  ISETP.GE.U32.AND P6, PT, R77, 0x7fffffbc, PT ;  /* 0x7fffffbc4d00780c */ /* 0x000fe20003fc6070 */
[----:B------:R-:W-:Y:S01]  /*7d30*/  USHF.R.S32.HI UR6, URZ, 0x1f, UR5 ;  /* 0x0000001fff067899 */ /* 0x000fe20008011405 */
[----:B------:R-:W-:Y:S01]  /*7d40*/  STL [R1+0x688], R86 ;  /* 0x0006885601007387 */ /* 0x000fe20000100800 */
[----:B------:R-:W-:-:S08]  /*7d50*/  IADD3 R91, P4, PT, R5, UR5, RZ ;  /* 0x00000005055b7c10 */ /* 0x000fd0000ff9e0ff */
[----:B------:R-:W-:Y:S01]  /*7d60*/  @!P2 IMAD.IADD R55, R55, 0x1, -R11 ;  /* 0x000000013737a824 */ /* 0x000fe200078e0a0b */
[----:B0-----:R-:W-:-:S04]  /*7d70*/  IADD3 R79, P2, PT, R4, UR5, RZ ;  /* 0x00000005044f7c10 */ /* 0x001fc8000ff5e0ff */
[----:B------:R-:W-:Y:S02]  /*7d80*/  IADD3.X R78, PT, PT, R6, UR6, RZ, P2, !PT ;  /* 0x00000006064e7c10 */ /* 0x000fe400097fe4ff */
[----:B------:R-:W-:Y:S01]  /*7d90*/  PRMT R87, RZ, 0x7610, R87 ;  /* 0x00007610ff577816 */ /* 0x000fe20000000057 */
[----:B--2---:R0:W-:Y:S04]  /*7da0*/  STL [R1+0x1e8], R93 ;  /* 0x0001e85d01007387 */ /* 0x0041e80000100800 */
[----:B0-----:R-:W2:Y:S04]  /*7db0*/  LDL.LU R93, [R1+0x7dc] ;  /* 0x0007dc00015d7983 */ /* 0x001ea80000300800 */
[----:B------:R-:W4:Y:S04]  /*7dc0*/  LDL.LU R86, [R1+0x7d8] ;  /* 0x0007d80001567983 */ /* 0x000f280000300800 */
[----:B------:R0:W-:Y:S04]  /*7dd0*/  STL [R1+0x90], R79 ;  /* 0x0000904f01007387 */ /* 0x0001e80000100800 */
[----:B------:R-:W-:Y:S01]  /*7de0*/  STL [R1+0x9c], R91 ;  /* 0x00009c5b01007387 */ /* 0x000fe20000100800 */
[----:B0-----:R-:W-:-:S03]  /*7df0*/  @!P6 LOP3.LUT R79, R79, R78, RZ, 0x3c, !PT ;  /* 0x0000004e4f4fe212 */ /* 0x001fc600078e3cff */
[----:B---3--:R-:W-:Y:S04]  /*7e00*/  STL [R1+0x11c], R12 ;  /* 0x00011c0c01007387 */ /* 0x008fe80000100800 */
[----:B------:R0:W-:Y:S02]  /*7e10*/  STL [R1+0x8c], R78 ;  /* 0x00008c4e01007387 */ /* 0x0001e40000100800 */
[----:B0-----:R-:W-:-:S04]  /*7e20*/  @!P6 LOP3.LUT R78, R79, R78, RZ, 0x3c, !PT ;  /* 0x0000004e4f4ee212 */ /* 0x001fc800078e3cff */
[----:B------:R-:W-:-:S05]  /*7e30*/  @!P6 LOP3.LUT R79, R79, R78, RZ, 0x3c, !PT ;  /* 0x0000004e4f4fe212 */ /* 0x000fca00078e3cff */
[----:B------:R0:W3:Y:S01]  /*7e40*/  @!P6 LDG.E.U8 R87, desc[UR24][R78.64] ;  /* 0x000000184e57e981 */ /* 0x0000e2000c1e1100 */
[----:B------:R-:W-:Y:S02]  /*7e50*/  IADD3.X R12, PT, PT, R7, UR6, RZ, P4, !PT ;  /* 0x00000006070c7c10 */ /* 0x000fe4000a7fe4ff */
[----:B------:R-:W-:Y:S01]  /*7e60*/  PRMT R89, RZ, 0x7610, R89 ;  /* 0x00007610ff597816 */ /* 0x000fe20000000059 */
[----:B0-----:R-:W-:Y:S02]  /*7e70*/  @!P6 IMAD.MOV.U32 R78, RZ, RZ, R91 ;  /* 0x000000ffff4ee224 */ /* 0x001fe400078e005b */
[----:B------:R-:W-:-:S05]  /*7e80*/  @!P6 IMAD.MOV.U32 R79, RZ, RZ, R12 ;  /* 0x000000ffff4fe224 */ /* 0x000fca00078e000c */
[----:B------:R-:W2:Y:S04]  /*7e90*/  @!P6 LDG.E.U8 R89, desc[UR24][R78.64] ;  /* 0x000000184e59e981 */ /* 0x000ea8000c1e1100 */
[----:B------:R-:W-:Y:S01]  /*7ea0*/  STL [R1+0x94], R12 ;  /* 0x0000940c01007387 */ /* 0x000fe20000100800 */
[----:B------:R-:W-:Y:S01]  /*7eb0*/  ISETP.GT.U32.AND P3, PT, R11, R60, PT ;  /* 0x0000003c0b00720c */ /* 0x000fe20003f64070 */
[----:B------:R-:W-:Y:S01]  /*7ec0*/  VIADD R77, R3, 0xfffffff3 ;  /* 0xfffffff3034d7836 */ /* 0x000fe20000000000 */
[----:B------:R-:W-:-:S11]  /*7ed0*/  UIMAD UR5, UR12, 0xc, URZ ;  /* 0x0000000c0c0578a4 */ /* 0x000fd6000f8e02ff */
[--C-:B------:R-:W-:Y:S01]  /*7ee0*/  @!P3 IMAD.IADD R60, R60, 0x1, -R11.reuse ;  /* 0x000000013c3cb824 */ /* 0x100fe200078e0a0b */
[----:B---3--:R0:W-:Y:S04]  /*7ef0*/  STL [R1+0x118], R87 ;  /* 0x0001185701007387 */ /* 0x0081e80000100800 */
[----:B0-----:R-:W3:Y:S01]  /*7f00*/  LDL.LU R87, [R1+0x7d4] ;  /* 0x0007d40001577983 */ /* 0x001ee20000300800 */
[----:B------:R-:W-:Y:S02]  /*7f10*/  ISETP.GT.U32.AND P3, PT, R11, R59, PT ;  /* 0x0000003b0b00720c */ /* 0x000fe40003f64070 */
[----:B------:R-:W-:Y:S01]  /*7f20*/  ISETP.GE.U32.AND P4, PT, R77, 0x7fffffb4, PT ;  /* 0x7fffffb44d00780c */ /* 0x000fe20003f86070 */
[----:B------:R-:W-:Y:S01]  /*7f30*/  USHF.R.S32.HI UR6, URZ, 0x1f, UR5 ;  /* 0x0000001fff067899 */ /* 0x000fe20008011405 */
[----:B------:R-:W4:Y:S04]  /*7f40*/  LDL.LU R12, [R1+0x7d0] ;  /* 0x0007d000010c7983 */ /* 0x000f280000300800 */
[----:B--2---:R0:W-:Y:S05]  /*7f50*/  STL [R1+0x114], R89 ;  /* 0x0001145901007387 */ /* 0x0041ea0000100800 */
[----:B------:R-:W-:Y:S01]  /*7f60*/  @!P3 IMAD.IADD R59, R59, 0x1, -R11 ;  /* 0x000000013b3bb824 */ /* 0x000fe200078e0a0b */
[----:B------:R-:W-:-:S04]  /*7f70*/  IADD3 R79, P3, PT, R4, UR5, RZ ;  /* 0x00000005044f7c10 */ /* 0x000fc8000ff7e0ff */
[----:B------:R-:W-:Y:S02]  /*7f80*/  IADD3.X R78, PT, PT, R6, UR6, RZ, P3, !PT ;  /* 0x00000006064e7c10 */ /* 0x000fe40009ffe4ff */
[----:B0-----:R-:W-:Y:S01]  /*7f90*/  IADD3 R89, P6, PT, R5, UR5, RZ ;  /* 0x0000000505597c10 */ /* 0x001fe2000ffde0ff */
[----:B------:R0:W-:Y:S04]  /*7fa0*/  STL [R1+0x3f4], R79 ;  /* 0x0003f44f01007387 */ /* 0x0001e80000100800 */
[----:B------:R-:W-:Y:S01]  /*7fb0*/  STL [R1+0x3fc], R89 ;  /* 0x0003fc5901007387 */ /* 0x000fe20000100800 */
[----:B0-----:R-:W-:-:S03]  /*7fc0*/  @!P4 LOP3.LUT R79, R79, R78, RZ, 0x3c, !PT ;  /* 0x0000004e4f4fc212 */ /* 0x001fc600078e3cff */
[----:B------:R0:W-:Y:S01]  /*7fd0*/  STL [R1+0x3f0], R78 ;  /* 0x0003f04e01007387 */ /* 0x0001e20000100800 */
[----:B------:R-:W-:Y:S02]  /*7fe0*/  PRMT R92, RZ, 0x7610, R92 ;  /* 0x00007610ff5c7816 */ /* 0x000fe4000000005c */
[----:B------:R-:W-:Y:S02]  /*7ff0*/  IADD3.X R91, PT, PT, R7, UR6, RZ, P6, !PT ;  /* 0x00000006075b7c10 */ /* 0x000fe4000b7fe4ff */
[----:B0-----:R-:W-:-:S04]  /*8000*/  @!P4 LOP3.LUT R78, R79, R78, RZ, 0x3c, !PT ;  /* 0x0000004e4f4ec212 */ /* 0x001fc800078e3cff */
[----:B------:R-:W-:-:S05]  /*8010*/  @!P4 LOP3.LUT R79, R79, R78, RZ, 0x3c, !PT ;  /* 0x0000004e4f4fc212 */ /* 0x000fca00078e3cff */
[----:B------:R0:W2:Y:S02]  /*8020*/  @!P4 LDG.E.U8 R92, desc[UR24][R78.64] ;  /* 0x000000184e5cc981 */ /* 0x0000a4000c1e1100 */
[----:B0-----:R-:W-:Y:S02]  /*8030*/  @!P4 IMAD.MOV.U32 R78, RZ, RZ, R89 ;  /* 0x000000ffff4ec224 */ /* 0x001fe400078e0059 */
[----:B------:R-:W-:Y:S01]  /*8040*/  @!P4 IMAD.MOV.U32 R79, RZ, RZ, R91 ;  /* 0x000000ffff4fc224 */ /* 0x000fe200078e005b */
[----:B---3--:R-:W-:-:S06]  /*8050*/  PRMT R87, RZ, 0x7610, R87 ;  /* 0x00007610ff577816 */ /* 0x008fcc0000000057 */
[----:B------:R0:W3:Y:S01]  /*8060*/  @!P4 LDG.E.U8 R87, desc[UR24][R78.64] ;  /* 0x000000184e57c981 */ /* 0x0000e2000c1e1100 */
[----:B------:R-:W-:Y:S01]  /*8070*/  ISETP.GT.U32.AND P2, PT, R11, R64, PT ;  /* 0x000000400b00720c */ /* 0x000fe20003f44070 */
[----:B------:R-:W-:Y:S01]  /*8080*/  UIMAD UR5, UR12, 0x14, URZ ;  /* 0x000000140c0578a4 */ /* 0x000fe2000f8e02ff */
[----:B------:R-:W-:-:S11]  /*8090*/  SHF.R.U32.HI R77, RZ, 0xb, R10 ;  /* 0x0000000bff4d7819 */ /* 0x000fd6000001160a */
[----:B------:R-:W-:Y:S01]  /*80a0*/  @!P2 IMAD.IADD R64, R64, 0x1, -R11 ;  /* 0x000000014040a824 */ /* 0x000fe200078e0a0b */
[----:B------:R-:W-:Y:S01]  /*80b0*/  ISETP.GT.U32.AND P2, PT, R11, R63, PT ;  /* 0x0000003f0b00720c */ /* 0x000fe20003f44070 */
[----:B------:R1:W-:Y:S01]  /*80c0*/  STL [R1+0x3f8], R91 ;  /* 0x0003f85b01007387 */ /* 0x0003e20000100800 */
[----:B------:R-:W-:Y:S01]  /*80d0*/  LOP3.LUT P6, RZ, R77, 0x1, RZ, 0xc0, !PT ;  /* 0x000000014dff7812 */ /* 0x000fe200078cc0ff */
[----:B------:R-:W-:Y:S01]  /*80e0*/  USHF.R.S32.HI UR6, URZ, 0x1f, UR5 ;  /* 0x0000001fff067899 */ /* 0x000fe20008011405 */
[----:B0-----:R-:W-:-:S09]  /*80f0*/  SHF.R.U64 R78, R8, 0x1b, RZ ;  /* 0x0000001b084e7819 */ /* 0x001fd200000012ff */
[----:B------:R-:W-:Y:S01]  /*8100*/  @!P2 IMAD.IADD R63, R63, 0x1, -R11 ;  /* 0x000000013f3fa824 */ /* 0x000fe200078e0a0b */
[----:B-1----:R-:W-:Y:S02]  /*8110*/  IADD3 R91, P2, PT, R4, UR5, RZ ;  /* 0x00000005045b7c10 */ /* 0x002fe4000ff5e0ff */
[----:B------:R-:W-:Y:S02]  /*8120*/  PRMT R90, RZ, 0x7610, R90 ;  /* 0x00007610ff5a7816 */ /* 0x000fe4000000005a */
[----:B----4-:R-:W-:Y:S01]  /*8130*/  PRMT R86, RZ, 0x7610, R86 ;  /* 0x00007610ff567816 */ /* 0x010fe20000000056 */
[----:B---3--:R0:W-:Y:S04]  /*8140*/  STL [R1+0x10c], R87 ;  /* 0x00010c5701007387 */ /* 0x0081e80000100800 */
[----:B------:R-:W-:Y:S04]  /*8150*/  STL [R1+0x464], R91 ;  /* 0x0004645b01007387 */ /* 0x000fe80000100800 */
[----:B--2---:R1:W-:Y:S01]  /*8160*/  STL [R1+0x110], R92 ;  /* 0x0001105c01007387 */ /* 0x0043e20000100800 */
[----:B0-----:R-:W-:-:S04]  /*8170*/  IADD3 R87, P4, PT, R5, UR5, RZ ;  /* 0x0000000505577c10 */ /* 0x001fc8000ff9e0ff */
[----:B------:R-:W-:Y:S02]  /*8180*/  IADD3.X R89, PT, PT, R7, UR6, RZ, P4, !PT ;  /* 0x0000000607597c10 */ /* 0x000fe4000a7fe4ff */
[----:B-1----:R-:W-:Y:S02]  /*8190*/  IADD3.X R92, PT, PT, R6, UR6, RZ, P2, !PT ;  /* 0x00000006065c7c10 */ /* 0x002fe400097fe4ff */
[----:B------:R-:W-:Y:S01]  /*81a0*/  LOP3.LUT P4, RZ, R78, 0x1, RZ, 0xc0, !PT ;  /* 0x000000014eff7812 */ /* 0x000fe2000788c0ff */
[----:B------:R-:W-:Y:S02]  /*81b0*/  @P6 IMAD.MOV.U32 R78, RZ, RZ, R91 ;  /* 0x000000ffff4e6224 */ /* 0x000fe400078e005b */
[----:B------:R-:W-:-:S05]  /*81c0*/  @P6 IMAD.MOV.U32 R79, RZ, RZ, R92 ;  /* 0x000000ffff4f6224 */ /* 0x000fca00078e005c */
[----:B------:R0:W2:Y:S02]  /*81d0*/  @P6 LDG.E.U8 R90, desc[UR24][R78.64] ;  /* 0x000000184e5a6981 */ /* 0x0000a4000c1e1100 */
[----:B0-----:R-:W-:Y:S02]  /*81e0*/  @P6 IMAD.MOV.U32 R78, RZ, RZ, R87 ;  /* 0x000000ffff4e6224 */ /* 0x001fe400078e0057 */
[----:B------:R-:W-:-:S05]  /*81f0*/  @P6 IMAD.MOV.U32 R79, RZ, RZ, R89 ;  /* 0x000000ffff4f6224 */ /* 0x000fca00078e0059 */
[----:B------:R0:W3:Y:S01]  /*8200*/  @P6 LDG.E.U8 R86, desc[UR24][R78.64] ;  /* 0x000000184e566981 */ /* 0x0000e2000c1e1100 */
[----:B------:R-:W-:Y:S01]  /*8210*/  ISETP.GT.U32.AND P3, PT, R11, R62, PT ;  /* 0x0000003e0b00720c */ /* 0x000fe20003f64070 */
[----:B------:R-:W-:Y:S01]  /*8220*/  UIMAD UR5, UR12, 0x1c, URZ ;  /* 0x0000001c0c0578a4 */ /* 0x000fe2000f8e02ff */
[----:B------:R-:W-:-:S11]  /*8230*/  SHF.R.U32.HI R77, RZ, 0x3, R10 ;  /* 0x00000003ff4d7819 */ /* 0x000fd6000001160a */
[----:B------:R-:W-:Y:S01]  /*8240*/  @!P3 IMAD.IADD R62, R62, 0x1, -R11 ;  /* 0x000000013e3eb824 */ /* 0x000fe200078e0a0b */
[----:B------:R-:W-:Y:S01]  /*8250*/  ISETP.GT.U32.AND P3, PT, R11, R61, PT ;  /* 0x0000003d0b00720c */ /* 0x000fe20003f64070 */
[----:B------:R-:W-:Y:S01]  /*8260*/  STL [R1+0x46c], R87 ;  /* 0x00046c5701007387 */ /* 0x000fe20000100800 */
[----:B------:R-:W-:-:S03]  /*8270*/  LOP3.LUT P2, RZ, R77, 0x1, RZ, 0xc0, !PT ;  /* 0x000000014dff7812 */ /* 0x000fc6000784c0ff */
[----:B------:R-:W-:Y:S01]  /*8280*/  STL [R1+0x460], R92 ;  /* 0x0004605c01007387 */ /* 0x000fe20000100800 */
[----:B------:R-:W-:-:S03]  /*8290*/  USHF.R.S32.HI UR6, URZ, 0x1f, UR5 ;  /* 0x0000001fff067899 */ /* 0x000fc60008011405 */
[----:B------:R1:W-:Y:S04]  /*82a0*/  STL [R1+0x468], R89 ;  /* 0x0004685901007387 */ /* 0x0003e80000100800 */
[----:B------:R-:W-:Y:S01]  /*82b0*/  @!P3 IMAD.IADD R61, R61, 0x1, -R11 ;  /* 0x000000013d3db824 */ /* 0x000fe200078e0a0b */
[----:B-1----:R-:W-:Y:S02]  /*82c0*/  IADD3 R89, P3, PT, R4, UR5, RZ ;  /* 0x0000000504597c10 */ /* 0x002fe4000ff7e0ff */
[----:B0-----:R-:W-:Y:S02]  /*82d0*/  SHF.R.U64 R78, R8, 0xb, RZ ;  /* 0x0000000b084e7819 */ /* 0x001fe400000012ff */
[----:B------:R-:W-:Y:S02]  /*82e0*/  PRMT R88, RZ, 0x7610, R88 ;  /* 0x00007610ff587816 */ /* 0x000fe40000000058 */
[----:B------:R-:W-:Y:S01]  /*82f0*/  PRMT R85, RZ, 0x7610, R85 ;  /* 0x00007610ff557816 */ /* 0x000fe20000000055 */
        /* <DEDUP_REMOVED lines=13> */
[----:B------:R-:W-:-:S03]  /*83d0*/  UIMAD UR6, UR12, 0x24, URZ ;  /* 0x000000240c0678a4 */ /* 0x000fc6000f8e02ff */
[----:B------:R-:W-:Y:S01]  /*83e0*/  STL [R1+0x55c], R86 ;  /* 0x00055c5601007387 */ /* 0x000fe20000100800 */
[----:B------:R-:W-:-:S03]  /*83f0*/  USHF.R.S32.HI UR17, URZ, 0x1f, UR6 ;  /* 0x0000001fff117899 */ /* 0x000fc60008011406 */
[----:B------:R-:W-:Y:S04]  /*8400*/  STL [R1+0x550], R90 ;  /* 0x0005505a01007387 */ /* 0x000fe80000100800 */
[----:B------:R1:W-:Y:S02]  /*8410*/  STL [R1+0x558], R87 ;  /* 0x0005585701007387 */ /* 0x0003e40000100800 */
[----:B-1----:R-:W-:-:S05]  /*8420*/  IADD3 R87, P2, PT, R4, UR6, RZ ;  /* 0x0000000604577c10 */ /* 0x002fca000ff5e0ff */
[----:B------:R-:W-:Y:S01]  /*8430*/  STL [R1+0x5a4], R87 ;  /* 0x0005a45701007387 */ /* 0x000fe20000100800 */
[----:B------:R-:W-:Y:S01]  /*8440*/  PRMT R84, RZ, 0x7610, R84 ;  /* 0x00007610ff547816 */ /* 0x000fe20000000054 */
[----:B0-----:R-:W-:Y:S01]  /*8450*/  @P4 IMAD.MOV.U32 R78, RZ, RZ, R87 ;  /* 0x000000ffff4e4224 */ /* 0x001fe200078e0057 */
[----:B------:R-:W-:-:S04]  /*8460*/  SHF.R.U64 R77, R8, 0x13, RZ ;  /* 0x00000013084d7819 */ /* 0x000fc800000012ff */
[----:B------:R-:W-:Y:S02]  /*8470*/  LOP3.LUT P3, RZ, R77, 0x1, RZ, 0xc0, !PT ;  /* 0x000000014dff7812 */ /* 0x000fe4000786c0ff */
[----:B------:R-:W-:Y:S01]  /*8480*/  PRMT R77, RZ, 0x7610, R77 ;  /* 0x00007610ff4d7816 */ /* 0x000fe2000000004d */
[----:B--2---:R0:W-:Y:S02]  /*8490*/  STL [R1+0xe4], R88 ;  /* 0x0000e45801007387 */ /* 0x0041e40000100800 */
[----:B0-----:R-:W-:-:S05]  /*84a0*/  IADD3.X R88, PT, PT, R6, UR17, RZ, P2, !PT ;  /* 0x0000001106587c10 */ /* 0x001fca00097fe4ff */
[----:B------:R-:W-:-:S05]  /*84b0*/  @P4 IMAD.MOV.U32 R79, RZ, RZ, R88 ;  /* 0x000000ffff4f4224 */ /* 0x000fca00078e0058 */
[----:B------:R0:W2:Y:S04]  /*84c0*/  @P4 LDG.E.U8 R84, desc[UR24][R78.64] ;  /* 0x000000184e544981 */ /* 0x0000a8000c1e1100 */
[----:B---3--:R1:W-:Y:S02]  /*84d0*/  STL [R1+0xe0], R85 ;  /* 0x0000e05501007387 */ /* 0x0083e40000100800 */
[----:B-1----:R-:W-:-:S04]  /*84e0*/  IADD3 R85, P2, PT, R5, UR6, RZ ;  /* 0x0000000605557c10 */ /* 0x002fc8000ff5e0ff */
[----:B------:R-:W-:Y:S01]  /*84f0*/  IADD3.X R86, PT, PT, R7, UR17, RZ, P2, !PT ;  /* 0x0000001107567c10 */ /* 0x000fe200097fe4ff */
[----:B0-----:R-:W-:-:S04]  /*8500*/  @P4 IMAD.MOV.U32 R78, RZ, RZ, R85 ;  /* 0x000000ffff4e4224 */ /* 0x001fc800078e0055 */
[----:B------:R-:W-:-:S05]  /*8510*/  @P4 IMAD.MOV.U32 R79, RZ, RZ, R86 ;  /* 0x000000ffff4f4224 */ /* 0x000fca00078e0056 */
[----:B------:R0:W3:Y:S01]  /*8520*/  @P4 LDG.E.U8 R77, desc[UR24][R78.64] ;  /* 0x000000184e4d4981 */ /* 0x0000e2000c1e1100 */
[----:B------:R-:W-:-:S03]  /*8530*/  UIMAD UR14, UR12, 0x2c, URZ ;  /* 0x0000002c0c0e78a4 */ /* 0x000fc6000f8e02ff */
[----:B------:R-:W-:Y:S01]  /*8540*/  STL [R1+0x5a0], R88 ;  /* 0x0005a05801007387 */ /* 0x000fe20000100800 */
[----:B------:R-:W-:-:S03]  /*8550*/  USHF.R.S32.HI UR6, URZ, 0x1f, UR14 ;  /* 0x0000001fff067899 */ /* 0x000fc6000801140e */
[----:B------:R-:W-:Y:S01]  /*8560*/  STL [R1+0x5ac], R85 ;  /* 0x0005ac5501007387 */ /* 0x000fe20000100800 */
[----:B------:R-:W-:-:S03]  /*8570*/  UIMAD UR15, UR12, 0x34, URZ ;  /* 0x000000340c0f78a4 */ /* 0x000fc6000f8e02ff */
[----:B------:R-:W-:Y:S01]  /*8580*/  STL [R1+0x5a8], R86 ;  /* 0x0005a85601007387 */ /* 0x000fe20000100800 */
[----:B------:R-:W-:Y:S02]  /*8590*/  USHF.R.S32.HI UR20, URZ, 0x1f, UR15 ;  /* 0x0000001fff147899 */ /* 0x000fe4000801140f */
[----:B------:R-:W-:Y:S01]  /*85a0*/  UIMAD UR5, UR12, 0x5, URZ ;  /* 0x000000050c0578a4 */ /* 0x000fe2000f8e02ff */
[----:B0-----:R-:W-:-:S03]  /*85b0*/  VIADD R78, R3, 0xfffffffa ;  /* 0xfffffffa034e7836 */ /* 0x001fc60000000000 */
[----:B------:R-:W-:Y:S01]  /*85c0*/  USHF.R.S32.HI UR17, URZ, 0x1f, UR5 ;  /* 0x0000001fff117899 */ /* 0x000fe20008011405 */
[----:B------:R-:W-:Y:S02]  /*85d0*/  IADD3 R90, P4, PT, R5, UR14, RZ ;  /* 0x0000000e055a7c10 */ /* 0x000fe4000ff9e0ff */
[----:B------:R-:W-:Y:S02]  /*85e0*/  PRMT R12, RZ, 0x7610, R12 ;  /* 0x00007610ff0c7816 */ /* 0x000fe4000000000c */
[----:B------:R-:W-:Y:S01]  /*85f0*/  PRMT R93, RZ, 0x7610, R93 ;  /* 0x00007610ff5d7816 */ /* 0x000fe2000000005d */
[----:B--2---:R0:W-:Y:S02]  /*8600*/  STL [R1+0xdc], R84 ;  /* 0x0000dc5401007387 */ /* 0x0041e40000100800 */
[----:B0-----:R-:W-:-:S04]  /*8610*/  IADD3 R84, P2, PT, R4, UR14, RZ ;  /* 0x0000000e04547c10 */ /* 0x001fc8000ff5e0ff */
[----:B------:R-:W-:Y:S02]  /*8620*/  IADD3.X R79, PT, PT, R6, UR6, RZ, P2, !PT ;  /* 0x00000006064f7c10 */ /* 0x000fe400097fe4ff */
[----:B------:R-:W-:-:S04]  /*8630*/  IADD3 R88, P2, PT, R4, UR15, RZ ;  /* 0x0000000f04587c10 */ /* 0x000fc8000ff5e0ff */
[----:B------:R-:W-:Y:S02]  /*8640*/  IADD3.X R85, PT, PT, R6, UR20, RZ, P2, !PT ;  /* 0x0000001406557c10 */ /* 0x000fe400097fe4ff */
[----:B------:R-:W-:-:S04]  /*8650*/  IADD3 R86, P2, PT, R4, UR5, RZ ;  /* 0x0000000504567c10 */ /* 0x000fc8000ff5e0ff */
[----:B------:R-:W-:Y:S02]  /*8660*/  IADD3.X R87, PT, PT, R6, UR17, RZ, P2, !PT ;  /* 0x0000001106577c10 */ /* 0x000fe400097fe4ff */
[----:B------:R-:W-:Y:S01]  /*8670*/  ISETP.GE.U32.AND P2, PT, R78, 0x7fffffbb, PT ;  /* 0x7fffffbb4e00780c */ /* 0x000fe20003f46070 */
[----:B------:R-:W-:Y:S01]  /*8680*/  @P3 IMAD.MOV.U32 R78, RZ, RZ, R84 ;  /* 0x000000ffff4e3224 */ /* 0x000fe200078e0054 */
[----:B------:R-:W-:Y:S04]  /*8690*/  STL [R1+0x5f4], R84 ;  /* 0x0005f45401007387 */ /* 0x000fe80000100800 */
[----:B---3--:R-:W-:Y:S04]  /*86a0*/  STL [R1+0xd8], R77 ;  /* 0x0000d84d01007387 */ /* 0x008fe80000100800 */
[----:B------:R-:W-:Y:S04]  /*86b0*/  STL [R1+0x5fc], R90 ;  /* 0x0005fc5a01007387 */ /* 0x000fe80000100800 */
[----:B------:R0:W-:Y:S04]  /*86c0*/  STL [R1+0x5f0], R79 ;  /* 0x0005f04f01007387 */ /* 0x0001e80000100800 */
[----:B------:R1:W2:Y:S02]  /*86d0*/  @P3 LDG.E.U8 R12, desc[UR24][R78.64] ;  /* 0x000000184e0c3981 */ /* 0x0002a4000c1e1100 */
[----:B-1----:R-:W-:-:S02]  /*86e0*/  @P6 IMAD.MOV.U32 R78, RZ, RZ, R88 ;  /* 0x000000ffff4e6224 */ /* 0x002fc400078e0058 */
[----:B0-----:R-:W-:-:S05]  /*86f0*/  @P6 IMAD.MOV.U32 R79, RZ, RZ, R85 ;  /* 0x000000ffff4f6224 */ /* 0x001fca00078e0055 */
[----:B------:R-:W3:Y:S01]  /*8700*/  @P6 LDG.E.U8 R93, desc[UR24][R78.64] ;  /* 0x000000184e5d6981 */ /* 0x000ee2000c1e1100 */
[----:B------:R-:W-:Y:S01]  /*8710*/  UIMAD UR16, UR12, 0x3c, URZ ;  /* 0x0000003c0c1078a4 */ /* 0x000fe2000f8e02ff */
[----:B------:R-:W-:-:S03]  /*8720*/  IADD3.X R92, PT, PT, R7, UR6, RZ, P4, !PT ;  /* 0x00000006075c7c10 */ /* 0x000fc6000a7fe4ff */
[----:B------:R-:W-:Y:S02]  /*8730*/  USHF.R.S32.HI UR21, URZ, 0x1f, UR16 ;  /* 0x0000001fff157899 */ /* 0x000fe40008011410 */
[----:B------:R-:W-:Y:S01]  /*8740*/  IADD3 R91, P4, PT, R4, UR16, RZ ;  /* 0x00000010045b7c10 */ /* 0x000fe2000ff9e0ff */
[----:B------:R-:W-:Y:S03]  /*8750*/  STL [R1+0x644], R88 ;  /* 0x0006445801007387 */ /* 0x000fe60000100800 */
[----:B------:R-:W-:Y:S01]  /*8760*/  IADD3.X R89, PT, PT, R6, UR21, RZ, P4, !PT ;  /* 0x0000001506597c10 */ /* 0x000fe2000a7fe4ff */
[----:B------:R-:W-:Y:S04]  /*8770*/  STL [R1+0x5f8], R92 ;  /* 0x0005f85c01007387 */ /* 0x000fe80000100800 */
[----:B------:R-:W-:Y:S04]  /*8780*/  STL [R1+0x694], R91 ;  /* 0x0006945b01007387 */ /* 0x000fe80000100800 */
[----:B------:R-:W-:Y:S04]  /*8790*/  STL [R1+0x640], R85 ;  /* 0x0006405501007387 */ /* 0x000fe80000100800 */
[----:B------:R-:W-:Y:S04]  /*87a0*/  STL [R1+0xc0], R86 ;  /* 0x0000c05601007387 */ /* 0x000fe80000100800 */
[----:B------:R-:W-:Y:S04]  /*87b0*/  STL [R1+0x690], R89 ;  /* 0x0006905901007387 */ /* 0x000fe80000100800 */
[----:B------:R-:W-:Y:S04]  /*87c0*/  STL [R1+0xbc], R87 ;  /* 0x0000bc5701007387 */ /* 0x000fe80000100800 */
[----:B------:R-:W4:Y:S04]  /*87d0*/  LDL.LU R84, [R1+0x7cc] ;  /* 0x0007cc0001547983 */ /* 0x000f280000300800 */
[----:B--2---:R0:W-:Y:S04]  /*87e0*/  STL [R1+0xd4], R12 ;  /* 0x0000d40c01007387 */ /* 0x0041e80000100800 */
[----:B0-----:R-:W2:Y:S04]  /*87f0*/  LDL.LU R12, [R1+0x7c8] ;  /* 0x0007c800010c7983 */ /* 0x001ea80000300800 */
[----:B------:R-:W4:Y:S04]  /*8800*/  LDL.LU R85, [R1+0x7c4] ;  /* 0x0007c40001557983 */ /* 0x000f280000300800 */
[----:B------:R-:W4:Y:S04]  /*8810*/  LDL.LU R88, [R1+0x7c0] ;  /* 0x0007c00001587983 */ /* 0x000f280000300800 */
[----:B---3--:R0:W-:Y:S04]  /*8820*/  STL [R1+0xb8], R93 ;  /* 0x0000b85d01007387 */ /* 0x0081e80000100800 */
[----:B0-----:R-:W3:Y:S01]  /*8830*/  LDL.LU R93, [R1+0x7bc] ;  /* 0x0007bc00015d7983 */ /* 0x001ee20000300800 */
[----:B------:R-:W-:-:S04]  /*8840*/  SHF.R.U64 R77, R8, 0x3, RZ ;  /* 0x00000003084d7819 */ /* 0x000fc800000012ff */
[----:B------:R-:W-:-:S13]  /*8850*/  LOP3.LUT P4, RZ, R77, 0x1, RZ, 0xc0, !PT ;  /* 0x000000014dff7812 */ /* 0x000fda000788c0ff */
[----:B------:R-:W-:Y:S02]  /*8860*/  @P4 IMAD.MOV.U32 R78, RZ, RZ, R91 ;  /* 0x000000ffff4e4224 */ /* 0x000fe400078e005b */
[----:B------:R-:W-:Y:S02]  /*8870*/  @P4 IMAD.MOV.U32 R79, RZ, RZ, R89 ;  /* 0x000000ffff4f4224 */ /* 0x000fe400078e0059 */
[----:B------:R-:W3:Y:S04]  /*8880*/  LDL.LU R89, [R1+0x7b8] ;  /* 0x0007b80001597983 */ /* 0x000ee80000300800 */
[----:B------:R-:W3:Y:S01]  /*8890*/  LDL.LU R91, [R1+0x7b4] ;  /* 0x0007b400015b7983 */ /* 0x000ee20000300800 */
[----:B--2---:R-:W-:-:S06]  /*88a0*/  PRMT R12, RZ, 0x7610, R12 ;  /* 0x00007610ff0c7816 */ /* 0x004fcc000000000c */
[----:B------:R0:W2:Y:S01]  /*88b0*/  @P4 LDG.E.U8 R12, desc[UR24][R78.64] ;  /* 0x000000184e0c4981 */ /* 0x0000a2000c1e1100 */
[----:B----4-:R-:W-:Y:S01]  /*88c0*/  PRMT R88, RZ, 0x7610, R88 ;  /* 0x00007610ff587816 */ /* 0x010fe20000000058 */
[----:B0-----:R-:W-:Y:S02]  /*88d0*/  @!P2 IMAD.MOV.U32 R78, RZ, RZ, R86 ;  /* 0x000000ffff4ea224 */ /* 0x001fe400078e0056 */
[----:B------:R-:W-:Y:S01]  /*88e0*/  @!P2 IMAD.MOV.U32 R79, RZ, RZ, R87 ;  /* 0x000000ffff4fa224 */ /* 0x000fe200078e0057 */
[----:B---3--:R-:W-:-:S06]  /*88f0*/  PRMT R93, RZ, 0x7610, R93 ;  /* 0x00007610ff5d7816 */ /* 0x008fcc000000005d */
[----:B------:R0:W3:Y:S02]  /*8900*/  @!P2 LDG.E.U8 R93, desc[UR24][R78.64] ;  /* 0x000000184e5da981 */ /* 0x0000e4000c1e1100 */
[----:B0-----:R-:W-:Y:S02]  /*8910*/  @P3 IMAD.MOV.U32 R78, RZ, RZ, R90 ;  /* 0x000000ffff4e3224 */ /* 0x001fe400078e005a */
[----:B------:R-:W-:-:S05]  /*8920*/  @P3 IMAD.MOV.U32 R79, RZ, RZ, R92 ;  /* 0x000000ffff4f3224 */ /* 0x000fca00078e005c */
[----:B------:R-:W4:Y:S01]  /*8930*/  @P3 LDG.E.U8 R88, desc[UR24][R78.64] ;  /* 0x000000184e583981 */ /* 0x000f22000c1e1100 */
[----:B------:R-:W-:-:S03]  /*8940*/  PRMT R77, RZ, 0x7610, R77 ;  /* 0x00007610ff4d7816 */ /* 0x000fc6000000004d */
[----:B--2---:R0:W-:Y:S04]  /*8950*/  STL [R1+0xb0], R12 ;  /* 0x0000b00c01007387 */ /* 0x0041e80000100800 */
[----:B0-----:R-:W2:Y:S04]  /*8960*/  LDL.LU R12, [R1+0x7b0] ;  /* 0x0007b000010c7983 */ /* 0x001ea80000300800 */
[----:B------:R-:W2:Y:S04]  /*8970*/  LDL.LU R87, [R1+0x7ac] ;  /* 0x0007ac0001577983 */ /* 0x000ea80000300800 */
[----:B------:R-:W2:Y:S04]  /*8980*/  LDL.LU R86, [R1+0x7a8] ;  /* 0x0007a80001567983 */ /* 0x000ea80000300800 */
[----:B---3--:R0:W-:Y:S04]  /*8990*/  STL [R1+0xac], R93 ;  /* 0x0000ac5d01007387 */ /* 0x0081e80000100800 */
[----:B0-----:R-:W3:Y:S04]  /*89a0*/  LDL.LU R93, [R1+0x7a4] ;  /* 0x0007a400015d7983 */ /* 0x001ee80000300800 */
[----:B------:R-:W2:Y:S04]  /*89b0*/  LDL.LU R92, [R1+0x7a0] ;  /* 0x0007a000015c7983 */ /* 0x000ea80000300800 */
[----:B----4-:R0:W-:Y:S02]  /*89c0*/  STL [R1+0xa8], R88 ;  /* 0x0000a85801007387 */ /* 0x0101e40000100800 */
[----:B0-----:R-:W-:-:S04]  /*89d0*/  IADD3 R88, P3, PT, R5, UR15, RZ ;  /* 0x0000000f05587c10 */ /* 0x001fc8000ff7e0ff */
[----:B------:R-:W-:Y:S01]  /*89e0*/  IADD3.X R90, PT, PT, R7, UR20, RZ, P3, !PT ;  /* 0x00000014075a7c10 */ /* 0x000fe20009ffe4ff */
[----:B------:R-:W-:Y:S01]  /*89f0*/  @P6 IMAD.MOV.U32 R78, RZ, RZ, R88 ;  /* 0x000000ffff4e6224 */ /* 0x000fe200078e0058 */
[----:B------:R0:W-:Y:S01]  /*8a00*/  STL [R1+0x64c], R88 ;  /* 0x00064c5801007387 */ /* 0x0001e20000100800 */
[----:B------:R-:W-:Y:S02]  /*8a10*/  UIMAD UR6, UR12, 0xd, URZ ;  /* 0x0000000d0c0678a4 */ /* 0x000fe4000f8e02ff */
[----:B------:R-:W-:Y:S01]  /*8a20*/  @P6 IMAD.MOV.U32 R79, RZ, RZ, R90 ;  /* 0x000000ffff4f6224 */ /* 0x000fe200078e005a */
[----:B------:R-:W-:Y:S01]  /*8a30*/  PRMT R91, RZ, 0x7610, R91 ;  /* 0x00007610ff5b7816 */ /* 0x000fe2000000005b */
[----:B------:R-:W1:Y:S03]  /*8a40*/  LDCU UR20, c[0x0][0x3b0] ;  /* 0x00007600ff1477ac */ /* 0x000e660008000800 */
[----:B------:R4:W2:Y:S01]  /*8a50*/  @P6 LDG.E.U8 R77, desc[UR24][R78.64] ;  /* 0x000000184e4d6981 */ /* 0x0008a2000c1e1100 */
[----:B------:R-:W-:-:S03]  /*8a60*/  ISETP.GT.U32.AND P3, PT, R11, R66, PT ;  /* 0x000000420b00720c */ /* 0x000fc60003f64070 */
[----:B------:R0:W-:Y:S01]  /*8a70*/  STL [R1+0x648], R90 ;  /* 0x0006485a01007387 */ /* 0x0001e20000100800 */
[----:B------:R-:W-:-:S09]  /*8a80*/  USHF.R.S32.HI UR14, URZ, 0x1f, UR6 ;  /* 0x0000001fff0e7899 */ /* 0x000fd20008011406 */
[----:B------:R-:W-:Y:S01]  /*8a90*/  @!P3 IMAD.IADD R66, R66, 0x1, -R11 ;  /* 0x000000014242b824 */ /* 0x000fe200078e0a0b */
[----:B0-----:R-:W-:Y:S01]  /*8aa0*/  IADD3 R88, P3, PT, R5, UR16, RZ ;  /* 0x0000001005587c10 */ /* 0x001fe2000ff7e0ff */
[----:B------:R-:W0:Y:S03]  /*8ab0*/  LDCU UR16, c[0x0][0x3b0] ;  /* 0x00007600ff1077ac */ /* 0x000e260008000800 */
[----:B------:R-:W-:Y:S01]  /*8ac0*/  IADD3.X R90, PT, PT, R7, UR21, RZ, P3, !PT ;  /* 0x00000015075a7c10 */ /* 0x000fe20009ffe4ff */
[----:B------:R-:W0:Y:S01]  /*8ad0*/  LDCU UR21, c[0x0][0x3b0] ;  /* 0x00007600ff1577ac */ /* 0x000e220008000800 */
[----:B----4-:R-:W-:-:S04]  /*8ae0*/  IADD3 R79, P3, PT, R4, UR6, RZ ;  /* 0x00000006044f7c10 */ /* 0x010fc8000ff7e0ff */
[----:B------:R-:W-:Y:S02]  /*8af0*/  IADD3.X R78, PT, PT, R6, UR14, RZ, P3, !PT ;  /* 0x0000000e064e7c10 */ /* 0x000fe40009ffe4ff */
[----:B------:R-:W-:Y:S01]  /*8b00*/  PRMT R85, RZ, 0x7610, R85 ;  /* 0x00007610ff557816 */ /* 0x000fe20000000055 */
[----:B--2---:R2:W-:Y:S02]  /*8b10*/  STL [R1+0xa0], R77 ;  /* 0x0000a04d01007387 */ /* 0x0045e40000100800 */
[----:B--2---:R-:W-:-:S05]  /*8b20*/  VIADD R77, R3, 0xfffffff2 ;  /* 0xfffffff2034d7836 */ /* 0x004fca0000000000 */
[----:B------:R-:W-:Y:S01]  /*8b30*/  ISETP.GE.U32.AND P6, PT, R77, 0x7fffffb3, PT ;  /* 0x7fffffb34d00780c */ /* 0x000fe20003fc6070 */
[----:B------:R-:W-:Y:S04]  /*8b40*/  STL [R1+0x6a0], R88 ;  /* 0x0006a05801007387 */ /* 0x000fe80000100800 */
[----:B------:R-:W-:Y:S04]  /*8b50*/  STL [R1+0x698], R90 ;  /* 0x0006985a01007387 */ /* 0x000fe80000100800 */
[----:B------:R2:W-:Y:S04]  /*8b60*/  STL [R1+0x404], R79 ;  /* 0x0004044f01007387 */ /* 0x0005e80000100800 */
[----:B------:R4:W-:Y:S01]  /*8b70*/  STL [R1+0x400], R78 ;  /* 0x0004004e01007387 */ /* 0x0009e20000100800 */
[----:B--2---:R-:W-:-:S04]  /*8b80*/  @!P6 LOP3.LUT R79, R79, R78, RZ, 0x3c, !PT ;  /* 0x0000004e4f4fe212 */ /* 0x004fc800078e3cff */
[----:B----4-:R-:W-:-:S04]  /*8b90*/  @!P6 LOP3.LUT R78, R79, R78, RZ, 0x3c, !PT ;  /* 0x0000004e4f4ee212 */ /* 0x010fc800078e3cff */
[----:B------:R-:W-:-:S05]  /*8ba0*/  @!P6 LOP3.LUT R79, R79, R78, RZ, 0x3c, !PT ;  /* 0x0000004e4f4fe212 */ /* 0x000fca00078e3cff */
[----:B------:R2:W4:Y:S02]  /*8bb0*/  @!P6 LDG.E.U8 R91, desc[UR24][R78.64] ;  /* 0x000000184e5be981 */ /* 0x000524000c1e1100 */
[----:B--2---:R-:W-:Y:S02]  /*8bc0*/  @P4 IMAD.MOV.U32 R78, RZ, RZ, R88 ;  /* 0x000000ffff4e4224 */ /* 0x004fe400078e0058 */
[----:B------:R-:W-:-:S05]  /*8bd0*/  @P4 IMAD.MOV.U32 R79, RZ, RZ, R90 ;  /* 0x000000ffff4f4224 */ /* 0x000fca00078e005a */
[----:B------:R-:W2:Y:S01]  /*8be0*/  @P4 LDG.E.U8 R85, desc[UR24][R78.64] ;  /* 0x000000184e554981 */ /* 0x000ea2000c1e1100 */
[----:B------:R-:W-:-:S03]  /*8bf0*/  PRMT R77, RZ, 0x7610, R77 ;  /* 0x00007610ff4d7816 */ /* 0x000fc6000000004d */
[----:B----4-:R4:W-:Y:S04]  /*8c00*/  STL [R1+0x58], R91 ;  /* 0x0000585b01007387 */ /* 0x0109e80000100800 */
[----:B----4-:R-:W4:Y:S04]  /*8c10*/  LDL.LU R91, [R1+0x79c] ;  /* 0x00079c00015b7983 */ /* 0x010f280000300800 */
[----:B------:R-:W3:Y:S04]  /*8c20*/  LDL.LU R90, [R1+0x798] ;  /* 0x00079800015a7983 */ /* 0x000ee80000300800 */
[----:B--2---:R2:W-:Y:S02]  /*8c30*/  STL [R1+0x50], R85 ;  /* 0x0000505501007387 */ /* 0x0045e40000100800 */
[----:B--2---:R-:W-:-:S04]  /*8c40*/  IADD3 R85, P4, PT, R5, UR5, RZ ;  /* 0x0000000505557c10 */ /* 0x004fc8000ff9e0ff */
[----:B------:R-:W-:Y:S01]  /*8c50*/  IADD3.X R88, PT, PT, R7, UR17, RZ, P4, !PT ;  /* 0x0000001107587c10 */ /* 0x000fe2000a7fe4ff */
[----:B------:R-:W-:Y:S01]  /*8c60*/  @!P2 IMAD.MOV.U32 R78, RZ, RZ, R85 ;  /* 0x000000ffff4ea224 */ /* 0x000fe200078e0055 */
[----:B------:R-:W-:Y:S01]  /*8c70*/  ISETP.GT.U32.AND P3, PT, R11, R65, PT ;  /* 0x000000410b00720c */ /* 0x000fe20003f64070 */
[----:B------:R2:W-:Y:S01]  /*8c80*/  STL [R1+0xc8], R85 ;  /* 0x0000c85501007387 */ /* 0x0005e20000100800 */
[----:B------:R-:W-:Y:S01]  /*8c90*/  UIMAD UR5, UR12, 0x15, URZ ;  /* 0x000000150c0578a4 */ /* 0x000fe2000f8e02ff */
[----:B------:R-:W-:Y:S01]  /*8ca0*/  @!P2 IMAD.MOV.U32 R79, RZ, RZ, R88 ;  /* 0x000000ffff4fa224 */ /* 0x000fe200078e0058 */
[----:B------:R-:W-:Y:S01]  /*8cb0*/  PRMT R89, RZ, 0x7610, R89 ;  /* 0x00007610ff597816 */ /* 0x000fe20000000059 */
[----:B------:R-:W0:Y:S03]  /*8cc0*/  LDCU UR17, c[0x0][0x3b0] ;  /* 0x00007600ff1177ac */ /* 0x000e260008000800 */
[----:B------:R1:W3:Y:S05]  /*8cd0*/  @!P2 LDG.E.U8 R77, desc[UR24][R78.64] ;  /* 0x000000184e4da981 */ /* 0x0002ea000c1e1100 */
[----:B------:R-:W-:Y:S01]  /*8ce0*/  @!P3 IMAD.IADD R65, R65, 0x1, -R11 ;  /* 0x000000014141b824 */ /* 0x000fe200078e0a0b */
[----:B------:R-:W-:-:S02]  /*8cf0*/  ISETP.GT.U32.AND P3, PT, R11, R70, PT ;  /* 0x000000460b00720c */ /* 0x000fc40003f64070 */
[----:B------:R-:W-:Y:S01]  /*8d00*/  ISETP.GT.U32.AND P4, PT, R11, R69, PT ;  /* 0x000000450b00720c */ /* 0x000fe20003f84070 */
[----:B------:R0:W-:Y:S01]  /*8d10*/  STL [R1+0xc4], R88 ;  /* 0x0000c45801007387 */ /* 0x0001e20000100800 */
[----:B------:R-:W-:Y:S02]  /*8d20*/  USHF.R.S32.HI UR15, URZ, 0x1f, UR5 ;  /* 0x0000001fff0f7899 */ /* 0x000fe40008011405 */
[----:B-1----:R-:W-:-:S07]  /*8d30*/  IADD3 R79, P2, PT, R4, UR5, RZ ;  /* 0x00000005044f7c10 */ /* 0x002fce000ff5e0ff */
[--C-:B------:R-:W-:Y:S02]  /*8d40*/  @!P3 IMAD.IADD R70, R70, 0x1, -R11.reuse ;  /* 0x000000014646b824 */ /* 0x100fe400078e0a0b */
[----:B------:R-:W-:Y:S01]  /*8d50*/  @!P4 IMAD.IADD R69, R69, 0x1, -R11 ;  /* 0x000000014545c824 */ /* 0x000fe200078e0a0b */
[----:B--2---:R-:W-:Y:S02]  /*8d60*/  IADD3 R85, P4, PT, R5, UR6, RZ ;  /* 0x0000000605557c10 */ /* 0x004fe4000ff9e0ff */
[----:B------:R-:W-:Y:S02]  /*8d70*/  IADD3.X R78, PT, PT, R6, UR15, RZ, P2, !PT ;  /* 0x0000000f064e7c10 */ /* 0x000fe400097fe4ff */
[----:B0-----:R-:W-:Y:S02]  /*8d80*/  IADD3.X R88, PT, PT, R7, UR14, RZ, P4, !PT ;  /* 0x0000000e07587c10 */ /* 0x001fe4000a7fe4ff */
[----:B------:R-:W-:Y:S01]  /*8d90*/  PRMT R83, RZ, 0x7610, R83 ;  /* 0x00007610ff537816 */ /* 0x000fe20000000053 */
[----:B---3--:R0:W-:Y:S02]  /*8da0*/  STL [R1+0x40], R77 ;  /* 0x0000404d01007387 */ /* 0x0081e40000100800 */
[----:B0-----:R-:W-:-:S04]  /*8db0*/  SHF.R.U32.HI R77, RZ, 0xa, R10 ;  /* 0x0000000aff4d7819 */ /* 0x001fc8000001160a */
[----:B------:R-:W-:Y:S01]  /*8dc0*/  LOP3.LUT P3, RZ, R77, 0x1, RZ, 0xc0, !PT ;  /* 0x000000014dff7812 */ /* 0x000fe2000786c0ff */
[----:B------:R-:W-:Y:S04]  /*8dd0*/  STL [R1+0x40c], R85 ;  /* 0x00040c5501007387 */ /* 0x000fe80000100800 */
[----:B------:R0:W-:Y:S04]  /*8de0*/  STL [R1+0x474], R79 ;  /* 0x0004744f01007387 */ /* 0x0001e80000100800 */
[----:B------:R-:W-:Y:S04]  /*8df0*/  STL [R1+0x408], R88 ;  /* 0x0004085801007387 */ /* 0x000fe80000100800 */
[-C--:B0-----:R-:W-:Y:S01]  /*8e00*/  @P3 LOP3.LUT R79, R79, R78.reuse, RZ, 0x3c, !PT ;  /* 0x0000004e4f4f3212 */ /* 0x081fe200078e3cff */
[----:B------:R0:W-:Y:S03]  /*8e10*/  STL [R1+0x470], R78 ;  /* 0x0004704e01007387 */ /* 0x0001e60000100800 */
[----:B0-----:R-:W-:-:S04]  /*8e20*/  @P3 LOP3.LUT R78, R79, R78, RZ, 0x3c, !PT ;  /* 0x0000004e4f4e3212 */ /* 0x001fc800078e3cff */
[----:B------:R-:W-:-:S05]  /*8e30*/  @P3 LOP3.LUT R79, R79, R78, RZ, 0x3c, !PT ;  /* 0x0000004e4f4f3212 */ /* 0x000fca00078e3cff */
[----:B------:R0:W2:Y:S02]  /*8e40*/  @P3 LDG.E.U8 R89, desc[UR24][R78.64] ;  /* 0x000000184e593981 */ /* 0x0000a4000c1e1100 */
[----:B0-----:R-:W-:Y:S02]  /*8e50*/  @!P6 IMAD.MOV.U32 R78, RZ, RZ, R85 ;  /* 0x000000ffff4ee224 */ /* 0x001fe400078e0055 */
[----:B------:R-:W-:-:S05]  /*8e60*/  @!P6 IMAD.MOV.U32 R79, RZ, RZ, R88 ;  /* 0x000000ffff4fe224 */ /* 0x000fca00078e0058 */
[----:B------:R0:W3:Y:S01]  /*8e70*/  @!P6 LDG.E.U8 R83, desc[UR24][R78.64] ;  /* 0x000000184e53e981 */ /* 0x0000e2000c1e1100 */
[----:B------:R-:W-:-:S13]  /*8e80*/  ISETP.GT.U32.AND P2, PT, R11, R67, PT ;  /* 0x000000430b00720c */ /* 0x000fda0003f44070 */
[----:B------:R-:W-:Y:S01]  /*8e90*/  @!P2 IMAD.IADD R67, R67, 0x1, -R11 ;  /* 0x000000014343a824 */ /* 0x000fe200078e0a0b */
[----:B0-----:R-:W-:-:S04]  /*8ea0*/  IADD3 R79, P2, PT, R5, UR5, RZ ;  /* 0x00000005054f7c10 */ /* 0x001fc8000ff5e0ff */
[----:B------:R-:W-:Y:S02]  /*8eb0*/  IADD3.X R78, PT, PT, R7, UR15, RZ, P2, !PT ;  /* 0x0000000f074e7c10 */ /* 0x000fe400097fe4ff */
[----:B------:R-:W-:Y:S01]  /*8ec0*/  PRMT R77, RZ, 0x7610, R77 ;  /* 0x00007610ff4d7816 */ /* 0x000fe2000000004d */
[----:B--2---:R0:W-:Y:S01]  /*8ed0*/  STL [R1+0x3c], R89 ;  /* 0x00003c5901007387 */ /* 0x0041e20000100800 */
[----:B------:R-:W-:Y:S01]  /*8ee0*/  ISETP.GT.U32.AND P6, PT, R11, R72, PT ;  /* 0x000000480b00720c */ /* 0x000fe20003fc4070 */
[----:B------:R-:W-:Y:S01]  /*8ef0*/  UIMAD UR5, UR12, 0x1d, URZ ;  /* 0x0000001d0c0578a4 */ /* 0x000fe2000f8e02ff */
[----:B------:R-:W-:Y:S01]  /*8f00*/  PRMT R84, RZ, 0x7610, R84 ;  /* 0x00007610ff547816 */ /* 0x000fe20000000054 */
[----:B------:R-:W1:Y:S01]  /*8f10*/  LDCU UR15, c[0x0][0x3b0] ;  /* 0x00007600ff0f77ac */ /* 0x000e620008000800 */
[----:B0-----:R-:W2:Y:S04]  /*8f20*/  LDL.LU R89, [R1+0x794] ;  /* 0x0007940001597983 */ /* 0x001ea80000300800 */
[----:B------:R-:W2:Y:S04]  /*8f30*/  LDL.LU R88, [R1+0x790] ;  /* 0x0007900001587983 */ /* 0x000ea80000300800 */
[----:B------:R-:W2:Y:S04]  /*8f40*/  LDL.LU R85, [R1+0x78c] ;  /* 0x00078c0001557983 */ /* 0x000ea80000300800 */
[----:B---3--:R0:W-:Y:S04]  /*8f50*/  STL [R1+0x38], R83 ;  /* 0x0000385301007387 */ /* 0x0081e80000100800 */
[----:B0-----:R-:W3:Y:S04]  /*8f60*/  LDL.LU R83, [R1+0x68] ;  /* 0x0000680001537983 */ /* 0x001ee80000300800 */
[----:B------:R0:W-:Y:S04]  /*8f70*/  STL [R1+0x47c], R79 ;  /* 0x00047c4f01007387 */ /* 0x0001e80000100800 */
[----:B------:R1:W-:Y:S01]  /*8f80*/  STL [R1+0x478], R78 ;  /* 0x0004784e01007387 */ /* 0x0003e20000100800 */
[----:B0-----:R-:W-:-:S04]  /*8f90*/  @P3 LOP3.LUT R79, R79, R78, RZ, 0x3c, !PT ;  /* 0x0000004e4f4f3212 */ /* 0x001fc800078e3cff */
[----:B-1----:R-:W-:-:S04]  /*8fa0*/  @P3 LOP3.LUT R78, R79, R78, RZ, 0x3c, !PT ;  /* 0x0000004e4f4e3212 */ /* 0x002fc800078e3cff */
[----:B------:R-:W-:-:S05]  /*8fb0*/  @P3 LOP3.LUT R79, R79, R78, RZ, 0x3c, !PT ;  /* 0x0000004e4f4f3212 */ /* 0x000fca00078e3cff */
[----:B------:R0:W2:Y:S01]  /*8fc0*/  @P3 LDG.E.U8 R77, desc[UR24][R78.64] ;  /* 0x000000184e4d3981 */ /* 0x0000a2000c1e1100 */
[C---:B------:R-:W-:Y:S02]  /*8fd0*/  ISETP.GT.U32.AND P2, PT, R11.reuse, R75, PT ;  /* 0x0000004b0b00720c */ /* 0x040fe40003f44070 */
[----:B------:R-:W-:Y:S01]  /*8fe0*/  ISETP.GT.U32.AND P3, PT, R11, R74, PT ;  /* 0x0000004a0b00720c */ /* 0x000fe20003f64070 */
[----:B------:R-:W-:-:S10]  /*8ff0*/  USHF.R.S32.HI UR6, URZ, 0x1f, UR5 ;  /* 0x0000001fff067899 */ /* 0x000fd40008011405 */
[--C-:B------:R-:W-:Y:S01]  /*9000*/  @!P2 IMAD.IADD R75, R75, 0x1, -R11.reuse ;  /* 0x000000014b4ba824 */ /* 0x100fe200078e0a0b */
[----:B------:R-:W-:Y:S02]  /*9010*/  ISETP.GE.AND P2, PT, R12, RZ, PT ;  /* 0x000000ff0c00720c */ /* 0x000fe40003f46270 */
[----:B------:R-:W-:Y:S01]  /*9020*/  SHF.R.U32.HI R12, RZ, 0x2, R10 ;  /* 0x00000002ff0c7819 */ /* 0x000fe2000001160a */
[----:B------:R-:W-:-:S03]  /*9030*/  @!P3 IMAD.IADD R74, R74, 0x1, -R11 ;  /* 0x000000014a4ab824 */ /* 0x000fc600078e0a0b */
[----:B------:R-:W-:Y:S01]  /*9040*/  LOP3.LUT P3, RZ, R12, 0x1, RZ, 0xc0, !PT ;  /* 0x000000010cff7812 */ /* 0x000fe2000786c0ff */
[----:B------:R-:W-:Y:S01]  /*9050*/  @!P6 IMAD.IADD R72, R72, 0x1, -R11 ;  /* 0x000000014848e824 */ /* 0x000fe200078e0a0b */
[----:B0-----:R-:W-:-:S04]  /*9060*/  IADD3 R79, P6, PT, R4, UR5, RZ ;  /* 0x00000005044f7c10 */ /* 0x001fc8000ffde0ff */
[----:B------:R-:W-:Y:S01]  /*9070*/  IADD3.X R78, PT, PT, R6, UR6, RZ, P6, !PT ;  /* 0x00000006064e7c10 */ /* 0x000fe2000b7fe4ff */
[----:B--2---:R0:W-:Y:S04]  /*9080*/  STL [R1+0x34], R77 ;  /* 0x0000344d01007387 */ /* 0x0041e80000100800 */
[----:B0-----:R-:W2:Y:S04]  /*9090*/  LDL.LU R77, [R1+0x6c] ;  /* 0x00006c00014d7983 */ /* 0x001ea80000300800 */
[----:B------:R0:W-:Y:S04]  /*90a0*/  STL [R1+0x53c], R79 ;  /* 0x00053c4f01007387 */ /* 0x0001e80000100800 */
[----:B------:R1:W-:Y:S01]  /*90b0*/  STL [R1+0x4c0], R78 ;  /* 0x0004c04e01007387 */ /* 0x0003e20000100800 */
[----:B0-----:R-:W-:-:S04]  /*90c0*/  @P3 LOP3.LUT R79, R79, R78, RZ, 0x3c, !PT ;  /* 0x0000004e4f4f3212 */ /* 0x001fc800078e3cff */
[----:B-1----:R-:W-:-:S04]  /*90d0*/  @P3 LOP3.LUT R78, R79, R78, RZ, 0x3c, !PT ;  /* 0x0000004e4f4e3212 */ /* 0x002fc800078e3cff */
[----:B------:R-:W-:-:S05]  /*90e0*/  @P3 LOP3.LUT R79, R79, R78, RZ, 0x3c, !PT ;  /* 0x0000004e4f4f3212 */ /* 0x000fca00078e3cff */
[----:B------:R-:W2:Y:S01]  /*90f0*/  @P3 LDG.E.U8 R84, desc[UR24][R78.64] ;  /* 0x000000184e543981 */ /* 0x000ea2000c1e1100 */
[----:B------:R-:W-:-:S13]  /*9100*/  ISETP.GT.U32.AND P4, PT, R11, R68, PT ;  /* 0x000000440b00720c */ /* 0x000fda0003f84070 */
[----:B------:R-:W-:Y:S01]  /*9110*/  @!P4 IMAD.IADD R68, R68, 0x1, -R11 ;  /* 0x000000014444c824 */ /* 0x000fe200078e0a0b */
[----:B------:R-:W-:-:S13]  /*9120*/  ISETP.GT.U32.AND P4, PT, R11, R71, PT ;  /* 0x000000470b00720c */ /* 0x000fda0003f84070 */
[--C-:B------:R-:W-:Y:S01]  /*9130*/  @!P4 IMAD.IADD R71, R71, 0x1, -R11.reuse ;  /* 0x000000014747c824 */ /* 0x100fe200078e0a0b */
[----:B------:R-:W-:Y:S01]  /*9140*/  ISETP.GT.U32.AND P4, PT, R11, R73, PT ;  /* 0x000000490b00720c */ /* 0x000fe20003f84070 */
[----:B--2---:R0:W-:Y:S04]  /*9150*/  STL [R1+0x30], R84 ;  /* 0x0000305401007387 */ /* 0x0041e80000100800 */
[----:B0-----:R-:W2:Y:S04]  /*9160*/  LDL.LU R84, [R1+0x788] ;  /* 0x0007880001547983 */ /* 0x001ea80000300800 */
[----:B------:R-:W2:Y:S04]  /*9170*/  LDL.LU R79, [R1+0x60] ;  /* 0x00006000014f7983 */ /* 0x000ea80000300800 */
[----:B------:R-:W-:Y:S01]  /*9180*/  @!P4 IMAD.IADD R73, R73, 0x1, -R11 ;  /* 0x000000014949c824 */ /* 0x000fe200078e0a0b */
[----:B------:R-:W-:-:S02]  /*9190*/  ISETP.GT.U32.AND P4, PT, R11, R76, PT ;  /* 0x0000004c0b00720c */ /* 0x000fc40003f84070 */
[----:B------:R-:W-:-:S11]  /*91a0*/  PRMT R81, RZ, 0x7610, R81 ;  /* 0x00007610ff517816 */ /* 0x000fd60000000051 */
[----:B------:R-:W-:Y:S02]  /*91b0*/  @!P4 IMAD.IADD R76, R76, 0x1, -R11 ;  /* 0x000000014c4cc824 */ /* 0x000fe400078e0a0b */
[----:B------:R-:W4:Y:S01]  /*91c0*/  LDL.LU R11, [R1+0x70] ;  /* 0x00007000010b7983 */ /* 0x000f220000300800 */
[----:B------:R-:W-:Y:S02]  /*91d0*/  IADD3 R78, P4, PT, R5, UR5, RZ ;  /* 0x00000005054e7c10 */ /* 0x000fe4000ff9e0ff */
[----:B--2---:R-:W-:Y:S02]  /*91e0*/  ISETP.GE.AND P6, PT, R79, RZ, PT ;  /* 0x000000ff4f00720c */ /* 0x004fe40003fc6270 */
[----:B------:R-:W-:Y:S02]  /*91f0*/  IADD3.X R79, PT, PT, R7, UR6, RZ, P4, !PT ;  /* 0x00000006074f7c10 */ /* 0x000fe4000a7fe4ff */
[----:B---3--:R-:W-:Y:S02]  /*9200*/  ISETP.GE.AND P4, PT, R83, RZ, PT ;  /* 0x000000ff5300720c */ /* 0x008fe40003f86270 */
[----:B------:R-:W2:Y:S04]  /*9210*/  LDL.LU R83, [R1+0x784] ;  /* 0x0007840001537983 */ /* 0x000ea80000300800 */
[----:B------:R-:W-:Y:S04]  /*9220*/  STL [R1+0x4c8], R78 ;  /* 0x0004c84e01007387 */ /* 0x000fe80000100800 */
[----:B------:R0:W-:Y:S04]  /*9230*/  STL [R1+0x4c4], R79 ;  /* 0x0004c44f01007387 */ /* 0x0001e80000100800 */
[----:B------:R1:W3:Y:S04]  /*9240*/  @P3 LDG.E.U8 R81, desc[UR24][R78.64] ;  /* 0x000000184e513981 */ /* 0x0002e8000c1e1100 */
[----:B0-----:R-:W2:Y:S01]  /*9250*/  LDL.LU R79, [R1+0x74] ;  /* 0x00007400014f7983 */ /* 0x001ea20000300800 */
[----:B------:R-:W-:Y:S01]  /*9260*/  @!P2 IMAD.MOV R16, RZ, RZ, -R16 ;  /* 0x000000ffff10a224 */ /* 0x000fe200078e0a10 */
[----:B----4-:R-:W-:-:S02]  /*9270*/  ISETP.GE.AND P2, PT, R11, RZ, PT ;  /* 0x000000ff0b00720c */ /* 0x010fc40003f46270 */
[----:B------:R-:W-:Y:S01]  /*9280*/  SHF.R.U64 R11, R8, 0x1a, RZ ;  /* 0x0000001a080b7819 */ /* 0x000fe200000012ff */
[----:B------:R-:W-:-:S03]  /*9290*/  UIMAD UR5, UR12, 0x25, URZ ;  /* 0x000000250c0578a4 */ /* 0x000fc6000f8e02ff */
[----:B------:R-:W-:Y:S01]  /*92a0*/  LOP3.LUT P3, RZ, R11, 0x1, RZ, 0xc0, !PT ;  /* 0x000000010bff7812 */ /* 0x000fe2000786c0ff */
[----:B------:R-:W-:Y:S01]  /*92b0*/  USHF.R.S32.HI UR6, URZ, 0x1f, UR5 ;  /* 0x0000001fff067899 */ /* 0x000fe20008011405 */
[----:B------:R-:W-:Y:S01]  /*92c0*/  @!P4 IMAD.MOV R14, RZ, RZ, -R14 ;  /* 0x000000ffff0ec224 */ /* 0x000fe200078e0a0e */
[----:B-1----:R-:W-:Y:S02]  /*92d0*/  IADD3 R78, P4, PT, R4, UR5, RZ ;  /* 0x00000005044e7c10 */ /* 0x002fe4000ff9e0ff */
[----:B------:R-:W-:Y:S02]  /*92e0*/  PRMT R82, RZ, 0x7610, R82 ;  /* 0x00007610ff527816 */ /* 0x000fe40000000052 */
[----:B------:R-:W-:Y:S01]  /*92f0*/  @!P2 IMAD.MOV R13, RZ, RZ, -R13 ;  /* 0x000000ffff0da224 */ /* 0x000fe200078e0a0d */
[----:B--2---:R-:W-:Y:S02]  /*9300*/  ISETP.GE.AND P2, PT, R79, RZ, PT ;  /* 0x000000ff4f00720c */ /* 0x004fe40003f46270 */
[----:B------:R-:W-:-:S05]  /*9310*/  IADD3.X R79, PT, PT, R6, UR6, RZ, P4, !PT ;  /* 0x00000006064f7c10 */ /* 0x000fca000a7fe4ff */
[----:B------:R-:W2:Y:S01]  /*9320*/  @P3 LDG.E.U8 R82, desc[UR24][R78.64] ;  /* 0x000000184e523981 */ /* 0x000ea2000c1e1100 */
[----:B------:R-:W-:Y:S01]  /*9330*/  @!P6 IMAD.MOV R15, RZ, RZ, -R15 ;  /* 0x000000ffff0fe224 */ /* 0x000fe200078e0a0f */
[----:B------:R-:W-:Y:S02]  /*9340*/  ISETP.GE.AND P6, PT, R77, RZ, PT ;  /* 0x000000ff4d00720c */ /* 0x000fe40003fc6270 */
[----:B---3--:R0:W-:Y:S04]  /*9350*/  STL [R1+0x2c], R81 ;  /* 0x00002c5101007387 */ /* 0x0081e80000100800 */
[----:B0-----:R-:W3:Y:S04]  /*9360*/  LDL.LU R81, [R1+0x80] ;  /* 0x0000800001517983 */ /* 0x001ee80000300800 */
[----:B------:R-:W4:Y:S04]  /*9370*/  LDL.LU R77, [R1+0x98] ;  /* 0x00009800014d7983 */ /* 0x000f280000300800 */
[----:B------:R-:W3:Y:S04]  /*9380*/  LDL.LU R11, [R1+0xa4] ;  /* 0x0000a400010b7983 */ /* 0x000ee80000300800 */
[----:B------:R-:W-:Y:S04]  /*9390*/  STL [R1+0x4e0], R78 ;  /* 0x0004e04e01007387 */ /* 0x000fe80000100800 */
[----:B------:R-:W-:Y:S04]  /*93a0*/  STL [R1+0x4dc], R79 ;  /* 0x0004dc4f01007387 */ /* 0x000fe80000100800 */
[----:B--2---:R0:W-:Y:S04]  /*93b0*/  STL [R1+0x24], R82 ;  /* 0x0000245201007387 */ /* 0x0041e80000100800 */
[----:B0-----:R-:W2:Y:S04]  /*93c0*/  LDL.LU R82, [R1+0x780] ;  /* 0x0007800001527983 */ /* 0x001ea80000300800 */
[----:B------:R-:W2:Y:S04]  /*93d0*/  LDL.LU R78, [R1+0x7c] ;  /* 0x00007c00014e7983 */ /* 0x000ea80000300800 */
[----:B------:R-:W3:Y:S01]  /*93e0*/  LDL.LU R79, [R1+0x78] ;  /* 0x00007800014f7983 */ /* 0x000ee20000300800 */
[----:B------:R-:W-:Y:S01]  /*93f0*/  @!P6 IMAD.MOV R18, RZ, RZ, -R18 ;  /* 0x000000ffff12e224 */ /* 0x000fe200078e0a12 */
[----:B------:R-:W-:Y:S01]  /*9400*/  PRMT R2, RZ, 0x7610, R2 ;  /* 0x00007610ff027816 */ /* 0x000fe20000000002 */
[----:B------:R-:W-:Y:S01]  /*9410*/  @!P2 IMAD.MOV R17, RZ, RZ, -R17 ;  /* 0x000000ffff11a224 */ /* 0x000fe200078e0a11 */
[----:B--2---:R-:W-:-:S02]  /*9420*/  ISETP.GE.AND P6, PT, R78, RZ, PT ;  /* 0x000000ff4e00720c */ /* 0x004fc40003fc6270 */
[----:B------:R-:W-:Y:S02]  /*9430*/  IADD3 R78, P4, PT, R5, UR5, RZ ;  /* 0x00000005054e7c10 */ /* 0x000fe4000ff9e0ff */
[----:B---3--:R-:W-:Y:S02]  /*9440*/  ISETP.GE.AND P2, PT, R79, RZ, PT ;  /* 0x000000ff4f00720c */ /* 0x008fe40003f46270 */
[----:B------:R-:W-:Y:S02]  /*9450*/  IADD3.X R79, PT, PT, R7, UR6, RZ, P4, !PT ;  /* 0x00000006074f7c10 */ /* 0x000fe4000a7fe4ff */
[----:B------:R-:W-:Y:S02]  /*9460*/  ISETP.GE.AND P4, PT, R81, RZ, PT ;  /* 0x000000ff5100720c */ /* 0x000fe40003f86270 */
[----:B------:R-:W2:Y:S04]  /*9470*/  LDL.LU R81, [R1+0x77c] ;  /* 0x00077c0001517983 */ /* 0x000ea80000300800 */
[----:B------:R-:W-:Y:S04]  /*9480*/  STL [R1+0x4e8], R78 ;  /* 0x0004e84e01007387 */ /* 0x000fe80000100800 */
[----:B------:R0:W-:Y:S04]  /*9490*/  STL [R1+0x4e4], R79 ;  /* 0x0004e44f01007387 */ /* 0x0001e80000100800 */
[----:B------:R1:W3:Y:S04]  /*94a0*/  @P3 LDG.E.U8 R2, desc[UR24][R78.64] ;  /* 0x000000184e023981 */ /* 0x0002e8000c1e1100 */
[----:B0-----:R-:W2:Y:S01]  /*94b0*/  LDL.LU R79, [R1+0xb4] ;  /* 0x0000b400014f7983 */ /* 0x001ea20000300800 */
[----:B------:R-:W-:-:S02]  /*94c0*/  ISETP.GE.AND P3, PT, R11, RZ, PT ;  /* 0x000000ff0b00720c */ /* 0x000fc40003f66270 */
[----:B------:R-:W-:Y:S01]  /*94d0*/  SHF.R.U64 R11, R8, 0x12, RZ ;  /* 0x00000012080b7819 */ /* 0x000fe200000012ff */
[----:B------:R-:W-:Y:S01]  /*94e0*/  UIMAD UR5, UR12, 0x2d, URZ ;  /* 0x0000002d0c0578a4 */ /* 0x000fe2000f8e02ff */
[----:B------:R-:W-:Y:S02]  /*94f0*/  @!P2 IMAD.MOV R21, RZ, RZ, -R21 ;  /* 0x000000ffff15a224 */ /* 0x000fe400078e0a15 */
[----:B------:R-:W-:Y:S01]  /*9500*/  LOP3.LUT P2, RZ, R11, 0x1, RZ, 0xc0, !PT ;  /* 0x000000010bff7812 */ /* 0x000fe2000784c0ff */
[----:B------:R-:W-:Y:S01]  /*9510*/  USHF.R.S32.HI UR6, URZ, 0x1f, UR5 ;  /* 0x0000001fff067899 */ /* 0x000fe20008011405 */
[----:B------:R-:W-:Y:S01]  /*9520*/  @!P4 IMAD.MOV R20, RZ, RZ, -R20 ;  /* 0x000000ffff14c224 */ /* 0x000fe200078e0a14 */
[----:B-1----:R-:W-:Y:S02]  /*9530*/  IADD3 R78, P4, PT, R4, UR5, RZ ;  /* 0x00000005044e7c10 */ /* 0x002fe4000ff9e0ff */
[----:B------:R-:W-:Y:S02]  /*9540*/  PRMT R80, RZ, 0x7610, R80 ;  /* 0x00007610ff507816 */ /* 0x000fe40000000050 */
[----:B------:R-:W-:Y:S01]  /*9550*/  @!P3 IMAD.MOV R19, RZ, RZ, -R19 ;  /* 0x000000ffff13b224 */ /* 0x000fe200078e0a13 */
[----:B--2---:R-:W-:-:S02]  /*9560*/  ISETP.GE.AND P3, PT, R79, RZ, PT ;  /* 0x000000ff4f00720c */ /* 0x004fc40003f66270 */
[----:B------:R-:W-:-:S05]  /*9570*/  IADD3.X R79, PT, PT, R6, UR6, RZ, P4, !PT ;  /* 0x00000006064f7c10 */ /* 0x000fca000a7fe4ff */
[----:B------:R-:W2:Y:S01]  /*9580*/  @P2 LDG.E.U8 R80, desc[UR24][R78.64] ;  /* 0x000000184e502981 */ /* 0x000ea2000c1e1100 */
[----:B------:R-:W-:Y:S01]  /*9590*/  @!P6 IMAD.MOV R22, RZ, RZ, -R22 ;  /* 0x000000ffff16e224 */ /* 0x000fe200078e0a16 */
[----:B----4-:R-:W-:Y:S02]  /*95a0*/  ISETP.GE.AND P6, PT, R77, RZ, PT ;  /* 0x000000ff4d00720c */ /* 0x010fe40003fc6270 */
        /* <DEDUP_REMOVED lines=46> */
[----:B------:R-:W2:Y:S01]  /*9890*/  LDL.LU R79, [R1+0x1ac] ;  /* 0x0001ac00014f7983 */ /* 0x000ea20000300800 */
[----:B------:R-:W-:Y:S01]  /*98a0*/  IADD3 R78, P4, PT, R5, UR5, RZ ;  /* 0x00000005054e7c10 */ /* 0x000fe2000ff9e0ff */
[----:B------:R-:W-:Y:S01]  /*98b0*/  @!P6 IMAD.MOV R30, RZ, RZ, -R30 ;  /* 0x000000ffff1ee224 */ /* 0x000fe200078e0a1e */
[----:B------:R-:W-:Y:S01]  /*98c0*/  PRMT R86, RZ, 0x7610, R86 ;  /* 0x00007610ff567816 */ /* 0x000fe20000000056 */
[----:B------:R-:W-:Y:S01]  /*98d0*/  @!P2 IMAD.MOV R29, RZ, RZ, -R29 ;  /* 0x000000ffff1da224 */ /* 0x000fe200078e0a1d */
[----:B------:R-:W-:-:S02]  /*98e0*/  ISETP.GE.AND P2, PT, R2, RZ, PT ;  /* 0x000000ff0200720c */ /* 0x000fc40003f46270 */
[----:B------:R-:W4:Y:S04]  /*98f0*/  LDL.LU R2, [R1+0x264] ;  /* 0x0002640001027983 */ /* 0x000f280000300800 */
[----:B------:R-:W-:Y:S01]  /*9900*/  STL [R1+0x528], R78 ;  /* 0x0005284e01007387 */ /* 0x000fe20000100800 */
[----:B--2---:R-:W-:Y:S02]  /*9910*/  ISETP.GE.AND P6, PT, R79, RZ, PT ;  /* 0x000000ff4f00720c */ /* 0x004fe40003fc6270 */
[----:B------:R-:W-:Y:S02]  /*9920*/  IADD3.X R79, PT, PT, R7, UR6, RZ, P4, !PT ;  /* 0x00000006074f7c10 */ /* 0x000fe4000a7fe4ff */
[----:B---3--:R-:W-:-:S03]  /*9930*/  ISETP.GE.AND P4, PT, R87, RZ, PT ;  /* 0x000000ff5700720c */ /* 0x008fc60003f86270 */
[----:B------:R0:W-:Y:S04]  /*9940*/  STL [R1+0x524], R79 ;  /* 0x0005244f01007387 */ /* 0x0001e80000100800 */
[----:B------:R-:W2:Y:S04]  /*9950*/  LDL.LU R87, [R1+0x260] ;  /* 0x0002600001577983 */ /* 0x000ea80000300800 */
        /* <DEDUP_REMOVED lines=11> */
[----:B------:R-:W-:-:S02]  /*9a10*/  @!P3 IMAD.MOV R31, RZ, RZ, -R31 ;  /* 0x000000ffff1fb224 */ /* 0x000fc400078e0a1f */
[----:B------:R-:W-:Y:S01]  /*9a20*/  @!P6 IMAD.MOV R34, RZ, RZ, -R34 ;  /* 0x000000ffff22e224 */ /* 0x000fe200078e0a22 */
[----:B--2---:R-:W-:Y:S02]  /*9a30*/  ISETP.GE.AND P3, PT, R79, RZ, PT ;  /* 0x000000ff4f00720c */ /* 0x004fe40003f66270 */
[----:B------:R-:W-:-:S05]  /*9a40*/  IADD3.X R79, PT, PT, R6, UR6, RZ, P4, !PT ;  /* 0x00000006064f7c10 */ /* 0x000fca000a7fe4ff */
[----:B------:R0:W2:Y:S01]  /*9a50*/  @P2 LDG.E.U8 R0, desc[UR24][R78.64] ;  /* 0x000000184e002981 */ /* 0x0000a2000c1e1100 */
[----:B----4-:R-:W-:-:S03]  /*9a60*/  ISETP.GE.AND P6, PT, R77, RZ, PT ;  /* 0x000000ff4d00720c */ /* 0x010fc60003fc6270 */
[----:B---3--:R1:W-:Y:S02]  /*9a70*/  STL [R1+0x4], R86 ;  /* 0x0000045601007387 */ /* 0x0083e40000100800 */
[----:B------:R-:W-:-:S08]  /*9a80*/  @!P3 IMAD.MOV R35, RZ, RZ, -R35 ;  /* 0x000000ffff23b224 */ /* 0x000fd000078e0a23 */
[----:B------:R-:W-:Y:S01]  /*9a90*/  @!P6 IMAD.MOV R36, RZ, RZ, -R36 ;  /* 0x000000ffff24e224 */ /* 0x000fe200078e0a24 */
[----:B-1----:R-:W3:Y:S01]  /*9aa0*/  LDL.LU R86, [R1+0x268] ;  /* 0x0002680001567983 */ /* 0x002ee20000300800 */
[----:B------:R-:W-:Y:S02]  /*9ab0*/  ISETP.GE.AND P6, PT, R2, RZ, PT ;  /* 0x000000ff0200720c */ /* 0x000fe40003fc6270 */
[----:B------:R-:W-:Y:S01]  /*9ac0*/  IADD3 R2, P3, PT, R5, UR5, RZ ;  /* 0x0000000505027c10 */ /* 0x000fe2000ff7e0ff */
[----:B------:R-:W4:Y:S04]  /*9ad0*/  LDL.LU R77, [R1+0x26c] ;  /* 0x00026c00014d7983 */ /* 0x000f280000300800 */
[----:B------:R-:W3:Y:S04]  /*9ae0*/  LDL.LU R11, [R1+0x270] ;  /* 0x00027000010b7983 */ /* 0x000ee80000300800 */
[----:B------:R0:W-:Y:S04]  /*9af0*/  STL [R1+0x530], R78 ;  /* 0x0005304e01007387 */ /* 0x0001e80000100800 */
[----:B------:R1:W-:Y:S01]  /*9b00*/  STL [R1+0x52c], R79 ;  /* 0x00052c4f01007387 */ /* 0x0003e20000100800 */
[----:B------:R-:W-:-:S02]  /*9b10*/  PRMT R93, RZ, 0x7610, R93 ;  /* 0x00007610ff5d7816 */ /* 0x000fc4000000005d */
[----:B0-----:R-:W-:-:S05]  /*9b20*/  IADD3.X R78, PT, PT, R7, UR6, RZ, P3, !PT ;  /* 0x00000006074e7c10 */ /* 0x001fca0009ffe4ff */
[----:B-1----:R-:W-:Y:S01]  /*9b30*/  @P2 IMAD.MOV.U32 R79, RZ, RZ, R78 ;  /* 0x000000ffff4f2224 */ /* 0x002fe200078e004e */
[----:B--2---:R0:W-:Y:S04]  /*9b40*/  STL [R1], R0 ;  /* 0x0000000001007387 */ /* 0x0041e80000100800 */
[----:B0-----:R-:W2:Y:S04]  /*9b50*/  LDL.LU R0, [R1+0x274] ;  /* 0x0002740001007983 */ /* 0x001ea80000300800 */
[----:B------:R-:W-:Y:S04]  /*9b60*/  STL [R1+0x538], R2 ;  /* 0x0005380201007387 */ /* 0x000fe80000100800 */
[----:B------:R0:W-:Y:S02]  /*9b70*/  STL [R1+0x534], R78 ;  /* 0x0005344e01007387 */ /* 0x0001e40000100800 */
[----:B0-----:R-:W-:-:S02]  /*9b80*/  @P2 IMAD.MOV.U32 R78, RZ, RZ, R2 ;  /* 0x000000ffff4e2224 */ /* 0x001fc400078e0002 */
[----:B------:R-:W2:Y:S04]  /*9b90*/  LDL.LU R2, [R1+0x27c] ;  /* 0x00027c0001027983 */ /* 0x000ea80000300800 */
[----:B------:R-:W2:Y:S01]  /*9ba0*/  @P2 LDG.E.U8 R93, desc[UR24][R78.64] ;  /* 0x000000184e5d2981 */ /* 0x000ea2000c1e1100 */
[----:B------:R-:W-:-:S03]  /*9bb0*/  ISETP.GE.AND P4, PT, R87, RZ, PT ;  /* 0x000000ff5700720c */ /* 0x000fc60003f86270 */
[----:B------:R-:W2:Y:S01]  /*9bc0*/  LDL.LU R87, [R1+0x278] ;  /* 0x0002780001577983 */ /* 0x000ea20000300800 */
[----:B---3--:R-:W-:-:S03]  /*9bd0*/  ISETP.GE.AND P3, PT, R86, RZ, PT ;  /* 0x000000ff5600720c */ /* 0x008fc60003f66270 */
[----:B------:R-:W3:Y:S06]  /*9be0*/  LDL.LU R86, [R1+0x280] ;  /* 0x0002800001567983 */ /* 0x000eec0000300800 */
[----:B------:R-:W-:Y:S01]  /*9bf0*/  @!P4 IMAD.MOV R39, RZ, RZ, -R39 ;  /* 0x000000ffff27c224 */ /* 0x000fe200078e0a27 */
[----:B----4-:R-:W-:Y:S02]  /*9c00*/  ISETP.GE.AND P4, PT, R77, RZ, PT ;  /* 0x000000ff4d00720c */ /* 0x010fe40003f86270 */
[----:B------:R-:W-:Y:S01]  /*9c10*/  ISETP.GE.AND P2, PT, R11, RZ, PT ;  /* 0x000000ff0b00720c */ /* 0x000fe20003f46270 */
[----:B------:R-:W-:Y:S01]  /*9c20*/  VIADD R11, R3, 0xfffffff9 ;  /* 0xfffffff9030b7836 */ /* 0x000fe20000000000 */
[----:B------:R-:W-:Y:S01]  /*9c30*/  UIMAD UR5, UR12, 0x6, URZ ;  /* 0x000000060c0578a4 */ /* 0x000fe2000f8e02ff */
[----:B------:R-:W-:-:S03]  /*9c40*/  @!P3 IMAD.MOV R38, RZ, RZ, -R38 ;  /* 0x000000ffff26b224 */ /* 0x000fc600078e0a26 */
[----:B------:R-:W-:Y:S01]  /*9c50*/  ISETP.GE.U32.AND P3, PT, R11, 0x7fffffba, PT ;  /* 0x7fffffba0b00780c */ /* 0x000fe20003f66070 */
[----:B------:R-:W-:Y:S01]  /*9c60*/  USHF.R.S32.HI UR6, URZ, 0x1f, UR5 ;  /* 0x0000001fff067899 */ /* 0x000fe20008011405 */
[----:B------:R-:W-:-:S05]  /*9c70*/  @!P6 IMAD.MOV R40, RZ, RZ, -R40 ;  /* 0x000000ffff28e224 */ /* 0x000fca00078e0a28 */
[----:B------:R-:W-:Y:S01]  /*9c80*/  @!P2 IMAD.MOV R37, RZ, RZ, -R37 ;  /* 0x000000ffff25a224 */ /* 0x000fe200078e0a25 */
[----:B--2---:R0:W-:Y:S04]  /*9c90*/  STL [R1+0x770], R93 ;  /* 0x0007705d01007387 */ /* 0x0041e80000100800 */
[----:B0-----:R-:W2:Y:S04]  /*9ca0*/  LDL.LU R93, [R1+0x288] ;  /* 0x00028800015d7983 */ /* 0x001ea80000300800 */
[----:B------:R-:W4:Y:S01]  /*9cb0*/  LDL.LU R77, [R1+0x284] ;  /* 0x00028400014d7983 */ /* 0x000f220000300800 */
[----:B------:R-:W-:-:S02]  /*9cc0*/  ISETP.GE.AND P2, PT, R0, RZ, PT ;  /* 0x000000ff0000720c */ /* 0x000fc40003f46270 */
[----:B------:R-:W-:-:S04]  /*9cd0*/  IADD3 R0, P6, PT, R4, UR5, RZ ;  /* 0x0000000504007c10 */ /* 0x000fc8000ffde0ff */
[----:B------:R-:W-:Y:S01]  /*9ce0*/  IADD3.X R11, PT, PT, R6, UR6, RZ, P6, !PT ;  /* 0x00000006060b7c10 */ /* 0x000fe2000b7fe4ff */
[----:B------:R0:W-:Y:S01]  /*9cf0*/  STL [R1+0xd0], R0 ;  /* 0x0000d00001007387 */ /* 0x0001e20000100800 */
[----:B------:R-:W-:-:S03]  /*9d00*/  @!P3 IMAD.MOV.U32 R78, RZ, RZ, R0 ;  /* 0x000000ffff4eb224 */ /* 0x000fc600078e0000 */
[----:B------:R1:W-:Y:S04]  /*9d10*/  STL [R1+0xcc], R11 ;  /* 0x0000cc0b01007387 */ /* 0x0003e80000100800 */
[----:B0-----:R-:W2:Y:S01]  /*9d20*/  LDL.LU R0, [R1+0x28c] ;  /* 0x00028c0001007983 */ /* 0x001ea20000300800 */
[----:B------:R-:W-:Y:S01]  /*9d30*/  PRMT R92, RZ, 0x7610, R92 ;  /* 0x00007610ff5c7816 */ /* 0x000fe2000000005c */
[----:B------:R-:W-:Y:S02]  /*9d40*/  @!P3 IMAD.MOV.U32 R79, RZ, RZ, R11 ;  /* 0x000000ffff4fb224 */ /* 0x000fe400078e000b */
[----:B------:R-:W-:Y:S01]  /*9d50*/  @!P4 IMAD.MOV R42, RZ, RZ, -R42 ;  /* 0x000000ffff2ac224 */ /* 0x000fe200078e0a2a */
[----:B-1----:R-:W-:Y:S02]  /*9d60*/  IADD3 R11, P4, PT, R5, UR5, RZ ;  /* 0x00000005050b7c10 */ /* 0x002fe4000ff9e0ff */
[----:B------:R0:W2:Y:S01]  /*9d70*/  @!P3 LDG.E.U8 R92, desc[UR24][R78.64] ;  /* 0x000000184e5cb981 */ /* 0x0000a2000c1e1100 */
[----:B------:R-:W-:Y:S01]  /*9d80*/  ISETP.GE.AND P6, PT, R2, RZ, PT ;  /* 0x000000ff0200720c */ /* 0x000fe20003fc6270 */
[----:B------:R-:W-:-:S02]  /*9d90*/  @!P2 IMAD.MOV R41, RZ, RZ, -R41 ;  /* 0x000000ffff29a224 */ /* 0x000fc400078e0a29 */
[----:B------:R-:W2:Y:S01]  /*9da0*/  LDL.LU R2, [R1+0x29c] ;  /* 0x00029c0001027983 */ /* 0x000ea20000300800 */
[----:B------:R-:W-:Y:S02]  /*9db0*/  ISETP.GE.AND P2, PT, R87, RZ, PT ;  /* 0x000000ff5700720c */ /* 0x000fe40003f46270 */
[----:B0-----:R-:W-:Y:S01]  /*9dc0*/  IADD3.X R78, PT, PT, R7, UR6, RZ, P4, !PT ;  /* 0x00000006074e7c10 */ /* 0x001fe2000a7fe4ff */
[----:B------:R-:W-:Y:S01]  /*9dd0*/  STL [R1+0xf8], R11 ;  /* 0x0000f80b01007387 */ /* 0x000fe20000100800 */
[----:B---3--:R-:W-:-:S03]  /*9de0*/  ISETP.GE.AND P4, PT, R86, RZ, PT ;  /* 0x000000ff5600720c */ /* 0x008fc60003f86270 */
[----:B------:R0:W-:Y:S04]  /*9df0*/  STL [R1+0xf4], R78 ;  /* 0x0000f44e01007387 */ /* 0x0001e80000100800 */
[----:B------:R-:W3:Y:S04]  /*9e00*/  LDL.LU R87, [R1+0x298] ;  /* 0x0002980001577983 */ /* 0x000ee80000300800 */
[----:B------:R-:W3:Y:S01]  /*9e10*/  LDL.LU R86, [R1+0x2bc] ;  /* 0x0002bc0001567983 */ /* 0x000ee20000300800 */
[----:B------:R-:W-:Y:S02]  /*9e20*/  @!P3 IMAD.MOV.U32 R79, RZ, RZ, R78 ;  /* 0x000000ffff4fb224 */ /* 0x000fe400078e004e */
[----:B------:R-:W-:-:S02]  /*9e30*/  @!P6 IMAD.MOV R46, RZ, RZ, -R46 ;  /* 0x000000ffff2ee224 */ /* 0x000fc400078e0a2e */
[----:B0-----:R-:W-:Y:S02]  /*9e40*/  @!P3 IMAD.MOV.U32 R78, RZ, RZ, R11 ;  /* 0x000000ffff4eb224 */ /* 0x001fe400078e000b */
[----:B------:R-:W-:Y:S01]  /*9e50*/  VIADD R11, R3, 0xfffffff1 ;  /* 0xfffffff1030b7836 */ /* 0x000fe20000000000 */
[----:B------:R-:W-:-:S06]  /*9e60*/  PRMT R91, RZ, 0x7610, R91 ;  /* 0x00007610ff5b7816 */ /* 0x000fcc000000005b */
[----:B------:R0:W3:Y:S01]  /*9e70*/  @!P3 LDG.E.U8 R91, desc[UR24][R78.64] ;  /* 0x000000184e5bb981 */ /* 0x0000e2000c1e1100 */
[----:B------:R-:W-:Y:S01]  /*9e80*/  UIMAD UR5, UR12, 0xe, URZ ;  /* 0x0000000e0c0578a4 */ /* 0x000fe2000f8e02ff */
[----:B------:R-:W-:Y:S01]  /*9e90*/  @!P2 IMAD.MOV R45, RZ, RZ, -R45 ;  /* 0x000000ffff2da224 */ /* 0x000fe200078e0a2d */
[----:B------:R-:W-:Y:S01]  /*9ea0*/  ISETP.GE.U32.AND P2, PT, R11, 0x7fffffb2, PT ;  /* 0x7fffffb20b00780c */ /* 0x000fe20003f46070 */
[----:B------:R-:W-:Y:S01]  /*9eb0*/  @!P4 IMAD.MOV R44, RZ, RZ, -R44 ;  /* 0x000000ffff2cc224 */ /* 0x000fe200078e0a2c */
[----:B------:R-:W-:Y:S01]  /*9ec0*/  USHF.R.S32.HI UR6, URZ, 0x1f, UR5 ;  /* 0x0000001fff067899 */ /* 0x000fe20008011405 */
[----:B----4-:R-:W-:Y:S02]  /*9ed0*/  ISETP.GE.AND P6, PT, R77, RZ, PT ;  /* 0x000000ff4d00720c */ /* 0x010fe40003fc6270 */
[----:B------:R-:W4:Y:S04]  /*9ee0*/  LDL.LU R77, [R1+0x2dc] ;  /* 0x0002dc00014d7983 */ /* 0x000f280000300800 */
[----:B------:R-:W4:Y:S01]  /*9ef0*/  LDL.LU R3, [R1+0x2d8] ;  /* 0x0002d80001037983 */ /* 0x000f220000300800 */
[----:B--2---:R-:W-:-:S13]  /*9f00*/  ISETP.GE.AND P3, PT, R93, RZ, PT ;  /* 0x000000ff5d00720c */ /* 0x004fda0003f66270 */
[----:B------:R-:W-:Y:S01]  /*9f10*/  @!P3 IMAD.MOV R43, RZ, RZ, -R43 ;  /* 0x000000ffff2bb224 */ /* 0x000fe200078e0a2b */
[----:B------:R-:W-:Y:S02]  /*9f20*/  ISETP.GE.AND P3, PT, R0, RZ, PT ;  /* 0x000000ff0000720c */ /* 0x000fe40003f66270 */
[----:B------:R-:W-:-:S04]  /*9f30*/  IADD3 R0, P4, PT, R4, UR5, RZ ;  /* 0x0000000504007c10 */ /* 0x000fc8000ff9e0ff */
[----:B------:R-:W-:Y:S01]  /*9f40*/  IADD3.X R11, PT, PT, R6, UR6, RZ, P4, !PT ;  /* 0x00000006060b7c10 */ /* 0x000fe2000a7fe4ff */
[----:B------:R1:W-:Y:S01]  /*9f50*/  STL [R1+0x414], R0 ;  /* 0x0004140001007387 */ /* 0x0003e20000100800 */
[----:B0-----:R-:W-:-:S03]  /*9f60*/  @!P2 IMAD.MOV.U32 R78, RZ, RZ, R0 ;  /* 0x000000ffff4ea224 */ /* 0x001fc600078e0000 */
[----:B------:R0:W-:Y:S04]  /*9f70*/  STL [R1+0x410], R11 ;  /* 0x0004100b01007387 */ /* 0x0001e80000100800 */
[----:B-1----:R-:W2:Y:S01]  /*9f80*/  LDL.LU R0, [R1+0x2ec] ;  /* 0x0002ec0001007983 */ /* 0x002ea20000300800 */
[----:B------:R-:W-:Y:S01]  /*9f90*/  PRMT R90, RZ, 0x7610, R90 ;  /* 0x00007610ff5a7816 */ /* 0x000fe2000000005a */
[----:B------:R-:W-:Y:S01]  /*9fa0*/  @!P2 IMAD.MOV.U32 R79, RZ, RZ, R11 ;  /* 0x000000ffff4fa224 */ /* 0x000fe200078e000b */
[----:B0-----:R-:W-:Y:S01]  /*9fb0*/  IADD3 R11, P4, PT, R5, UR5, RZ ;  /* 0x00000005050b7c10 */ /* 0x001fe2000ff9e0ff */
[----:B------:R-:W-:-:S03]  /*9fc0*/  @!P6 IMAD.MOV R48, RZ, RZ, -R48 ;  /* 0x000000ffff30e224 */ /* 0x000fc600078e0a30 */
[----:B------:R0:W2:Y:S01]  /*9fd0*/  @!P2 LDG.E.U8 R90, desc[UR24][R78.64] ;  /* 0x000000184e5aa981 */ /* 0x0000a2000c1e1100 */
[----:B------:R-:W-:Y:S01]  /*9fe0*/  ISETP.GE.AND P6, PT, R2, RZ, PT ;  /* 0x000000ff0200720c */ /* 0x000fe20003fc6270 */
[----:B------:R-:W-:Y:S02]  /*9ff0*/  @!P3 IMAD.MOV R47, RZ, RZ, -R47 ;  /* 0x000000ffff2fb224 */ /* 0x000fe400078e0a2f */
[----:B------:R-:W2:Y:S01]  /*a000*/  LDL.LU R2, [R1+0x2fc] ;  /* 0x0002fc0001027983 */ /* 0x000ea20000300800 */
[----:B---3--:R-:W-:Y:S02]  /*a010*/  ISETP.GE.AND P3, PT, R87, RZ, PT ;  /* 0x000000ff5700720c */ /* 0x008fe40003f66270 */
[----:B0-----:R-:W-:Y:S01]  /*a020*/  IADD3.X R78, PT, PT, R7, UR6, RZ, P4, !PT ;  /* 0x00000006074e7c10 */ /* 0x001fe2000a7fe4ff */
[----:B------:R-:W-:Y:S01]  /*a030*/  STL [R1+0x41c], R11 ;  /* 0x00041c0b01007387 */ /* 0x000fe20000100800 */
[----:B------:R-:W-:-:S03]  /*a040*/  ISETP.GE.AND P4, PT, R86, RZ, PT ;  /* 0x000000ff5600720c */ /* 0x000fc60003f86270 */
[----:B------:R0:W-:Y:S04]  /*a050*/  STL [R1+0x418], R78 ;  /* 0x0004184e01007387 */ /* 0x0001e80000100800 */
[----:B------:R-:W3:Y:S04]  /*a060*/  LDL.LU R87, [R1+0x2f8] ;  /* 0x0002f80001577983 */ /* 0x000ee80000300800 */
[----:B------:R-:W3:Y:S01]  /*a070*/  LDL.LU R86, [R1+0x2f0] ;  /* 0x0002f00001567983 */ /* 0x000ee20000300800 */
[----:B------:R-:W-:Y:S01]  /*a080*/  PRMT R89, RZ, 0x7610, R89 ;  /* 0x00007610ff597816 */ /* 0x000fe20000000059 */
[----:B------:R-:W-:-:S02]  /*a090*/  @!P2 IMAD.MOV.U32 R79, RZ, RZ, R78 ;  /* 0x000000ffff4fa224 */ /* 0x000fc400078e004e */
[----:B0-----:R-:W-:Y:S02]  /*a0a0*/  @!P2 IMAD.MOV.U32 R78, RZ, RZ, R11 ;  /* 0x000000ffff4ea224 */ /* 0x001fe400078e000b */
[----:B------:R-:W-:-:S03]  /*a0b0*/  @!P6 IMAD.MOV R52, RZ, RZ, -R52 ;  /* 0x000000ffff34e224 */ /* 0x000fc600078e0a34 */
[----:B------:R0:W3:Y:S01]  /*a0c0*/  @!P2 LDG.E.U8 R89, desc[UR24][R78.64] ;  /* 0x000000184e59a981 */ /* 0x0000e2000c1e1100 */
[----:B----4-:R-:W-:-:S03]  /*a0d0*/  ISETP.GE.AND P2, PT, R77, RZ, PT ;  /* 0x000000ff4d00720c */ /* 0x010fc60003f46270 */
[----:B------:R-:W4:Y:S01]  /*a0e0*/  LDL.LU R77, [R1+0x2e8] ;  /* 0x0002e800014d7983 */ /* 0x000f220000300800 */
[----:B------:R-:W-:-:S03]  /*a0f0*/  ISETP.GE.AND P6, PT, R3, RZ, PT ;  /* 0x000000ff0300720c */ /* 0x000fc60003fc6270 */
[----:B------:R-:W4:Y:S01]  /*a100*/  LDL.LU R3, [R1+0x2d4] ;  /* 0x0002d40001037983 */ /* 0x000f220000300800 */
[----:B------:R-:W-:Y:S01]  /*a110*/  SHF.R.U32.HI R11, RZ, 0x9, R10 ;  /* 0x00000009ff0b7819 */ /* 0x000fe2000001160a */
[----:B------:R-:W-:Y:S01]  /*a120*/  UIMAD UR5, UR12, 0x16, URZ ;  /* 0x000000160c0578a4 */ /* 0x000fe2000f8e02ff */
[----:B------:R-:W-:Y:S02]  /*a130*/  @!P3 IMAD.MOV R51, RZ, RZ, -R51 ;  /* 0x000000ffff33b224 */ /* 0x000fe400078e0a33 */
[----:B------:R-:W-:Y:S01]  /*a140*/  LOP3.LUT P3, RZ, R11, 0x1, RZ, 0xc0, !PT ;  /* 0x000000010bff7812 */ /* 0x000fe2000786c0ff */
[----:B------:R-:W-:Y:S01]  /*a150*/  USHF.R.S32.HI UR6, URZ, 0x1f, UR5 ;  /* 0x0000001fff067899 */ /* 0x000fe20008011405 */
[----:B------:R-:W-:Y:S02]  /*a160*/  @!P2 IMAD.MOV R49, RZ, RZ, -R49 ;  /* 0x000000ffff31a224 */ /* 0x000fe400078e0a31 */
[----:B------:R-:W-:Y:S01]  /*a170*/  @!P4 IMAD.MOV R50, RZ, RZ, -R50 ;  /* 0x000000ffff32c224 */ /* 0x000fe200078e0a32 */
[----:B--2---:R-:W-:-:S02]  /*a180*/  ISETP.GE.AND P2, PT, R0, RZ, PT ;  /* 0x000000ff0000720c */ /* 0x004fc40003f46270 */
[----:B------:R-:W-:-:S04]  /*a190*/  IADD3 R0, P4, PT, R4, UR5, RZ ;  /* 0x0000000504007c10 */ /* 0x000fc8000ff9e0ff */
[----:B------:R-:W-:Y:S01]  /*a1a0*/  IADD3.X R11, PT, PT, R6, UR6, RZ, P4, !PT ;  /* 0x00000006060b7c10 */ /* 0x000fe2000a7fe4ff */
[----:B------:R1:W-:Y:S01]  /*a1b0*/  STL [R1+0x484], R0 ;  /* 0x0004840001007387 */ /* 0x0003e20000100800 */
[----:B0-----:R-:W-:-:S03]  /*a1c0*/  @P3 IMAD.MOV.U32 R78, RZ, RZ, R0 ;  /* 0x000000ffff4e3224 */ /* 0x001fc600078e0000 */
[----:B------:R0:W-:Y:S04]  /*a1d0*/  STL [R1+0x480], R11 ;  /* 0x0004800b01007387 */ /* 0x0001e80000100800 */
[----:B-1----:R-:W2:Y:S01]  /*a1e0*/  LDL.LU R0, [R1+0x2e4] ;  /* 0x0002e40001007983 */ /* 0x002ea20000300800 */
[----:B------:R-:W-:Y:S01]  /*a1f0*/  PRMT R88, RZ, 0x7610, R88 ;  /* 0x00007610ff587816 */ /* 0x000fe20000000058 */
[----:B------:R-:W-:Y:S01]  /*a200*/  @P3 IMAD.MOV.U32 R79, RZ, RZ, R11 ;  /* 0x000000ffff4f3224 */ /* 0x000fe200078e000b */
[----:B0-----:R-:W-:Y:S01]  /*a210*/  IADD3 R11, P4, PT, R5, UR5, RZ ;  /* 0x00000005050b7c10 */ /* 0x001fe2000ff9e0ff */
[----:B------:R-:W-:-:S03]  /*a220*/  @!P6 IMAD.MOV R54, RZ, RZ, -R54 ;  /* 0x000000ffff36e224 */ /* 0x000fc600078e0a36 */
[----:B------:R0:W2:Y:S01]  /*a230*/  @P3 LDG.E.U8 R88, desc[UR24][R78.64] ;  /* 0x000000184e583981 */ /* 0x0000a2000c1e1100 */
        /* <DEDUP_REMOVED lines=11> */
[----:B------:R-:W-:-:S02]  /*a2f0*/  @P3 IMAD.MOV.U32 R79, RZ, RZ, R78 ;  /* 0x000000ffff4f3224 */ /* 0x000fc400078e004e */
[----:B0-----:R-:W-:Y:S02]  /*a300*/  @P3 IMAD.MOV.U32 R78, RZ, RZ, R11 ;  /* 0x000000ffff4e3224 */ /* 0x001fe400078e000b */
[----:B------:R-:W-:-:S03]  /*a310*/  @!P6 IMAD.MOV R58, RZ, RZ, -R58 ;  /* 0x000000ffff3ae224 */ /* 0x000fc600078e0a3a */
[----:B------:R0:W3:Y:S01]  /*a320*/  @P3 LDG.E.U8 R85, desc[UR24][R78.64] ;  /* 0x000000184e553981 */ /* 0x0000e2000c1e1100 */
        /* <DEDUP_REMOVED lines=11> */
[----:B------:R-:W-:-:S02]  /*a3e0*/  PRMT R84, RZ, 0x7610, R84 ;  /* 0x00007610ff547816 */ /* 0x000fc40000000054 */
[----:B--2---:R-:W-:Y:S02]  /*a3f0*/  ISETP.GE.AND P3, PT, R0, RZ, PT ;  /* 0x000000ff0000720c */ /* 0x004fe40003f66270 */
[----:B------:R-:W-:-:S04]  /*a400*/  IADD3 R0, P4, PT, R4, UR5, RZ ;  /* 0x0000000504007c10 */ /* 0x000fc8000ff9e0ff */
[----:B------:R-:W-:Y:S01]  /*a410*/  IADD3.X R11, PT, PT, R6, UR6, RZ, P4, !PT ;  /* 0x00000006060b7c10 */ /* 0x000fe2000a7fe4ff */
[----:B------:R1:W-:Y:S01]  /*a420*/  STL [R1+0x4d0], R0 ;  /* 0x0004d00001007387 */ /* 0x0003e20000100800 */
[----:B0-----:R-:W-:-:S03]  /*a430*/  @P2 IMAD.MOV.U32 R78, RZ, RZ, R0 ;  /* 0x000000ffff4e2224 */ /* 0x001fc600078e0000 */
[----:B------:R0:W-:Y:S04]  /*a440*/  STL [R1+0x4cc], R11 ;  /* 0x0004cc0b01007387 */ /* 0x0001e80000100800 */
[----:B-1----:R-:W2:Y:S01]  /*a450*/  LDL.LU R0, [R1+0x2d0] ;  /* 0x0002d00001007983 */ /* 0x002ea20000300800 */
[----:B------:R-:W-:Y:S01]  /*a460*/  @P2 IMAD.MOV.U32 R79, RZ, RZ, R11 ;  /* 0x000000ffff4f2224 */ /* 0x000fe200078e000b */
[----:B0-----:R-:W-:-:S04]  /*a470*/  IADD3 R11, P4, PT, R5, UR5, RZ ;  /* 0x00000005050b7c10 */ /* 0x001fc8000ff9e0ff */
[----:B------:R0:W2:Y:S01]  /*a480*/  @P2 LDG.E.U8 R84, desc[UR24][R78.64] ;  /* 0x000000184e542981 */ /* 0x0000a2000c1e1100 */
[----:B------:R-:W-:Y:S01]  /*a490*/  @!P6 IMAD.MOV R60, RZ, RZ, -R60 ;  /* 0x000000ffff3ce224 */ /* 0x000fe200078e0a3c */
[----:B------:R-:W-:Y:S01]  /*a4a0*/  ISETP.GE.AND P6, PT, R2, RZ, PT ;  /* 0x000000ff0200720c */ /* 0x000fe20003fc6270 */
[----:B------:R-:W-:Y:S01]  /*a4b0*/  @!P3 IMAD.MOV R59, RZ, RZ, -R59 ;  /* 0x000000ffff3bb224 */ /* 0x000fe200078e0a3b */
        /* <DEDUP_REMOVED lines=8> */
[----:B------:R-:W-:Y:S01]  /*a540*/  @!P6 IMAD.MOV R64, RZ, RZ, -R64 ;  /* 0x000000ffff40e224 */ /* 0x000fe200078e0a40 */
[----:B----4-:R-:W-:-:S02]  /*a550*/  ISETP.GE.AND P6, PT, R3, RZ, PT ;  /* 0x000000ff0300720c */ /* 0x010fc40003fc6270 */
[----:B------:R-:W4:Y:S01]  /*a560*/  LDL.LU R3, [R1+0x2b8] ;  /* 0x0002b80001037983 */ /* 0x000f220000300800 */
[----:B------:R-:W-:Y:S01]  /*a570*/  PRMT R83, RZ, 0x7610, R83 ;  /* 0x00007610ff537816 */ /* 0x000fe20000000053 */
[----:B------:R-:W-:Y:S02]  /*a580*/  @P2 IMAD.MOV.U32 R79, RZ, RZ, R78 ;  /* 0x000000ffff4f2224 */ /* 0x000fe400078e004e */
[----:B0-----:R-:W-:-:S05]  /*a590*/  @P2 IMAD.MOV.U32 R78, RZ, RZ, R11 ;  /* 0x000000ffff4e2224 */ /* 0x001fca00078e000b */
[----:B------:R0:W4:Y:S01]  /*a5a0*/  @P2 LDG.E.U8 R83, desc[UR24][R78.64] ;  /* 0x000000184e532981 */ /* 0x000122000c1e1100 */
[----:B------:R-:W-:Y:S02]  /*a5b0*/  ISETP.GE.AND P2, PT, R77, RZ, PT ;  /* 0x000000ff4d00720c */ /* 0x000fe40003f46270 */
[----:B------:R-:W-:Y:S01]  /*a5c0*/  SHF.R.U64 R11, R8, 0x19, RZ ;  /* 0x00000019080b7819 */ /* 0x000fe200000012ff */
[----:B------:R-:W-:Y:S01]  /*a5d0*/  UIMAD UR5, UR12, 0x26, URZ ;  /* 0x000000260c0578a4 */ /* 0x000fe2000f8e02ff */
[----:B------:R-:W-:Y:S01]  /*a5e0*/  @!P3 IMAD.MOV R63, RZ, RZ, -R63 ;  /* 0x000000ffff3fb224 */ /* 0x000fe200078e0a3f */
[----:B------:R-:W4:Y:S01]  /*a5f0*/  LDL.LU R77, [R1+0x2b4] ;  /* 0x0002b400014d7983 */ /* 0x000f220000300800 */
[----:B------:R-:W-:Y:S01]  /*a600*/  LOP3.LUT P3, RZ, R11, 0x1, RZ, 0xc0, !PT ;  /* 0x000000010bff7812 */ /* 0x000fe2000786c0ff */
[----:B------:R-:W-:Y:S01]  /*a610*/  USHF.R.S32.HI UR6, URZ, 0x1f, UR5 ;  /* 0x0000001fff067899 */ /* 0x000fe20008011405 */
[----:B------:R-:W-:-:S05]  /*a620*/  @!P4 IMAD.MOV R62, RZ, RZ, -R62 ;  /* 0x000000ffff3ec224 */ /* 0x000fca00078e0a3e */
[----:B------:R-:W-:Y:S01]  /*a630*/  @!P2 IMAD.MOV R61, RZ, RZ, -R61 ;  /* 0x000000ffff3da224 */ /* 0x000fe200078e0a3d */
[----:B------:R-:W-:Y:S01]  /*a640*/  PRMT R82, RZ, 0x7610, R82 ;  /* 0x00007610ff527816 */ /* 0x000fe20000000052 */
[----:B------:R-:W-:Y:S01]  /*a650*/  @!P6 IMAD.MOV R66, RZ, RZ, -R66 ;  /* 0x000000ffff42e224 */ /* 0x000fe200078e0a42 */
        /* <DEDUP_REMOVED lines=10> */
[----:B------:R-:W-:Y:S01]  /*a700*/  ISETP.GE.AND P6, PT, R2, RZ, PT ;  /* 0x000000ff0200720c */ /* 0x000fe20003fc6270 */
[----:B------:R-:W-:Y:S01]  /*a710*/  @!P2 IMAD.MOV R65, RZ, RZ, -R65 ;  /* 0x000000ffff41a224 */ /* 0x000fe200078e0a41 */
[----:B---3--:R-:W-:Y:S01]  /*a720*/  ISETP.GE.AND P2, PT, R87, RZ, PT ;  /* 0x000000ff5700720c */ /* 0x008fe20003f46270 */
[----:B------:R-:W3:Y:S04]  /*a730*/  LDL.LU R2, [R1+0x2a0] ;  /* 0x0002a00001027983 */ /* 0x000ee80000300800 */
[----:B------:R-:W3:Y:S01]  /*a740*/  LDL.LU R87, [R1+0x294] ;  /* 0x0002940001577983 */ /* 0x000ee20000300800 */
[----:B0-----:R-:W-:-:S03]  /*a750*/  IADD3.X R78, PT, PT, R7, UR6, RZ, P4, !PT ;  /* 0x00000006074e7c10 */ /* 0x001fc6000a7fe4ff */
[----:B------:R-:W-:Y:S01]  /*a760*/  STL [R1+0x4f8], R11 ;  /* 0x0004f80b01007387 */ /* 0x000fe20000100800 */
[----:B------:R-:W-:-:S03]  /*a770*/  ISETP.GE.AND P4, PT, R86, RZ, PT ;  /* 0x000000ff5600720c */ /* 0x000fc60003f86270 */
[----:B------:R0:W-:Y:S04]  /*a780*/  STL [R1+0x4f4], R78 ;  /* 0x0004f44e01007387 */ /* 0x0001e80000100800 */
[----:B------:R-:W3:Y:S01]  /*a790*/  LDL.LU R86, [R1+0x290] ;  /* 0x0002900001567983 */ /* 0x000ee20000300800 */
[----:B------:R-:W-:Y:S01]  /*a7a0*/  PRMT R81, RZ, 0x7610, R81 ;  /* 0x00007610ff517816 */ /* 0x000fe20000000051 */
[----:B------:R-:W-:Y:S02]  /*a7b0*/  @P3 IMAD.MOV.U32 R79, RZ, RZ, R78 ;  /* 0x000000ffff4f3224 */ /* 0x000fe400078e004e */
[----:B0-----:R-:W-:-:S05]  /*a7c0*/  @P3 IMAD.MOV.U32 R78, RZ, RZ, R11 ;  /* 0x000000ffff4e3224 */ /* 0x001fca00078e000b */
[----:B------:R0:W3:Y:S01]  /*a7d0*/  @P3 LDG.E.U8 R81, desc[UR24][R78.64] ;  /* 0x000000184e513981 */ /* 0x0000e2000c1e1100 */
[----:B----4-:R-:W-:-:S03]  /*a7e0*/  ISETP.GE.AND P3, PT, R3, RZ, PT ;  /* 0x000000ff0300720c */ /* 0x010fc60003f66270 */
[----:B------:R-:W4:Y:S01]  /*a7f0*/  LDL.LU R3, [R1+0x2ac] ;  /* 0x0002ac0001037983 */ /* 0x000f220000300800 */
[----:B------:R-:W-:Y:S01]  /*a800*/  SHF.R.U64 R11, R8, 0x11, RZ ;  /* 0x00000011080b7819 */ /* 0x000fe200000012ff */
[----:B------:R-:W-:Y:S02]  /*a810*/  @!P2 IMAD.MOV R69, RZ, RZ, -R69 ;  /* 0x000000ffff45a224 */ /* 0x000fe400078e0a45 */
[----:B------:R-:W-:Y:S01]  /*a820*/  @!P4 IMAD.MOV R68, RZ, RZ, -R68 ;  /* 0x000000ffff44c224 */ /* 0x000fe200078e0a44 */
[----:B------:R-:W-:Y:S01]  /*a830*/  LOP3.LUT P2, RZ, R11, 0x1, RZ, 0xc0, !PT ;  /* 0x000000010bff7812 */ /* 0x000fe2000784c0ff */
[----:B------:R-:W-:Y:S01]  /*a840*/  UIMAD UR5, UR12, 0x2e, URZ ;  /* 0x0000002e0c0578a4 */ /* 0x000fe2000f8e02ff */
[----:B------:R-:W-:-:S03]  /*a850*/  @!P6 IMAD.MOV R70, RZ, RZ, -R70 ;  /* 0x000000ffff46e224 */ /* 0x000fc600078e0a46 */
[----:B------:R-:W-:Y:S01]  /*a860*/  USHF.R.S32.HI UR6, URZ, 0x1f, UR5 ;  /* 0x0000001fff067899 */ /* 0x000fe20008011405 */
[----:B------:R-:W-:Y:S01]  /*a870*/  @!P3 IMAD.MOV R67, RZ, RZ, -R67 ;  /* 0x000000ffff43b224 */ /* 0x000fe200078e0a43 */
[----:B------:R-:W-:Y:S02]  /*a880*/  ISETP.GE.AND P6, PT, R77, RZ, PT ;  /* 0x000000ff4d00720c */ /* 0x000fe40003fc6270 */
[----:B------:R-:W-:-:S11]  /*a890*/  PRMT R80, RZ, 0x7610, R80 ;  /* 0x00007610ff507816 */ /* 0x000fd60000000050 */
[----:B------:R-:W-:Y:S01]  /*a8a0*/  @!P6 IMAD.MOV R72, RZ, RZ, -R72 ;  /* 0x000000ffff48e224 */ /* 0x000fe200078e0a48 */
[----:B--2---:R-:W-:Y:S02]  /*a8b0*/  ISETP.GE.AND P4, PT, R0, RZ, PT ;  /* 0x000000ff0000720c */ /* 0x004fe40003f86270 */
[----:B------:R-:W-:-:S04]  /*a8c0*/  IADD3 R0, P3, PT, R4, UR5, RZ ;  /* 0x0000000504007c10 */ /* 0x000fc8000ff7e0ff */
[----:B------:R-:W-:Y:S01]  /*a8d0*/  IADD3.X R11, PT, PT, R6, UR6, RZ, P3, !PT ;  /* 0x00000006060b7c10 */ /* 0x000fe20009ffe4ff */
[----:B------:R1:W-:Y:S01]  /*a8e0*/  STL [R1+0x510], R0 ;  /* 0x0005100001007387 */ /* 0x0003e20000100800 */
[----:B0-----:R-:W-:-:S05]  /*a8f0*/  @P2 IMAD.MOV.U32 R78, RZ, RZ, R0 ;  /* 0x000000ffff4e2224 */ /* 0x001fca00078e0000 */
[----:B------:R-:W-:Y:S01]  /*a900*/  @!P4 IMAD.MOV R71, RZ, RZ, -R71 ;  /* 0x000000ffff47c224 */ /* 0x000fe200078e0a47 */
[----:B---3--:R-:W-:Y:S01]  /*a910*/  ISETP.GE.AND P3, PT, R2, RZ, PT ;  /* 0x000000ff0200720c */ /* 0x008fe20003f66270 */
[----:B------:R-:W-:Y:S01]  /*a920*/  @P2 IMAD.MOV.U32 R79, RZ, RZ, R11 ;  /* 0x000000ffff4f2224 */ /* 0x000fe200078e000b */
[----:B-1----:R-:W-:Y:S02]  /*a930*/  IADD3 R0, P4, PT, R5, UR5, RZ ;  /* 0x0000000505007c10 */ /* 0x002fe4000ff9e0ff */
[----:B------:R-:W-:Y:S02]  /*a940*/  ISETP.GE.AND P6, PT, R87, RZ, PT ;  /* 0x000000ff5700720c */ /* 0x000fe40003fc6270 */
[----:B------:R0:W2:Y:S01]  /*a950*/  @P2 LDG.E.U8 R80, desc[UR24][R78.64] ;  /* 0x000000184e502981 */ /* 0x0000a2000c1e1100 */
[----:B------:R-:W-:Y:S02]  /*a960*/  IADD3.X R2, PT, PT, R7, UR6, RZ, P4, !PT ;  /* 0x0000000607027c10 */ /* 0x000fe4000a7fe4ff */
[----:B------:R-:W-:Y:S01]  /*a970*/  ISETP.GE.AND P4, PT, R86, RZ, PT ;  /* 0x000000ff5600720c */ /* 0x000fe20003f86270 */
[----:B------:R-:W-:-:S02]  /*a980*/  @P2 IMAD.MOV.U32 R86, RZ, RZ, R0 ;  /* 0x000000ffff562224 */ /* 0x000fc400078e0000 */
[----:B------:R-:W-:Y:S01]  /*a990*/  @P2 IMAD.MOV.U32 R87, RZ, RZ, R2 ;  /* 0x000000ffff572224 */ /* 0x000fe200078e0002 */
[----:B0-----:R-:W-:Y:S01]  /*a9a0*/  PRMT R79, RZ, 0x7610, R79 ;  /* 0x00007610ff4f7816 */ /* 0x001fe2000000004f */
[----:B------:R-:W-:Y:S05]  /*a9b0*/  STL [R1+0x50c], R11 ;  /* 0x00050c0b01007387 */ /* 0x000fea0000100800 */
[----:B------:R0:W3:Y:S01]  /*a9c0*/  @P2 LDG.E.U8 R79, desc[UR24][R86.64] ;  /* 0x00000018564f2981 */ /* 0x0000e2000c1e1100 */
[----:B------:R-:W-:Y:S02]  /*a9d0*/  ISETP.NE.AND P2, PT, R9, RZ, PT ;  /* 0x000000ff0900720c */ /* 0x000fe40003f45270 */
[----:B------:R-:W-:Y:S01]  /*a9e0*/  LOP3.LUT R9, RZ, R9, RZ, 0x33, !PT ;  /* 0x00000009ff097212 */ /* 0x000fe200078e33ff */
[----:B------:R1:W-:Y:S04]  /*a9f0*/  STL [R1+0x518], R0 ;  /* 0x0005180001007387 */ /* 0x0003e80000100800 */
[----:B------:R0:W-:Y:S01]  /*aa00*/  STL [R1+0x514], R2 ;  /* 0x0005140201007387 */ /* 0x0001e20000100800 */
[----:B------:R-:W-:Y:S01]  /*aa10*/  @!P3 IMAD.MOV R75, RZ, RZ, -R75 ;  /* 0x000000ffff4bb224 */ /* 0x000fe200078e0a4b */
[----:B-1----:R-:W-:-:S02]  /*aa20*/  SEL R0, R9, R15, !P2 ;  /* 0x0000000f09007207 */ /* 0x002fc40005000000 */
[----:B0-----:R-:W-:-:S05]  /*aa30*/  SEL R2, R9, R16, !P2 ;  /* 0x0000001009027207 */ /* 0x001fca0005000000 */
[----:B------:R0:W-:Y:S04]  /*aa40*/  STL [R1+0x278], R2 ;  /* 0x0002780201007387 */ /* 0x0001e80000100800 */
[----:B------:R1:W-:Y:S01]  /*aa50*/  STL [R1+0x274], R0 ;  /* 0x0002740001007387 */ /* 0x0003e20000100800 */
[C---:B0-----:R-:W-:Y:S02]  /*aa60*/  SEL R2, R9.reuse, R14, !P2 ;  /* 0x0000000e09027207 */ /* 0x041fe40005000000 */
[----:B-1----:R-:W-:-:S03]  /*aa70*/  SEL R0, R9, R18, !P2 ;  /* 0x0000001209007207 */ /* 0x002fc60005000000 */
[----:B------:R0:W-:Y:S02]  /*aa80*/  STL [R1+0x270], R2 ;  /* 0x0002700201007387 */ /* 0x0001e40000100800 */
[C---:B0-----:R-:W-:Y:S01]  /*aa90*/  SEL R2, R9.reuse, R17, !P2 ;  /* 0x0000001109027207 */ /* 0x041fe20005000000 */
[----:B------:R-:W0:Y:S01]  /*aaa0*/  S2R R77, SR_TID.X ;  /* 0x00000000004d7919 */ /* 0x000e220000002100 */
[----:B------:R-:W-:Y:S02]  /*aab0*/  @!P6 IMAD.MOV R74, RZ, RZ, -R74 ;  /* 0x000000ffff4ae224 */ /* 0x000fe400078e0a4a */
[----:B------:R-:W-:Y:S01]  /*aac0*/  @!P4 IMAD.MOV R73, RZ, RZ, -R73 ;  /* 0x000000ffff49c224 */ /* 0x000fe200078e0a49 */
[C---:B------:R-:W-:Y:S02]  /*aad0*/  SEL R87, R9.reuse, R57, !P2 ;  /* 0x0000003909577207 */ /* 0x040fe40005000000 */
[C---:B------:R-:W-:Y:S02]  /*aae0*/  SEL R86, R9.reuse, R63, !P2 ;  /* 0x0000003f09567207 */ /* 0x040fe40005000000 */
[----:B------:R-:W-:-:S02]  /*aaf0*/  SEL R32, R9, R32, !P2 ;  /* 0x0000002009207207 */ /* 0x000fc40005000000 */
[C---:B------:R-:W-:Y:S02]  /*ab00*/  SEL R35, R9.reuse, R35, !P2 ;  /* 0x0000002309237207 */ /* 0x040fe40005000000 */
[C---:B------:R-:W-:Y:S02]  /*ab10*/  SEL R38, R9.reuse, R38, !P2 ;  /* 0x0000002609267207 */ /* 0x040fe40005000000 */
[C---:B------:R-:W-:Y:S02]  /*ab20*/  SEL R41, R9.reuse, R41, !P2 ;  /* 0x0000002909297207 */ /* 0x040fe40005000000 */
        /* <DEDUP_REMOVED lines=10> */
[----:B------:R-:W-:Y:S01]  /*abd0*/  SEL R74, R9, R74, !P2 ;  /* 0x0000004a094a7207 */ /* 0x000fe20005000000 */
[----:B------:R-:W-:-:S04]  /*abe0*/  UIMAD UR6, UR12, 0x36, URZ ;  /* 0x000000360c0678a4 */ /* 0x000fc8000f8e02ff */
[----:B------:R-:W-:Y:S01]  /*abf0*/  USHF.R.S32.HI UR14, URZ, 0x1f, UR6 ;  /* 0x0000001fff0e7899 */ /* 0x000fe20008011406 */
[----:B------:R-:W-:-:S04]  /*ac00*/  SHF.R.U32.HI R10, RZ, 0x8, R10 ;  /* 0x00000008ff0a7819 */ /* 0x000fc8000001160a */
[----:B------:R-:W-:Y:S02]  /*ac10*/  LOP3.LUT P6, RZ, R10, 0x1, RZ, 0xc0, !PT ;  /* 0x000000010aff7812 */ /* 0x000fe400078cc0ff */
[----:B----4-:R-:W-:Y:S02]  /*ac20*/  ISETP.GE.AND P3, PT, R3, RZ, PT ;  /* 0x000000ff0300720c */ /* 0x010fe40003f66270 */
[----:B------:R-:W-:-:S05]  /*ac30*/  SEL R3, R9, R13, !P2 ;  /* 0x0000000d09037207 */ /* 0x000fca0005000000 */
[----:B------:R1:W-:Y:S04]  /*ac40*/  STL [R1+0x26c], R3 ;  /* 0x00026c0301007387 */ /* 0x0003e80000100800 */
[----:B------:R4:W-:Y:S01]  /*ac50*/  STL [R1+0x268], R0 ;  /* 0x0002680001007387 */ /* 0x0009e20000100800 */
[----:B-1----:R-:W-:-:S03]  /*ac60*/  SEL R3, R9, R22, !P2 ;  /* 0x0000001609037207 */ /* 0x002fc60005000000 */
[----:B------:R1:W-:Y:S01]  /*ac70*/  STL [R1+0x264], R2 ;  /* 0x0002640201007387 */ /* 0x0003e20000100800 */
[----:B----4-:R-:W-:-:S03]  /*ac80*/  SEL R0, R9, R21, !P2 ;  /* 0x0000001509007207 */ /* 0x010fc60005000000 */
[----:B------:R4:W-:Y:S04]  /*ac90*/  STL [R1+0x260], R3 ;  /* 0x0002600301007387 */ /* 0x0009e80000100800 */
[----:B------:R0:W-:Y:S01]  /*aca0*/  STL [R1+0x25c], R0 ;  /* 0x00025c0001007387 */ /* 0x0001e20000100800 */
[C---:B-1----:R-:W-:Y:S02]  /*acb0*/  SEL R2, R9.reuse, R20, !P2 ;  /* 0x0000001409027207 */ /* 0x042fe40005000000 */
[----:B----4-:R-:W-:-:S03]  /*acc0*/  SEL R3, R9, R19, !P2 ;  /* 0x0000001309037207 */ /* 0x010fc60005000000 */
[----:B------:R1:W-:Y:S01]  /*acd0*/  STL [R1+0x258], R2 ;  /* 0x0002580201007387 */ /* 0x0003e20000100800 */
[----:B0-----:R-:W-:-:S03]  /*ace0*/  SEL R0, R9, R24, !P2 ;  /* 0x0000001809007207 */ /* 0x001fc60005000000 */
[----:B------:R0:W-:Y:S04]  /*acf0*/  STL [R1+0x254], R3 ;  /* 0x0002540301007387 */ /* 0x0001e80000100800 */
[----:B------:R4:W-:Y:S01]  /*ad00*/  STL [R1+0xec], R0 ;  /* 0x0000ec0001007387 */ /* 0x0009e20000100800 */
[C---:B-1----:R-:W-:Y:S02]  /*ad10*/  SEL R2, R9.reuse, R23, !P2 ;  /* 0x0000001709027207 */ /* 0x042fe40005000000 */
[----:B0-----:R-:W-:-:S03]  /*ad20*/  SEL R3, R9, R28, !P2 ;  /* 0x0000001c09037207 */ /* 0x001fc60005000000 */
[----:B------:R0:W-:Y:S01]  /*ad30*/  STL [R1+0xb4], R2 ;  /* 0x0000b40201007387 */ /* 0x0001e20000100800 */
[----:B----4-:R-:W-:-:S03]  /*ad40*/  SEL R0, R9, R27, !P2 ;  /* 0x0000001b09007207 */ /* 0x010fc60005000000 */
[----:B------:R1:W-:Y:S04]  /*ad50*/  STL [R1+0xa4], R3 ;  /* 0x0000a40301007387 */ /* 0x0003e80000100800 */
[----:B------:R4:W-:Y:S01]  /*ad60*/  STL [R1+0x98], R0 ;  /* 0x0000980001007387 */ /* 0x0009e20000100800 */
[C---:B0-----:R-:W-:Y:S02]  /*ad70*/  SEL R2, R9.reuse, R26, !P2 ;  /* 0x0000001a09027207 */ /* 0x041fe40005000000 */
[----:B-1----:R-:W-:-:S03]  /*ad80*/  SEL R3, R9, R25, !P2 ;  /* 0x0000001909037207 */ /* 0x002fc60005000000 */
[----:B------:R0:W-:Y:S01]  /*ad90*/  STL [R1+0x80], R2 ;  /* 0x0000800201007387 */ /* 0x0001e20000100800 */
[----:B----4-:R-:W-:-:S03]  /*ada0*/  SEL R0, R9, R30, !P2 ;  /* 0x0000001e09007207 */ /* 0x010fc60005000000 */
[----:B------:R-:W-:Y:S04]  /*adb0*/  STL [R1+0x7c], R3 ;  /* 0x00007c0301007387 */ /* 0x000fe80000100800 */
[----:B------:R1:W-:Y:S01]  /*adc0*/  STL [R1+0x78], R0 ;  /* 0x0000780001007387 */ /* 0x0003e20000100800 */
[C---:B0-----:R-:W-:Y:S02]  /*add0*/  SEL R2, R9.reuse, R29, !P2 ;  /* 0x0000001d09027207 */ /* 0x041fe40005000000 */
[----:B-1----:R-:W-:-:S03]  /*ade0*/  SEL R0, R9, R33, !P2 ;  /* 0x0000002109007207 */ /* 0x002fc60005000000 */
[----:B------:R-:W-:Y:S04]  /*adf0*/  STL [R1+0x74], R2 ;  /* 0x0000740201007387 */ /* 0x000fe80000100800 */
[----:B------:R0:W-:Y:S01]  /*ae00*/  STL [R1+0x70], R0 ;  /* 0x0000700001007387 */ /* 0x0001e20000100800 */
[C---:B------:R-:W-:Y:S02]  /*ae10*/  SEL R30, R9.reuse, R34, !P2 ;  /* 0x00000022091e7207 */ /* 0x040fe40005000000 */
[C---:B------:R-:W-:Y:S02]  /*ae20*/  SEL R34, R9.reuse, R36, !P2 ;  /* 0x0000002409227207 */ /* 0x040fe40005000000 */
[C---:B0-----:R-:W-:Y:S02]  /*ae30*/  SEL R0, R9.reuse, R39, !P2 ;  /* 0x0000002709007207 */ /* 0x041fe40005000000 */
[----:B------:R-:W-:-:S03]  /*ae40*/  SEL R36, R9, R40, !P2 ;  /* 0x0000002809247207 */ /* 0x000fc60005000000 */
[----:B------:R0:W-:Y:S01]  /*ae50*/  STL [R1+0x6c], R0 ;  /* 0x00006c0001007387 */ /* 0x0001e20000100800 */
[C---:B------:R-:W-:Y:S02]  /*ae60*/  SEL R40, R9.reuse, R42, !P2 ;  /* 0x0000002a09287207 */ /* 0x040fe40005000000 */
[C---:B------:R-:W-:Y:S02]  /*ae70*/  SEL R42, R9.reuse, R46, !P2 ;  /* 0x0000002e092a7207 */ /* 0x040fe40005000000 */
[C---:B------:R-:W-:Y:S02]  /*ae80*/  SEL R46, R9.reuse, R48, !P2 ;  /* 0x00000030092e7207 */ /* 0x040fe40005000000 */
[C---:B0-----:R-:W-:Y:S02]  /*ae90*/  SEL R0, R9.reuse, R45, !P2 ;  /* 0x0000002d09007207 */ /* 0x041fe40005000000 */
[C---:B------:R-:W-:Y:S02]  /*aea0*/  SEL R48, R9.reuse, R52, !P2 ;  /* 0x0000003409307207 */ /* 0x040fe40005000000 */
[C---:B------:R-:W-:Y:S01]  /*aeb0*/  SEL R52, R9.reuse, R54, !P2 ;  /* 0x0000003609347207 */ /* 0x040fe20005000000 */
[----:B------:R0:W-:Y:S01]  /*aec0*/  STL [R1+0x68], R0 ;  /* 0x0000680001007387 */ /* 0x0001e20000100800 */
[C---:B------:R-:W-:Y:S01]  /*aed0*/  SEL R54, R9.reuse, R58, !P2 ;  /* 0x0000003a09367207 */ /* 0x040fe20005000000 */
[----:B------:R-:W-:Y:S01]  /*aee0*/  @!P3 IMAD.MOV R76, RZ, RZ, -R76 ;  /* 0x000000ffff4cb224 */ /* 0x000fe200078e0a4c */
[----:B------:R-:W-:-:S02]  /*aef0*/  SEL R39, R9, R37, !P2 ;  /* 0x0000002509277207 */ /* 0x000fc40005000000 */
[C---:B------:R-:W-:Y:S01]  /*af00*/  SEL R58, R9.reuse, R60, !P2 ;  /* 0x0000003c093a7207 */ /* 0x040fe20005000000 */
[----:B------:R-:W4:Y:S01]  /*af10*/  LDL.LU R37, [R1+0x1b0] ;  /* 0x0001b00001257983 */ /* 0x000f220000300800 */
[C---:B------:R-:W-:Y:S02]  /*af20*/  SEL R60, R9.reuse, R64, !P2 ;  /* 0x00000040093c7207 */ /* 0x040fe40005000000 */
[C---:B0-----:R-:W-:Y:S01]  /*af30*/  SEL R0, R9.reuse, R51, !P2 ;  /* 0x0000003309007207 */ /* 0x041fe20005000000 */
[----:B------:R-:W2:Y:S01]  /*af40*/  LDL.LU R93, [R1+0x1cc] ;  /* 0x0001cc00015d7983 */ /* 0x000ea20000300800 */
[C---:B------:R-:W-:Y:S02]  /*af50*/  SEL R64, R9.reuse, R66, !P2 ;  /* 0x0000004209407207 */ /* 0x040fe40005000000 */
[C---:B------:R-:W-:Y:S01]  /*af60*/  SEL R66, R9.reuse, R70, !P2 ;  /* 0x0000004609427207 */ /* 0x040fe20005000000 */
[----:B------:R0:W-:Y:S01]  /*af70*/  STL [R1+0x60], R0 ;  /* 0x0000600001007387 */ /* 0x0001e20000100800 */
[----:B------:R-:W-:-:S02]  /*af80*/  SEL R3, R9, R69, !P2 ;  /* 0x0000004509037207 */ /* 0x000fc40005000000 */
[C---:B------:R-:W-:Y:S02]  /*af90*/  SEL R70, R9.reuse, R67, !P2 ;  /* 0x0000004309467207 */ /* 0x040fe40005000000 */
[C---:B------:R-:W-:Y:S02]  /*afa0*/  SEL R2, R9.reuse, R72, !P2 ;  /* 0x0000004809027207 */ /* 0x040fe40005000000 */
[C---:B------:R-:W-:Y:S02]  /*afb0*/  SEL R33, R9.reuse, R31, !P2 ;  /* 0x0000001f09217207 */ /* 0x040fe40005000000 */
[C---:B------:R-:W-:Y:S02]  /*afc0*/  SEL R45, R9.reuse, R43, !P2 ;  /* 0x0000002b092d7207 */ /* 0x040fe40005000000 */
[C---:B0-----:R-:W-:Y:S02]  /*afd0*/  SEL R0, R9.reuse, R75, !P2 ;  /* 0x0000004b09007207 */ /* 0x041fe40005000000 */
[----:B------:R-:W-:-:S02]  /*afe0*/  SEL R51, R9, R49, !P2 ;  /* 0x0000003109337207 */ /* 0x000fc40005000000 */
[C---:B------:R-:W-:Y:S01]  /*aff0*/  SEL R69, R9.reuse, R68, !P2 ;  /* 0x0000004409457207 */ /* 0x040fe20005000000 */
[----:B------:R-:W2:Y:S01]  /*b000*/  LDL.LU R49, [R1+0x1c8] ;  /* 0x0001c80001317983 */ /* 0x000ea20000300800 */
[C---:B------:R-:W-:Y:S02]  /*b010*/  SEL R72, R9.reuse, R71, !P2 ;  /* 0x0000004709487207 */ /* 0x040fe40005000000 */
[C---:B------:R-:W-:Y:S01]  /*b020*/  SEL R67, R9.reuse, R76, !P2 ;  /* 0x0000004c09437207 */ /* 0x040fe20005000000 */
[----:B------:R-:W2:Y:S01]  /*b030*/  LDL.LU R55, [R1+0x248] ;  /* 0x0002480001377983 */ /* 0x000ea20000300800 */
[----:B------:R-:W-:Y:S02]  /*b040*/  SEL R75, R9, R73, !P2 ;  /* 0x00000049094b7207 */ /* 0x000fe40005000000 */
[----:B------:R-:W-:Y:S01]  /*b050*/  SHF.R.U64 R9, R8, 0x9, RZ ;  /* 0x0000000908097819 */ /* 0x000fe200000012ff */
[----:B------:R-:W2:Y:S03]  /*b060*/  LDL.LU R61, [R1+0x24c] ;  /* 0x00024c00013d7983 */ /* 0x000ea60000300800 */
[----:B------:R-:W-:Y:S01]  /*b070*/  LOP3.LUT P2, RZ, R9, 0x1, RZ, 0xc0, !PT ;  /* 0x0000000109ff7812 */ /* 0x000fe2000784c0ff */
[----:B------:R-:W2:Y:S01]  /*b080*/  LDL.LU R68, [R1+0x250] ;  /* 0x0002500001447983 */ /* 0x000ea20000300800 */
[----:B------:R-:W-:-:S04]  /*b090*/  IADD3 R11, P3, PT, R4, UR6, RZ ;  /* 0x00000006040b7c10 */ /* 0x000fc8000ff7e0ff */
[----:B------:R-:W-:Y:S01]  /*b0a0*/  IADD3.X R43, PT, PT, R6, UR14, RZ, P3, !PT ;  /* 0x0000000e062b7c10 */ /* 0x000fe20009ffe4ff */
[----:B------:R0:W-:Y:S04]  /*b0b0*/  STL [R1+0x1ac], R11 ;  /* 0x0001ac0b01007387 */ /* 0x0001e80000100800 */
[----:B------:R1:W-:Y:S02]  /*b0c0*/  STL [R1+0x1a8], R43 ;  /* 0x0001a82b01007387 */ /* 0x0003e40000100800 */
[----:B------:R-:W-:Y:S02]  /*b0d0*/  @P2 IMAD.MOV.U32 R10, RZ, RZ, R11 ;  /* 0x000000ffff0a2224 */ /* 0x000fe400078e000b */
[----:B0-----:R-:W-:Y:S02]  /*b0e0*/  @P2 IMAD.MOV.U32 R11, RZ, RZ, R43 ;  /* 0x000000ffff0b2224 */ /* 0x001fe400078e002b */
[----:B-1----:R-:W3:Y:S04]  /*b0f0*/  LDL.LU R43, [R1+0x244] ;  /* 0x00024400012b7983 */ /* 0x002ee80000300800 */
[----:B------:R-:W3:Y:S01]  /*b100*/  LDL.LU R78, [R1+0x1d4] ;  /* 0x0001d400014e7983 */ /* 0x000ee20000300800 */
[----:B------:R-:W-:-:S03]  /*b110*/  LOP3.LUT R31, R77, 0x7f, RZ, 0xc0, !PT ;  /* 0x0000007f4d1f7812 */ /* 0x000fc600078ec0ff */
[----:B------:R-:W3:Y:S01]  /*b120*/  LDL.LU R77, [R1+0x1d0] ;  /* 0x0001d000014d7983 */ /* 0x000ee20000300800 */
[----:B------:R-:W-:Y:S02]  /*b130*/  PRMT R12, RZ, 0x7610, R12 ;  /* 0x00007610ff0c7816 */ /* 0x000fe4000000000c */
[----:B------:R-:W-:Y:S01]  /*b140*/  IADD3 R9, P3, PT, R5, UR6, RZ ;  /* 0x0000000605097c10 */ /* 0x000fe2000ff7e0ff */
[----:B------:R-:W0:Y:S01]  /*b150*/  LDCU UR6, c[0x0][0x3b0] ;  /* 0x00007600ff0677ac */ /* 0x000e220008000800 */
[----:B------:R-:W-:-:S04]  /*b160*/  @!UP1 UIADD3 UR4, UPT, UPT, -UR4, 0x100000, URZ ;  /* 0x0010000004049890 */ /* 0x000fc8000fffe1ff */
[----:B------:R-:W-:Y:S02]  /*b170*/  @!UP1 USHF.L.U32 UR5, UR4, 0xb, URZ ;  /* 0x0000000b04059899 */ /* 0x000fe400080006ff */
[----:B------:R-:W-:Y:S01]  /*b180*/  @!UP1 USHF.L.U32 UR4, UR4, 0x1, URZ ;  /* 0x0000000104049899 */ /* 0x000fe200080006ff */
[----:B------:R1:W3:Y:S01]  /*b190*/  @P2 LDG.E.U8 R12, desc[UR24][R10.64] ;  /* 0x000000180a0c2981 */ /* 0x0002e2000c1e1100 */
[----:B------:R-:W-:Y:S01]  /*b1a0*/  VOTEU.ALL UP1, P0 ;  /* 0x0000000000ff7886 */ /* 0x000fe20000020000 */
[----:B------:R-:W-:Y:S02]  /*b1b0*/  PRMT R23, RZ, 0x7610, R23 ;  /* 0x00007610ff177816 */ /* 0x000fe40000000017 */
[----:B------:R-:W-:Y:S01]  /*b1c0*/  STL [R1+0x1b4], R9 ;  /* 0x0001b40901007387 */ /* 0x000fe20000100800 */
[----:B-1----:R-:W-:-:S06]  /*b1d0*/  IADD3.X R10, PT, PT, R7, UR14, RZ, P3, !PT ;  /* 0x0000000e070a7c10 */ /* 0x002fcc0009ffe4ff */
[----:B------:R1:W0:Y:S01]  /*b1e0*/  @!UP1 SYNCS.EXCH.64 URZ, [UR9+0xc008], UR4 ;  /* 0x00c0080409ff95b2 */ /* 0x0002220008000100 */
[----:B------:R-:W-:Y:S01]  /*b1f0*/  PRMT R22, RZ, 0x7610, R22 ;  /* 0x00007610ff167816 */ /* 0x000fe20000000016 */
[----:B------:R-:W0:Y:S01]  /*b200*/  LDCU UR14, c[0x0][0x3b0] ;  /* 0x00007600ff0e77ac */ /* 0x000e220008000800 */
[----:B------:R1:W-:Y:S01]  /*b210*/  STL [R1+0x1b0], R10 ;  /* 0x0001b00a01007387 */ /* 0x0003e20000100800 */
[----:B------:R-:W-:-:S03]  /*b220*/  @P2 IMAD.MOV.U32 R11, RZ, RZ, R10 ;  /* 0x000000ffff0b2224 */ /* 0x000fc600078e000a */
[----:B------:R-:W3:Y:S01]  /*b230*/  LDL.LU R76, [R1+0x240] ;  /* 0x00024000014c7983 */ /* 0x000ee20000300800 */
[----:B-1----:R-:W-:Y:S01]  /*b240*/  @P2 IMAD.MOV.U32 R10, RZ, RZ, R9 ;  /* 0x000000ffff0a2224 */ /* 0x002fe200078e0009 */
[----:B------:R-:W-:Y:S01]  /*b250*/  SHF.R.U64 R9, R8, 0x1, RZ ;  /* 0x0000000108097819 */ /* 0x000fe200000012ff */
[----:B------:R-:W-:-:S03]  /*b260*/  UIMAD UR4, UR12, 0x3e, URZ ;  /* 0x0000003e0c0478a4 */ /* 0x000fc6000f8e02ff */
[----:B------:R1:W3:Y:S01]  /*b270*/  @P2 LDG.E.U8 R23, desc[UR24][R10.64] ;  /* 0x000000180a172981 */ /* 0x0002e2000c1e1100 */
[----:B------:R-:W-:Y:S01]  /*b280*/  LOP3.LUT P2, RZ, R9, 0x1, RZ, 0xc0, !PT ;  /* 0x0000000109ff7812 */ /* 0x000fe2000784c0ff */
[----:B------:R-:W-:Y:S02]  /*b290*/  USHF.R.S32.HI UR5, URZ, 0x1f, UR4 ;  /* 0x0000001fff057899 */ /* 0x000fe40008011404 */
[----:B------:R-:W-:-:S04]  /*b2a0*/  IADD3 R9, P3, PT, R4, UR4, RZ ;  /* 0x0000000404097c10 */ /* 0x000fc8000ff7e0ff */
[----:B-1----:R-:W-:-:S06]  /*b2b0*/  IADD3.X R10, PT, PT, R6, UR5, RZ, P3, !PT ;  /* 0x00000005060a7c10 */ /* 0x002fcc0009ffe4ff */
[----:B------:R-:W-:Y:S01]  /*b2c0*/  @P2 IMAD.MOV.U32 R11, RZ, RZ, R10 ;  /* 0x000000ffff0b2224 */ /* 0x000fe200078e000a */
[----:B--2---:R-:W-:Y:S04]  /*b2d0*/  STS.U8 [R31+UR9], R68 ;  /* 0x000000441f007988 */ /* 0x004fe80008000009 */
[----:B------:R-:W-:Y:S04]  /*b2e0*/  STS.U8 [R31+UR9+0x2000], R61 ;  /* 0x0020003d1f007988 */ /* 0x000fe80008000009 */
[----:B----4-:R1:W-:Y:S04]  /*b2f0*/  STS.U8 [R31+UR9+0x400], R37 ;  /* 0x000400251f007988 */ /* 0x0103e80008000009 */
[----:B------:R-:W-:Y:S04]  /*b300*/  STS.U8 [R31+UR9+0x2400], R55 ;  /* 0x002400371f007988 */ /* 0x000fe80008000009 */
[----:B------:R2:W-:Y:S04]  /*b310*/  STS.U8 [R31+UR9+0x800], R93 ;  /* 0x0008005d1f007988 */ /* 0x0005e80008000009 */
[----:B-1----:R-:W4:Y:S04]  /*b320*/  LDL.LU R37, [R1+0x238] ;  /* 0x0002380001257983 */ /* 0x002f280000300800 */
[----:B--2---:R-:W2:Y:S04]  /*b330*/  LDL.LU R93, [R1+0x100] ;  /* 0x00010000015d7983 */ /* 0x004ea80000300800 */
[----:B------:R-:W-:Y:S04]  /*b340*/  STL [R1+0x1cc], R9 ;  /* 0x0001cc0901007387 */ /* 0x000fe80000100800 */
[----:B------:R1:W-:Y:S04]  /*b350*/  STL [R1+0x1c8], R10 ;  /* 0x0001c80a01007387 */ /* 0x0003e80000100800 */
[----:B------:R-:W-:Y:S04]  /*b360*/  STS.U8 [R31+UR9+0x2800], R49 ;  /* 0x002800311f007988 */ /* 0x000fe80008000009 */
[----:B------:R-:W2:Y:S01]  /*b370*/  LDL.LU R71, [R1+0x234] ;  /* 0x0002340001477983 */ /* 0x000ea20000300800 */
[----:B-1----:R-:W-:Y:S01]  /*b380*/  @P2 IMAD.MOV.U32 R10, RZ, RZ, R9 ;  /* 0x000000ffff0a2224 */ /* 0x002fe200078e0009 */
[----:B------:R-:W-:-:S02]  /*b390*/  IADD3 R9, P3, PT, R5, UR4, RZ ;  /* 0x0000000405097c10 */ /* 0x000fc4000ff7e0ff */
[----:B------:R-:W2:Y:S04]  /*b3a0*/  LDL.LU R68, [R1+0x108] ;  /* 0x0001080001447983 */ /* 0x000ea80000300800 */
[----:B---3--:R1:W-:Y:S04]  /*b3b0*/  STS.U8 [R31+UR9+0xc00], R43 ;  /* 0x000c002b1f007988 */ /* 0x0083e80008000009 */
[----:B------:R-:W3:Y:S04]  /*b3c0*/  LDL.LU R61, [R1+0x104] ;  /* 0x00010400013d7983 */ /* 0x000ee80000300800 */
[----:B------:R0:W3:Y:S01]  /*b3d0*/  @P2 LDG.E.U8 R22, desc[UR24][R10.64] ;  /* 0x000000180a162981 */ /* 0x0000e2000c1e1100 */
[----:B-1----:R-:W1:Y:S03]  /*b3e0*/  LDC R43, c[0x0][0x3a0] ;  /* 0x0000e800ff2b7b82 */ /* 0x002e660000000800 */
[----:B------:R0:W-:Y:S02]  /*b3f0*/  STS.U8 [R31+UR9+0x2c00], R78 ;  /* 0x002c004e1f007988 */ /* 0x0001e40008000009 */
[----:B0-----:R-:W-:-:S02]  /*b400*/  IADD3.X R10, PT, PT, R7, UR5, RZ, P3, !PT ;  /* 0x00000005070a7c10 */ /* 0x001fc40009ffe4ff */
[----:B------:R-:W3:Y:S04]  /*b410*/  LDL.LU R78, [R1+0x16c] ;  /* 0x00016c00014e7983 */ /* 0x000ee80000300800 */
[----:B------:R-:W3:Y:S04]  /*b420*/  LDL.LU R55, [R1+0x168] ;  /* 0x0001680001377983 */ /* 0x000ee80000300800 */
[----:B------:R-:W3:Y:S04]  /*b430*/  LDL.LU R49, [R1+0x15c] ;  /* 0x00015c0001317983 */ /* 0x000ee80000300800 */
[----:B------:R-:W-:Y:S04]  /*b440*/  STL [R1+0x1d4], R9 ;  /* 0x0001d40901007387 */ /* 0x000fe80000100800 */
[----:B------:R0:W-:Y:S04]  /*b450*/  STS.U8 [R31+UR9+0x1000], R77 ;  /* 0x0010004d1f007988 */ /* 0x0001e80008000009 */
[----:B------:R0:W-:Y:S04]  /*b460*/  STL [R1+0x1d0], R10 ;  /* 0x0001d00a01007387 */ /* 0x0001e80000100800 */
[----:B0-----:R-:W3:Y:S01]  /*b470*/  LDL.LU R77, [R1+0x158] ;  /* 0x00015800014d7983 */ /* 0x001ee20000300800 */
[----:B------:R-:W-:Y:S01]  /*b480*/  PRMT R21, RZ, 0x7610, R21 ;  /* 0x00007610ff157816 */ /* 0x000fe20000000015 */
[----:B------:R-:W-:-:S02]  /*b490*/  @P2 IMAD.MOV.U32 R11, RZ, RZ, R10 ;  /* 0x000000ffff0b2224 */ /* 0x000fc400078e000a */
[----:B------:R-:W-:Y:S02]  /*b4a0*/  @P2 IMAD.MOV.U32 R10, RZ, RZ, R9 ;  /* 0x000000ffff0a2224 */ /* 0x000fe400078e0009 */
[----:B-1----:R-:W-:Y:S01]  /*b4b0*/  VIADD R9, R43, 0xfffffff8 ;  /* 0xfffffff82b097836 */ /* 0x002fe20000000000 */
[----:B------:R-:W-:Y:S02]  /*b4c0*/  UIMAD UR4, UR12, 0x7, URZ ;  /* 0x000000070c0478a4 */ /* 0x000fe4000f8e02ff */
[----:B------:R0:W3:Y:S02]  /*b4d0*/  @P2 LDG.E.U8 R21, desc[UR24][R10.64] ;  /* 0x000000180a152981 */ /* 0x0000e4000c1e1100 */
[----:B------:R-:W-:Y:S01]  /*b4e0*/  ISETP.GE.U32.AND P2, PT, R9, 0x7fffffb9, PT ;  /* 0x7fffffb90900780c */ /* 0x000fe20003f46070 */
[----:B------:R-:W-:Y:S02]  /*b4f0*/  USHF.R.S32.HI UR5, URZ, 0x1f, UR4 ;  /* 0x0000001fff057899 */ /* 0x000fe40008011404 */
[----:B------:R-:W-:Y:S01]  /*b500*/  IADD3 R9, P3, PT, R4, UR4, RZ ;  /* 0x0000000404097c10 */ /* 0x000fe2000ff7e0ff */
[----:B------:R-:W-:Y:S03]  /*b510*/  STS.U8 [R31+UR9+0x3000], R76 ;  /* 0x0030004c1f007988 */ /* 0x000fe60008000009 */
[----:B0-----:R-:W-:-:S02]  /*b520*/  IADD3.X R10, PT, PT, R6, UR5, RZ, P3, !PT ;  /* 0x00000005060a7c10 */ /* 0x001fc40009ffe4ff */
[----:B------:R-:W-:-:S04]  /*b530*/  PRMT R27, RZ, 0x7610, R27 ;  /* 0x00007610ff1b7816 */ /* 0x000fc8000000001b */
[----:B------:R-:W-:Y:S01]  /*b540*/  @!P2 IMAD.MOV.U32 R11, RZ, RZ, R10 ;  /* 0x000000ffff0ba224 */ /* 0x000fe200078e000a */
[----:B----4-:R0:W-:Y:S04]  /*b550*/  STS.U8 [R31+UR9+0x1400], R37 ;  /* 0x001400251f007988 */ /* 0x0101e80008000009 */
[----:B--2---:R1:W-:Y:S04]  /*b560*/  STS.U8 [R31+UR9+0x3400], R93 ;  /* 0x0034005d1f007988 */ /* 0x0043e80008000009 */
[----:B0-----:R-:W2:Y:S04]  /*b570*/  LDL.LU R37, [R1+0x164] ;  /* 0x0001640001257983 */ /* 0x001ea80000300800 */
[----:B-1----:R-:W4:Y:S04]  /*b580*/  LDL.LU R93, [R1+0x160] ;  /* 0x00016000015d7983 */ /* 0x002f280000300800 */
[----:B------:R-:W-:Y:S04]  /*b590*/  STL [R1+0x100], R9 ;  /* 0x0001000901007387 */ /* 0x000fe80000100800 */
[----:B------:R0:W-:Y:S04]  /*b5a0*/  STL [R1+0xfc], R10 ;  /* 0x0000fc0a01007387 */ /* 0x0001e80000100800 */
[----:B------:R-:W-:Y:S01]  /*b5b0*/  STS.U8 [R31+UR9+0x1800], R71 ;  /* 0x001800471f007988 */ /* 0x000fe20008000009 */
[----:B0-----:R-:W-:Y:S01]  /*b5c0*/  @!P2 IMAD.MOV.U32 R10, RZ, RZ, R9 ;  /* 0x000000ffff0aa224 */ /* 0x001fe200078e0009 */
[----:B------:R-:W-:-:S02]  /*b5d0*/  IADD3 R9, P3, PT, R5, UR4, RZ ;  /* 0x0000000405097c10 */ /* 0x000fc4000ff7e0ff */
[----:B------:R-:W-:Y:S04]  /*b5e0*/  STS.U8 [R31+UR9+0x3800], R68 ;  /* 0x003800441f007988 */ /* 0x000fe80008000009 */
[----:B------:R0:W2:Y:S04]  /*b5f0*/  @!P2 LDG.E.U8 R27, desc[UR24][R10.64] ;  /* 0x000000180a1ba981 */ /* 0x0000a8000c1e1100 */
[----:B---3--:R-:W-:Y:S01]  /*b600*/  STS.U8 [R31+UR9+0x1c00], R61 ;  /* 0x001c003d1f007988 */ /* 0x008fe20008000009 */
[----:B0-----:R-:W-:-:S03]  /*b610*/  IADD3.X R10, PT, PT, R7, UR5, RZ, P3, !PT ;  /* 0x00000005070a7c10 */ /* 0x001fc60009ffe4ff */
[----:B------:R0:W-:Y:S04]  /*b620*/  STS.U8 [R31+UR9+0x3c00], R78 ;  /* 0x003c004e1f007988 */ /* 0x0001e80008000009 */
[----:B------:R-:W-:Y:S01]  /*b630*/  STL [R1+0x108], R9 ;  /* 0x0001080901007387 */ /* 0x000fe20000100800 */
[----:B0-----:R-:W-:-:S03]  /*b640*/  LOP3.LUT R78, R31, 0x10, RZ, 0x3c, !PT ;  /* 0x000000101f4e7812 */ /* 0x001fc600078e3cff */
[----:B------:R-:W-:Y:S04]  /*b650*/  STL [R1+0x104], R10 ;  /* 0x0001040a01007387 */ /* 0x000fe80000100800 */
[----:B------:R-:W3:Y:S04]  /*b660*/  LDL.LU R76, [R1+0x23c] ;  /* 0x00023c00014c7983 */ /* 0x000ee80000300800 */
[----:B------:R-:W3:Y:S04]  /*b670*/  LDL.LU R71, [R1+0x174] ;  /* 0x0001740001477983 */ /* 0x000ee80000300800 */
[----:B------:R0:W-:Y:S04]  /*b680*/  STS.U8 [R78+UR9+0x480], R77 ;  /* 0x0004804d4e007988 */ /* 0x0001e80008000009 */
[----:B0-----:R-:W3:Y:S01]  /*b690*/  LDL.LU R77, [R1+0x170] ;  /* 0x00017000014d7983 */ /* 0x001ee20000300800 */
[----:B------:R-:W-:Y:S01]  /*b6a0*/  PRMT R26, RZ, 0x7610, R26 ;  /* 0x00007610ff1a7816 */ /* 0x000fe2000000001a */
[----:B------:R-:W-:-:S02]  /*b6b0*/  @!P2 IMAD.MOV.U32 R11, RZ, RZ, R10 ;  /* 0x000000ffff0ba224 */ /* 0x000fc400078e000a */
[----:B------:R-:W-:Y:S02]  /*b6c0*/  @!P2 IMAD.MOV.U32 R10, RZ, RZ, R9 ;  /* 0x000000ffff0aa224 */ /* 0x000fe400078e0009 */
[----:B------:R-:W-:Y:S01]  /*b6d0*/  VIADD R9, R43, 0xfffffff0 ;  /* 0xfffffff02b097836 */ /* 0x000fe20000000000 */
[----:B------:R-:W-:Y:S02]  /*b6e0*/  UIMAD UR4, UR12, 0xf, URZ ;  /* 0x0000000f0c0478a4 */ /* 0x000fe4000f8e02ff */
[----:B------:R0:W3:Y:S02]  /*b6f0*/  @!P2 LDG.E.U8 R26, desc[UR24][R10.64] ;  /* 0x000000180a1aa981 */ /* 0x0000e4000c1e1100 */
[----:B------:R-:W-:Y:S01]  /*b700*/  ISETP.GE.U32.AND P2, PT, R9, 0x7fffffb1, PT ;  /* 0x7fffffb10900780c */ /* 0x000fe20003f46070 */
[----:B------:R-:W-:Y:S02]  /*b710*/  USHF.R.S32.HI UR5, URZ, 0x1f, UR4 ;  /* 0x0000001fff057899 */ /* 0x000fe40008011404 */
[----:B------:R-:W-:-:S04]  /*b720*/  IADD3 R9, P3, PT, R4, UR4, RZ ;  /* 0x0000000404097c10 */ /* 0x000fc8000ff7e0ff */
[----:B0-----:R-:W-:Y:S01]  /*b730*/  IADD3.X R10, PT, PT, R6, UR5, RZ, P3, !PT ;  /* 0x00000005060a7c10 */ /* 0x001fe20009ffe4ff */
[----:B------:R-:W-:Y:S01]  /*b740*/  STL [R1+0x15c], R9 ;  /* 0x00015c0901007387 */ /* 0x000fe20000100800 */
[----:B------:R-:W-:-:S03]  /*b750*/  PRMT R25, RZ, 0x7610, R25 ;  /* 0x00007610ff197816 */ /* 0x000fc60000000019 */
[----:B------:R0:W-:Y:S01]  /*b760*/  STL [R1+0x158], R10 ;  /* 0x0001580a01007387 */ /* 0x0001e20000100800 */
[----:B------:R-:W-:Y:S02]  /*b770*/  @!P2 IMAD.MOV.U32 R11, RZ, RZ, R10 ;  /* 0x000000ffff0ba224 */ /* 0x000fe400078e000a */
[----:B0-----:R-:W-:Y:S01]  /*b780*/  @!P2 IMAD.MOV.U32 R10, RZ, RZ, R9 ;  /* 0x000000ffff0aa224 */ /* 0x001fe200078e0009 */
[----:B------:R-:W-:-:S04]  /*b790*/  SHF.R.U64 R9, R8, 0x18, RZ ;  /* 0x0000001808097819 */ /* 0x000fc800000012ff */
[----:B------:R0:W3:Y:S01]  /*b7a0*/  @!P2 LDG.E.U8 R25, desc[UR24][R10.64] ;  /* 0x000000180a19a981 */ /* 0x0000e2000c1e1100 */
[----:B------:R-:W-:Y:S02]  /*b7b0*/  LOP3.LUT P4, RZ, R9, 0x1, RZ, 0xc0, !PT ;  /* 0x0000000109ff7812 */ /* 0x000fe4000788c0ff */
[----:B------:R-:W-:Y:S02]  /*b7c0*/  SHF.R.U64 R9, R8, 0x10, RZ ;  /* 0x0000001008097819 */ /* 0x000fe400000012ff */
[----:B0-----:R-:W-:Y:S01]  /*b7d0*/  IADD3 R10, P3, PT, R5, UR4, RZ ;  /* 0x00000004050a7c10 */ /* 0x001fe2000ff7e0ff */
[----:B------:R-:W-:-:S03]  /*b7e0*/  UIMAD UR4, UR12, 0x17, URZ ;  /* 0x000000170c0478a4 */ /* 0x000fc6000f8e02ff */
[----:B------:R-:W-:Y:S01]  /*b7f0*/  IADD3.X R11, PT, PT, R7, UR5, RZ, P3, !PT ;  /* 0x00000005070b7c10 */ /* 0x000fe20009ffe4ff */
[----:B------:R-:W-:Y:S01]  /*b800*/  USHF.R.S32.HI UR5, URZ, 0x1f, UR4 ;  /* 0x0000001fff057899 */ /* 0x000fe20008011404 */
[----:B------:R-:W-:Y:S02]  /*b810*/  LOP3.LUT P3, RZ, R9, 0x1, RZ, 0xc0, !PT ;  /* 0x0000000109ff7812 */ /* 0x000fe4000786c0ff */
[----:B------:R-:W-:Y:S02]  /*b820*/  PRMT R24, RZ, 0x7610, R24 ;  /* 0x00007610ff187816 */ /* 0x000fe40000000018 */
[----:B------:R-:W-:Y:S01]  /*b830*/  IADD3 R9, P1, PT, R4, UR4, RZ ;  /* 0x0000000404097c10 */ /* 0x000fe2000ff3e0ff */
[----:B------:R0:W-:Y:S01]  /*b840*/  STS.U8 [R78+UR9+0x80], R55 ;  /* 0x000080374e007988 */ /* 0x0001e20008000009 */
[----:B------:R-:W-:-:S03]  /*b850*/  SHF.R.U64 R8, R8, 0x8, RZ ;  /* 0x0000000808087819 */ /* 0x000fc600000012ff */
[----:B------:R-:W-:Y:S01]  /*b860*/  STS.U8 [R78+UR9+0x2080], R49 ;  /* 0x002080314e007988 */ /* 0x000fe20008000009 */
[----:B------:R-:W-:-:S03]  /*b870*/  PRMT R20, RZ, 0x7610, R20 ;  /* 0x00007610ff147816 */ /* 0x000fc60000000014 */
[----:B------:R-:W3:Y:S01]  /*b880*/  @!P2 LDG.E.U8 R24, desc[UR24][R10.64] ;  /* 0x000000180a18a981 */ /* 0x000ee2000c1e1100 */
[----:B0-----:R-:W-:Y:S02]  /*b890*/  IADD3.X R55, PT, PT, R6, UR5, RZ, P1, !PT ;  /* 0x0000000506377c10 */ /* 0x001fe40008ffe4ff */
[----:B------:R-:W-:Y:S01]  /*b8a0*/  LOP3.LUT P2, RZ, R8, 0x1, RZ, 0xc0, !PT ;  /* 0x0000000108ff7812 */ /* 0x000fe2000784c0ff */
[----:B------:R-:W-:Y:S01]  /*b8b0*/  @P6 IMAD.MOV.U32 R8, RZ, RZ, R9 ;  /* 0x000000ffff086224 */ /* 0x000fe200078e0009 */
[----:B----4-:R0:W-:Y:S04]  /*b8c0*/  STS.U8 [R78+UR9+0x880], R93 ;  /* 0x0008805d4e007988 */ /* 0x0101e80008000009 */
[----:B--2---:R1:W-:Y:S04]  /*b8d0*/  STS.U8 [R78+UR9+0x2480], R37 ;  /* 0x002480254e007988 */ /* 0x0043e80008000009 */
[----:B0-----:R-:W2:Y:S04]  /*b8e0*/  LDL.LU R93, [R1+0x300] ;  /* 0x00030000015d7983 */ /* 0x001ea80000300800 */
[----:B------:R-:W4:Y:S04]  /*b8f0*/  LDL.LU R68, [R1+0x22c] ;  /* 0x00022c0001447983 */ /* 0x000f280000300800 */
[----:B------:R-:W4:Y:S04]  /*b900*/  LDL.LU R61, [R1+0x224] ;  /* 0x00022400013d7983 */ /* 0x000f280000300800 */
[----:B------:R-:W-:Y:S04]  /*b910*/  STL [R1+0x164], R10 ;  /* 0x0001640a01007387 */ /* 0x000fe80000100800 */
[----:B------:R-:W-:Y:S04]  /*b920*/  STL [R1+0x160], R11 ;  /* 0x0001600b01007387 */ /* 0x000fe80000100800 */
[----:B------:R-:W4:Y:S04]  /*b930*/  LDL.LU R49, [R1+0x228] ;  /* 0x0002280001317983 */ /* 0x000f280000300800 */
[----:B------:R-:W4:Y:S04]  /*b940*/  LDL.LU R43, [R1+0x17c] ;  /* 0x00017c00012b7983 */ /* 0x000f280000300800 */
[----:B-1----:R-:W4:Y:S04]  /*b950*/  LDL.LU R37, [R1+0x178] ;  /* 0x0001780001257983 */ /* 0x002f280000300800 */
[----:B------:R0:W-:Y:S04]  /*b960*/  STL [R1+0x16c], R9 ;  /* 0x00016c0901007387 */ /* 0x0001e80000100800 */
[----:B------:R-:W-:Y:S04]  /*b970*/  STL [R1+0x168], R55 ;  /* 0x0001683701007387 */ /* 0x000fe80000100800 */
[----:B------:R-:W4:Y:S01]  /*b980*/  LDL.LU R73, [R1+0x220] ;  /* 0x0002200001497983 */ /* 0x000f220000300800 */
[----:B0-----:R-:W-:-:S03]  /*b990*/  @P6 IMAD.MOV.U32 R9, RZ, RZ, R55 ;  /* 0x000000ffff096224 */ /* 0x001fc600078e0037 */
[----:B---3--:R-:W-:Y:S04]  /*b9a0*/  STS.U8 [R78+UR9+0x2880], R76 ;  /* 0x0028804c4e007988 */ /* 0x008fe80008000009 */
[----:B------:R-:W-:Y:S04]  /*b9b0*/  STS.U8 [R78+UR9+0xc80], R71 ;  /* 0x000c80474e007988 */ /* 0x000fe80008000009 */
[----:B------:R0:W3:Y:S04]  /*b9c0*/  @P6 LDG.E.U8 R20, desc[UR24][R8.64] ;  /* 0x0000001808146981 */ /* 0x0000e8000c1e1100 */
[----:B------:R1:W-:Y:S04]  /*b9d0*/  STS.U8 [R78+UR9+0x2c80], R77 ;  /* 0x002c804d4e007988 */ /* 0x0003e80008000009 */
[----:B-1----:R-:W3:Y:S04]  /*b9e0*/  LDL.LU R77, [R1+0x21c] ;  /* 0x00021c00014d7983 */ /* 0x002ee80000300800 */
[----:B------:R-:W3:Y:S04]  /*b9f0*/  LDL.LU R76, [R1+0x184] ;  /* 0x00018400014c7983 */ /* 0x000ee80000300800 */
[----:B------:R-:W3:Y:S04]  /*ba00*/  LDL.LU R71, [R1+0x180] ;  /* 0x0001800001477983 */ /* 0x000ee80000300800 */
[----:B------:R-:W3:Y:S01]  /*ba10*/  LDL.LU R8, [R1+0x230] ;  /* 0x0002300001087983 */ /* 0x000ee20000300800 */
[----:B------:R-:W-:-:S04]  /*ba20*/  IADD3 R55, P1, PT, R5, UR4, RZ ;  /* 0x0000000405377c10 */ /* 0x000fc8000ff3e0ff */
[----:B0-----:R-:W-:Y:S02]  /*ba30*/  IADD3.X R9, PT, PT, R7, UR5, RZ, P1, !PT ;  /* 0x0000000507097c10 */ /* 0x001fe40008ffe4ff */
[----:B--2---:R-:W-:Y:S02]  /*ba40*/  ISETP.NE.AND P1, PT, R93, RZ, PT ;  /* 0x000000ff5d00720c */ /* 0x004fe40003f25270 */
[----:B------:R-:W2:Y:S04]  /*ba50*/  LDL.LU R93, [R1+0x770] ;  /* 0x00077000015d7983 */ /* 0x000ea80000300800 */
[----:B------:R-:W-:Y:S04]  /*ba60*/  STL [R1+0x174], R55 ;  /* 0x0001743701007387 */ /* 0x000fe80000100800 */
[----:B------:R-:W-:Y:S04]  /*ba70*/  STL [R1+0x170], R9 ;  /* 0x0001700901007387 */ /* 0x000fe80000100800 */
[----:B----4-:R0:W-:Y:S04]  /*ba80*/  STS.U8 [R78+UR9+0x3080], R68 ;  /* 0x003080444e007988 */ /* 0x0101e80008000009 */
[----:B------:R1:W-:Y:S04]  /*ba90*/  STS.U8 [R78+UR9+0x1480], R61 ;  /* 0x0014803d4e007988 */ /* 0x0003e80008000009 */
[----:B0-----:R-:W4:Y:S04]  /*baa0*/  LDL.LU R68, [R1+0x218] ;  /* 0x0002180001447983 */ /* 0x001f280000300800 */
[----:B-1----:R-:W2:Y:S04]  /*bab0*/  LDL.LU R61, [R1+0x18c] ;  /* 0x00018c00013d7983 */ /* 0x002ea80000300800 */
[----:B------:R-:W-:Y:S04]  /*bac0*/  STS.U8 [R78+UR9+0x3480], R49 ;  /* 0x003480314e007988 */ /* 0x000fe80008000009 */
[----:B------:R-:W-:Y:S04]  /*bad0*/  STS.U8 [R78+UR9+0x1880], R43 ;  /* 0x0018802b4e007988 */ /* 0x000fe80008000009 */
[----:B------:R-:W-:Y:S04]  /*bae0*/  STS.U8 [R78+UR9+0x3880], R37 ;  /* 0x003880254e007988 */ /* 0x000fe80008000009 */
[----:B---3--:R0:W-:Y:S02]  /*baf0*/  STS.U8 [R78+UR9+0x1080], R8 ;  /* 0x001080084e007988 */ /* 0x0081e40008000009 */
[----:B0-----:R-:W-:-:S02]  /*bb00*/  @P6 IMAD.MOV.U32 R8, RZ, RZ, R55 ;  /* 0x000000ffff086224 */ /* 0x001fc400078e0037 */
[----:B------:R-:W3:Y:S04]  /*bb10*/  LDL.LU R55, [R1+0x188] ;  /* 0x0001880001377983 */ /* 0x000ee80000300800 */
[----:B------:R-:W3:Y:S04]  /*bb20*/  LDL.LU R49, [R1+0x214] ;  /* 0x0002140001317983 */ /* 0x000ee80000300800 */
[----:B------:R-:W3:Y:S04]  /*bb30*/  LDL.LU R43, [R1+0x194] ;  /* 0x00019400012b7983 */ /* 0x000ee80000300800 */
[----:B------:R-:W3:Y:S01]  /*bb40*/  LDL.LU R37, [R1+0x190] ;  /* 0x0001900001257983 */ /* 0x000ee20000300800 */
[----:B------:R-:W-:Y:S01]  /*bb50*/  PRMT R19, RZ, 0x7610, R19 ;  /* 0x00007610ff137816 */ /* 0x000fe20000000013 */
[----:B------:R-:W-:-:S04]  /*bb60*/  UIMAD UR4, UR12, 0x1f, URZ ;  /* 0x0000001f0c0478a4 */ /* 0x000fc8000f8e02ff */
[----:B------:R-:W-:Y:S01]  /*bb70*/  USHF.R.S32.HI UR5, URZ, 0x1f, UR4 ;  /* 0x0000001fff057899 */ /* 0x000fe20008011404 */
[----:B------:R0:W3:Y:S01]  /*bb80*/  @P6 LDG.E.U8 R19, desc[UR24][R8.64] ;  /* 0x0000001808136981 */ /* 0x0000e2000c1e1100 */
[----:B------:R-:W-:Y:S02]  /*bb90*/  PRMT R18, RZ, 0x7610, R18 ;  /* 0x00007610ff127816 */ /* 0x000fe40000000012 */
[----:B0-----:R-:W-:-:S04]  /*bba0*/  IADD3 R8, P6, PT, R4, UR4, RZ ;  /* 0x0000000404087c10 */ /* 0x001fc8000ffde0ff */
[----:B------:R-:W-:Y:S01]  /*bbb0*/  IADD3.X R9, PT, PT, R6, UR5, RZ, P6, !PT ;  /* 0x0000000506097c10 */ /* 0x000fe2000b7fe4ff */
[----:B------:R0:W-:Y:S04]  /*bbc0*/  STL [R1+0x17c], R8 ;  /* 0x00017c0801007387 */ /* 0x0001e80000100800 */
[----:B------:R0:W3:Y:S01]  /*bbd0*/  @!P5 LDG.E.U8 R18, desc[UR24][R8.64] ;  /* 0x000000180812d981 */ /* 0x0000e2000c1e1100 */
[----:B------:R-:W-:-:S03]  /*bbe0*/  PRMT R17, RZ, 0x7610, R17 ;  /* 0x00007610ff117816 */ /* 0x000fc60000000011 */
[----:B------:R1:W-:Y:S01]  /*bbf0*/  STS.U8 [R78+UR9+0x3c80], R77 ;  /* 0x003c804d4e007988 */ /* 0x0003e20008000009 */
[----:B0-----:R-:W-:-:S03]  /*bc00*/  IADD3 R8, P6, PT, R5, UR4, RZ ;  /* 0x0000000405087c10 */ /* 0x001fc6000ffde0ff */
[----:B------:R0:W-:Y:S01]  /*bc10*/  STL [R1+0x178], R9 ;  /* 0x0001780901007387 */ /* 0x0001e20000100800 */
[----:B------:R-:W-:Y:S01]  /*bc20*/  UIMAD UR4, UR12, 0x27, URZ ;  /* 0x000000270c0478a4 */ /* 0x000fe2000f8e02ff */
[----:B-1----:R-:W-:Y:S02]  /*bc30*/  LOP3.LUT R77, R31, 0x20, RZ, 0x3c, !PT ;  /* 0x000000201f4d7812 */ /* 0x002fe400078e3cff */
[----:B------:R1:W-:Y:S01]  /*bc40*/  STS.U8 [R78+UR9+0x1c80], R73 ;  /* 0x001c80494e007988 */ /* 0x0003e20008000009 */
[----:B0-----:R-:W-:-:S03]  /*bc50*/  IADD3.X R9, PT, PT, R7, UR5, RZ, P6, !PT ;  /* 0x0000000507097c10 */ /* 0x001fc6000b7fe4ff */
[----:B------:R0:W-:Y:S01]  /*bc60*/  STS.U8 [R77+UR9+0x2100], R71 ;  /* 0x002100474d007988 */ /* 0x0001e20008000009 */
[----:B------:R-:W-:-:S03]  /*bc70*/  USHF.R.S32.HI UR5, URZ, 0x1f, UR4 ;  /* 0x0000001fff057899 */ /* 0x000fc60008011404 */
[----:B-1----:R-:W3:Y:S04]  /*bc80*/  LDL.LU R78, [R1+0x210] ;  /* 0x00021000014e7983 */ /* 0x002ee80000300800 */
[----:B------:R-:W3:Y:S04]  /*bc90*/  LDL.LU R73, [R1+0x19c] ;  /* 0x00019c0001497983 */ /* 0x000ee80000300800 */
[----:B0-----:R-:W3:Y:S04]  /*bca0*/  LDL.LU R71, [R1+0x198] ;  /* 0x0001980001477983 */ /* 0x001ee80000300800 */
[----:B------:R0:W-:Y:S04]  /*bcb0*/  STL [R1+0x184], R8 ;  /* 0x0001840801007387 */ /* 0x0001e80000100800 */
[----:B------:R0:W3:Y:S01]  /*bcc0*/  @!P5 LDG.E.U8 R17, desc[UR24][R8.64] ;  /* 0x000000180811d981 */ /* 0x0000e2000c1e1100 */
[----:B------:R-:W-:-:S03]  /*bcd0*/  PRMT R16, RZ, 0x7610, R16 ;  /* 0x00007610ff107816 */ /* 0x000fc60000000010 */
[----:B------:R1:W-:Y:S01]  /*bce0*/  STL [R1+0x180], R9 ;  /* 0x0001800901007387 */ /* 0x0003e20000100800 */
[----:B0-----:R-:W-:-:S04]  /*bcf0*/  IADD3 R8, P5, PT, R4, UR4, RZ ;  /* 0x0000000404087c10 */ /* 0x001fc8000ffbe0ff */
[----:B-1----:R-:W-:Y:S01]  /*bd00*/  IADD3.X R9, PT, PT, R6, UR5, RZ, P5, !PT ;  /* 0x0000000506097c10 */ /* 0x002fe2000affe4ff */
[----:B------:R-:W-:Y:S04]  /*bd10*/  STS.U8 [R77+UR9+0x100], R76 ;  /* 0x0001004c4d007988 */ /* 0x000fe80008000009 */
[----:B------:R0:W3:Y:S04]  /*bd20*/  @P4 LDG.E.U8 R16, desc[UR24][R8.64] ;  /* 0x0000001808104981 */ /* 0x0000e8000c1e1100 */
[----:B----4-:R1:W-:Y:S04]  /*bd30*/  STS.U8 [R77+UR9+0x500], R68 ;  /* 0x000500444d007988 */ /* 0x0103e80008000009 */
[----:B--2---:R2:W-:Y:S04]  /*bd40*/  STS.U8 [R77+UR9+0x2500], R61 ;  /* 0x0025003d4d007988 */ /* 0x0045e80008000009 */
[----:B-1----:R-:W4:Y:S04]  /*bd50*/  LDL.LU R68, [R1+0x20c] ;  /* 0x00020c0001447983 */ /* 0x002f280000300800 */
[----:B--2---:R-:W2:Y:S04]  /*bd60*/  LDL.LU R61, [R1+0x1a4] ;  /* 0x0001a400013d7983 */ /* 0x004ea80000300800 */
[----:B---3--:R1:W-:Y:S04]  /*bd70*/  STS.U8 [R77+UR9+0x900], R55 ;  /* 0x000900374d007988 */ /* 0x0083e80008000009 */
[----:B-1----:R-:W3:Y:S04]  /*bd80*/  LDL.LU R55, [R1+0x1a0] ;  /* 0x0001a00001377983 */ /* 0x002ee80000300800 */
[----:B------:R0:W-:Y:S04]  /*bd90*/  STL [R1+0x18c], R8 ;  /* 0x00018c0801007387 */ /* 0x0001e80000100800 */
[----:B------:R1:W-:Y:S04]  /*bda0*/  STL [R1+0x188], R9 ;  /* 0x0001880901007387 */ /* 0x0003e80000100800 */
[----:B------:R-:W3:Y:S01]  /*bdb0*/  LDL.LU R76, [R1+0x208] ;  /* 0x00020800014c7983 */ /* 0x000ee20000300800 */
[----:B0-----:R-:W-:-:S03]  /*bdc0*/  IADD3 R8, P5, PT, R5, UR4, RZ ;  /* 0x0000000405087c10 */ /* 0x001fc6000ffbe0ff */
[----:B------:R0:W-:Y:S01]  /*bdd0*/  STS.U8 [R77+UR9+0x2900], R49 ;  /* 0x002900314d007988 */ /* 0x0001e20008000009 */
[----:B-1----:R-:W-:-:S03]  /*bde0*/  IADD3.X R9, PT, PT, R7, UR5, RZ, P5, !PT ;  /* 0x0000000507097c10 */ /* 0x002fc6000affe4ff */
[----:B------:R1:W-:Y:S04]  /*bdf0*/  STS.U8 [R77+UR9+0xd00], R43 ;  /* 0x000d002b4d007988 */ /* 0x0003e80008000009 */
[----:B0-----:R-:W3:Y:S04]  /*be00*/  LDL.LU R49, [R1+0x204] ;  /* 0x0002040001317983 */ /* 0x001ee80000300800 */
[----:B------:R-:W-:Y:S04]  /*be10*/  STL [R1+0x194], R8 ;  /* 0x0001940801007387 */ /* 0x000fe80000100800 */
[----:B------:R-:W-:Y:S04]  /*be20*/  STL [R1+0x190], R9 ;  /* 0x0001900901007387 */ /* 0x000fe80000100800 */
[----:B-1----:R-:W3:Y:S04]  /*be30*/  LDL.LU R43, [R1+0x1bc] ;  /* 0x0001bc00012b7983 */ /* 0x002ee80000300800 */
[----:B------:R0:W-:Y:S04]  /*be40*/  STS.U8 [R77+UR9+0x2d00], R37 ;  /* 0x002d00254d007988 */ /* 0x0001e80008000009 */
[----:B0-----:R-:W3:Y:S01]  /*be50*/  LDL.LU R37, [R1+0x1b8] ;  /* 0x0001b80001257983 */ /* 0x001ee20000300800 */
[----:B------:R-:W-:Y:S01]  /*be60*/  PRMT R15, RZ, 0x7610, R15 ;  /* 0x00007610ff0f7816 */ /* 0x000fe2000000000f */
[----:B------:R-:W-:-:S04]  /*be70*/  UIMAD UR4, UR12, 0x2f, URZ ;  /* 0x0000002f0c0478a4 */ /* 0x000fc8000f8e02ff */
[----:B------:R-:W-:Y:S01]  /*be80*/  USHF.R.S32.HI UR5, URZ, 0x1f, UR4 ;  /* 0x0000001fff057899 */ /* 0x000fe20008011404 */
[----:B------:R0:W3:Y:S01]  /*be90*/  @P4 LDG.E.U8 R15, desc[UR24][R8.64] ;  /* 0x00000018080f4981 */ /* 0x0000e2000c1e1100 */
[----:B------:R-:W-:-:S03]  /*bea0*/  PRMT R14, RZ, 0x7610, R14 ;  /* 0x00007610ff0e7816 */ /* 0x000fc6000000000e */
[----:B------:R1:W-:Y:S01]  /*beb0*/  STS.U8 [R77+UR9+0x1100], R78 ;  /* 0x0011004e4d007988 */ /* 0x0003e20008000009 */
[----:B0-----:R-:W-:-:S03]  /*bec0*/  IADD3 R8, P4, PT, R4, UR4, RZ ;  /* 0x0000000404087c10 */ /* 0x001fc6000ff9e0ff */
[----:B------:R0:W-:Y:S01]  /*bed0*/  STS.U8 [R77+UR9+0x3100], R73 ;  /* 0x003100494d007988 */ /* 0x0001e20008000009 */
[----:B------:R-:W-:-:S03]  /*bee0*/  IADD3.X R9, PT, PT, R6, UR5, RZ, P4, !PT ;  /* 0x0000000506097c10 */ /* 0x000fc6000a7fe4ff */
[----:B-1----:R-:W3:Y:S04]  /*bef0*/  LDL.LU R78, [R1+0x200] ;  /* 0x00020000014e7983 */ /* 0x002ee80000300800 */
[----:B------:R1:W-:Y:S04]  /*bf00*/  STS.U8 [R77+UR9+0x1500], R71 ;  /* 0x001500474d007988 */ /* 0x0003e80008000009 */
[----:B0-----:R-:W3:Y:S04]  /*bf10*/  LDL.LU R73, [R1+0x1c4] ;  /* 0x0001c40001497983 */ /* 0x001ee80000300800 */
[----:B------:R0:W3:Y:S04]  /*bf20*/  @P3 LDG.E.U8 R14, desc[UR24][R8.64] ;  /* 0x00000018080e3981 */ /* 0x0000e8000c1e1100 */
[----:B-1----:R-:W3:Y:S04]  /*bf30*/  LDL.LU R71, [R1+0x1c0] ;  /* 0x0001c00001477983 */ /* 0x002ee80000300800 */
[----:B------:R0:W-:Y:S04]  /*bf40*/  STL [R1+0x19c], R8 ;  /* 0x00019c0801007387 */ /* 0x0001e80000100800 */
[----:B------:R1:W-:Y:S01]  /*bf50*/  STL [R1+0x198], R9 ;  /* 0x0001980901007387 */ /* 0x0003e20000100800 */
[----:B0-----:R-:W-:-:S04]  /*bf60*/  IADD3 R8, P4, PT, R5, UR4, RZ ;  /* 0x0000000405087c10 */ /* 0x001fc8000ff9e0ff */
[----:B-1----:R-:W-:Y:S01]  /*bf70*/  IADD3.X R9, PT, PT, R7, UR5, RZ, P4, !PT ;  /* 0x0000000507097c10 */ /* 0x002fe2000a7fe4ff */
[----:B----4-:R0:W-:Y:S04]  /*bf80*/  STS.U8 [R77+UR9+0x3500], R68 ;  /* 0x003500444d007988 */ /* 0x0101e80008000009 */
[----:B--2---:R1:W-:Y:S04]  /*bf90*/  STS.U8 [R77+UR9+0x1900], R61 ;  /* 0x0019003d4d007988 */ /* 0x0043e80008000009 */
[----:B0-----:R-:W2:Y:S04]  /*bfa0*/  LDL.LU R68, [R1+0x1fc] ;  /* 0x0001fc0001447983 */ /* 0x001ea80000300800 */
[----:B-1----:R-:W4:Y:S04]  /*bfb0*/  LDL.LU R61, [R1+0x1dc] ;  /* 0x0001dc00013d7983 */ /* 0x002f280000300800 */
[----:B---3--:R0:W-:Y:S04]  /*bfc0*/  STS.U8 [R77+UR9+0x3900], R55 ;  /* 0x003900374d007988 */ /* 0x0081e80008000009 */
[----:B0-----:R-:W3:Y:S04]  /*bfd0*/  LDL.LU R55, [R1+0x1d8] ;  /* 0x0001d80001377983 */ /* 0x001ee80000300800 */
[----:B------:R0:W-:Y:S04]  /*bfe0*/  STS.U8 [R77+UR9+0x1d00], R76 ;  /* 0x001d004c4d007988 */ /* 0x0001e80008000009 */
[----:B------:R-:W-:Y:S01]  /*bff0*/  STL [R1+0x1a4], R8 ;  /* 0x0001a40801007387 */ /* 0x000fe20000100800 */
[----:B0-----:R-:W-:-:S03]  /*c000*/  LOP3.LUT R76, R31, 0x30, RZ, 0x3c, !PT ;  /* 0x000000301f4c7812 */ /* 0x001fc600078e3cff */
[----:B------:R-:W-:Y:S04]  /*c010*/  STL [R1+0x1a0], R9 ;  /* 0x0001a00901007387 */ /* 0x000fe80000100800 */
[----:B------:R0:W-:Y:S04]  /*c020*/  STS.U8 [R77+UR9+0x3d00], R49 ;  /* 0x003d00314d007988 */ /* 0x0001e80008000009 */
[----:B------:R1:W-:Y:S04]  /*c030*/  STS.U8 [R76+UR9+0x180], R43 ;  /* 0x0001802b4c007988 */ /* 0x0003e80008000009 */
[----:B0-----:R-:W3:Y:S04]  /*c040*/  LDL.LU R49, [R1+0x1f8] ;  /* 0x0001f80001317983 */ /* 0x001ee80000300800 */
[----:B-1----:R-:W3:Y:S04]  /*c050*/  LDL.LU R43, [R1+0x1e4] ;  /* 0x0001e400012b7983 */ /* 0x002ee80000300800 */
[----:B------:R0:W-:Y:S04]  /*c060*/  STS.U8 [R76+UR9+0x2180], R37 ;  /* 0x002180254c007988 */ /* 0x0001e80008000009 */
[----:B0-----:R-:W3:Y:S01]  /*c070*/  LDL.LU R37, [R1+0x1e0] ;  /* 0x0001e00001257983 */ /* 0x001ee20000300800 */
        /* <DEDUP_REMOVED lines=8> */
[----:B------:R0:W3:Y:S01]  /*c100*/  @P2 LDG.E.U8 R11, desc[UR24][R8.64] ;  /* 0x00000018080b2981 */ /* 0x0000e2000c1e1100 */
[----:B------:R-:W-:-:S03]  /*c110*/  PRMT R10, RZ, 0x7610, R10 ;  /* 0x00007610ff0a7816 */ /* 0x000fc6000000000a */
[----:B------:R1:W-:Y:S01]  /*c120*/  STL [R1+0x1b8], R9 ;  /* 0x0001b80901007387 */ /* 0x0003e20000100800 */
[----:B0-----:R-:W-:Y:S01]  /*c130*/  IADD3 R8, P3, PT, R5, UR4, RZ ;  /* 0x0000000405087c10 */ /* 0x001fe2000ff7e0ff */
[----:B------:R-:W-:-:S03]  /*c140*/  UIMAD UR4, UR12, 0x3f, URZ ;  /* 0x0000003f0c0478a4 */ /* 0x000fc6000f8e02ff */
[----:B-1----:R-:W-:Y:S01]  /*c150*/  IADD3.X R9, PT, PT, R7, UR5, RZ, P3, !PT ;  /* 0x0000000507097c10 */ /* 0x002fe20009ffe4ff */
[----:B------:R-:W-:Y:S01]  /*c160*/  USHF.R.S32.HI UR5, URZ, 0x1f, UR4 ;  /* 0x0000001fff057899 */ /* 0x000fe20008011404 */
[----:B------:R0:W-:Y:S04]  /*c170*/  STL [R1+0x1c4], R8 ;  /* 0x0001c40801007387 */ /* 0x0001e80000100800 */
[----:B------:R0:W3:Y:S04]  /*c180*/  @P2 LDG.E.U8 R10, desc[UR24][R8.64] ;  /* 0x00000018080a2981 */ /* 0x0000e8000c1e1100 */
[----:B------:R1:W-:Y:S01]  /*c190*/  STL [R1+0x1c0], R9 ;  /* 0x0001c00901007387 */ /* 0x0003e20000100800 */
[----:B0-----:R-:W-:-:S03]  /*c1a0*/  IADD3 R8, P2, PT, R4, UR4, RZ ;  /* 0x0000000404087c10 */ /* 0x001fc6000ff5e0ff */
[----:B------:R0:W-:Y:S01]  /*c1b0*/  STL [R1+0x6fc], R4 ;  /* 0x0006fc0401007387 */ /* 0x0001e20000100800 */
[----:B-1----:R-:W-:-:S03]  /*c1c0*/  IADD3.X R9, PT, PT, R6, UR5, RZ, P2, !PT ;  /* 0x0000000506097c10 */ /* 0x002fc600097fe4ff */
[----:B------:R1:W-:Y:S04]  /*c1d0*/  STL [R1+0x700], R6 ;  /* 0x0007000601007387 */ /* 0x0003e80000100800 */
[----:B------:R-:W-:Y:S01]  /*c1e0*/  STL [R1+0x1dc], R8 ;  /* 0x0001dc0801007387 */ /* 0x000fe20000100800 */
[----:B0-----:R-:W-:Y:S01]  /*c1f0*/  IADD3 R4, P2, PT, R5, UR4, RZ ;  /* 0x0000000405047c10 */ /* 0x001fe2000ff5e0ff */
[----:B------:R-:W0:Y:S02]  /*c200*/  LDCU UR4, c[0x0][0x3b0] ;  /* 0x00007600ff0477ac */ /* 0x000e240008000800 */
[----:B------:R0:W-:Y:S04]  /*c210*/  STS.U8 [R76+UR9+0x580], R78 ;  /* 0x0005804e4c007988 */ /* 0x0001e80008000009 */
[----:B------:R-:W-:Y:S01]  /*c220*/  STL [R1+0x1d8], R9 ;  /* 0x0001d80901007387 */ /* 0x000fe20000100800 */
[----:B-1----:R-:W-:Y:S01]  /*c230*/  IADD3.X R6, PT, PT, R7, UR5, RZ, P2, !PT ;  /* 0x0000000507067c10 */ /* 0x002fe200097fe4ff */
[----:B------:R-:W1:Y:S02]  /*c240*/  LDCU UR5, c[0x0][0x3b0] ;  /* 0x00007600ff0577ac */ /* 0x000e640008000800 */
[----:B------:R0:W-:Y:S04]  /*c250*/  STS.U8 [R76+UR9+0x2580], R73 ;  /* 0x002580494c007988 */ /* 0x0001e80008000009 */
[----:B0-----:R-:W3:Y:S01]  /*c260*/  LDL.LU R78, [R1+0x1f4] ;  /* 0x0001f400014e7983 */ /* 0x001ee20000300800 */
[----:B------:R-:W-:-:S03]  /*c270*/  PRMT R29, RZ, 0x7610, R29 ;  /* 0x00007610ff1d7816 */ /* 0x000fc6000000001d */
[----:B------:R0:W-:Y:S04]  /*c280*/  STS.U8 [R76+UR9+0x980], R71 ;  /* 0x000980474c007988 */ /* 0x0001e80008000009 */
[----:B------:R-:W3:Y:S04]  /*c290*/  LDL.LU R73, [R1+0x1f0] ;  /* 0x0001f00001497983 */ /* 0x000ee80000300800 */
[----:B------:R1:W3:Y:S04]  /*c2a0*/  @!P1 LDG.E.U8 R29, desc[UR24][R8.64] ;  /* 0x00000018081d9981 */ /* 0x0002e8000c1e1100 */
[----:B0-----:R-:W3:Y:S01]  /*c2b0*/  LDL.LU R71, [R1+0x1ec] ;  /* 0x0001ec0001477983 */ /* 0x001ee20000300800 */
[----:B-1----:R-:W-:-:S02]  /*c2c0*/  @!P1 IMAD.MOV.U32 R9, RZ, RZ, R6 ;  /* 0x000000ffff099224 */ /* 0x002fc400078e0006 */
[----:B------:R-:W-:Y:S01]  /*c2d0*/  @!P1 IMAD.MOV.U32 R8, RZ, RZ, R4 ;  /* 0x000000ffff089224 */ /* 0x000fe200078e0004 */
[----:B--2---:R0:W-:Y:S04]  /*c2e0*/  STS.U8 [R76+UR9+0x2980], R68 ;  /* 0x002980444c007988 */ /* 0x0041e80008000009 */
[----:B----4-:R1:W-:Y:S04]  /*c2f0*/  STS.U8 [R76+UR9+0xd80], R61 ;  /* 0x000d803d4c007988 */ /* 0x0103e80008000009 */
[----:B0-----:R-:W2:Y:S04]  /*c300*/  LDL.LU R68, [R1+0x1e8] ;  /* 0x0001e80001447983 */ /* 0x001ea80000300800 */
[----:B-1----:R-:W4:Y:S04]  /*c310*/  LDL.LU R61, [R1+0x11c] ;  /* 0x00011c00013d7983 */ /* 0x002f280000300800 */
[----:B------:R-:W-:Y:S04]  /*c320*/  STL [R1+0x704], R5 ;  /* 0x0007040501007387 */ /* 0x000fe80000100800 */
[----:B------:R-:W-:Y:S04]  /*c330*/  STL [R1+0x708], R7 ;  /* 0x0007080701007387 */ /* 0x000fe80000100800 */
[----:B------:R-:W-:Y:S04]  /*c340*/  STL [R1+0x1e4], R4 ;  /* 0x0001e40401007387 */ /* 0x000fe80000100800 */
[----:B------:R-:W-:Y:S04]  /*c350*/  STL [R1+0x1e0], R6 ;  /* 0x0001e00601007387 */ /* 0x000fe80000100800 */
[----:B---3--:R0:W-:Y:S04]  /*c360*/  STS.U8 [R76+UR9+0x2d80], R55 ;  /* 0x002d80374c007988 */ /* 0x0081e80008000009 */
[----:B0-----:R-:W3:Y:S04]  /*c370*/  LDL.LU R55, [R1+0x118] ;  /* 0x0001180001377983 */ /* 0x001ee80000300800 */
[----:B------:R0:W-:Y:S04]  /*c380*/  STS.U8 [R76+UR9+0x1180], R49 ;  /* 0x001180314c007988 */ /* 0x0001e80008000009 */
[----:B------:R1:W-:Y:S04]  /*c390*/  STS.U8 [R76+UR9+0x3180], R43 ;  /* 0x0031802b4c007988 */ /* 0x0003e80008000009 */
[----:B0-----:R-:W3:Y:S04]  /*c3a0*/  LDL.LU R49, [R1+0x114] ;  /* 0x0001140001317983 */ /* 0x001ee80000300800 */
[----:B-1----:R-:W3:Y:S04]  /*c3b0*/  LDL.LU R43, [R1+0x110] ;  /* 0x00011000012b7983 */ /* 0x002ee80000300800 */
[----:B------:R-:W3:Y:S04]  /*c3c0*/  LDL.LU R6, [R1+0x10c] ;  /* 0x00010c0001067983 */ /* 0x000ee80000300800 */
[----:B------:R0:W-:Y:S04]  /*c3d0*/  STS.U8 [R76+UR9+0x1580], R37 ;  /* 0x001580254c007988 */ /* 0x0001e80008000009 */
[----:B------:R-:W3:Y:S04]  /*c3e0*/  LDL.LU R4, [R1+0xf0] ;  /* 0x0000f00001047983 */ /* 0x000ee80000300800 */
[----:B0-----:R-:W3:Y:S01]  /*c3f0*/  LDL.LU R37, [R1+0xe8] ;  /* 0x0000e80001257983 */ /* 0x001ee20000300800 */
[----:B------:R-:W-:-:S03]  /*c400*/  LOP3.LUT R5, R31, 0x40, RZ, 0x3c, !PT ;  /* 0x000000401f057812 */ /* 0x000fc600078e3cff */
[----:B------:R-:W3:Y:S04]  /*c410*/  LDL.LU R77, [R1+0xe4] ;  /* 0x0000e400014d7983 */ /* 0x000ee80000300800 */
[----:B------:R0:W-:Y:S04]  /*c420*/  STS.U8 [R76+UR9+0x3580], R78 ;  /* 0x0035804e4c007988 */ /* 0x0001e80008000009 */
[----:B------:R1:W-:Y:S04]  /*c430*/  STS.U8 [R76+UR9+0x1980], R73 ;  /* 0x001980494c007988 */ /* 0x0003e80008000009 */
[----:B0-----:R-:W3:Y:S04]  /*c440*/  LDL.LU R78, [R1+0xe0] ;  /* 0x0000e000014e7983 */ /* 0x001ee80000300800 */
[----:B------:R0:W-:Y:S04]  /*c450*/  STS.U8 [R76+UR9+0x3980], R71 ;  /* 0x003980474c007988 */ /* 0x0001e80008000009 */
[----:B-1----:R-:W3:Y:S04]  /*c460*/  LDL.LU R73, [R1+0xdc] ;  /* 0x0000dc0001497983 */ /* 0x002ee80000300800 */
[----:B0-----:R-:W3:Y:S04]  /*c470*/  LDL.LU R71, [R1+0xd8] ;  /* 0x0000d80001477983 */ /* 0x001ee80000300800 */
[----:B--2---:R0:W-:Y:S04]  /*c480*/  STS.U8 [R76+UR9+0x1d80], R68 ;  /* 0x001d80444c007988 */ /* 0x0041e80008000009 */
[----:B----4-:R1:W-:Y:S04]  /*c490*/  STS.U8 [R76+UR9+0x3d80], R61 ;  /* 0x003d803d4c007988 */ /* 0x0103e80008000009 */
[----:B0-----:R-:W2:Y:S04]  /*c4a0*/  LDL.LU R68, [R1+0xd4] ;  /* 0x0000d40001447983 */ /* 0x001ea80000300800 */
[----:B-1----:R-:W4:Y:S04]  /*c4b0*/  LDL.LU R61, [R1+0xa8] ;  /* 0x0000a800013d7983 */ /* 0x002f280000300800 */
[----:B---3--:R0:W-:Y:S04]  /*c4c0*/  STS.U8 [R5+UR9+0x200], R55 ;  /* 0x0002003705007988 */ /* 0x0081e80008000009 */
[----:B0-----:R-:W3:Y:S04]  /*c4d0*/  LDL.LU R55, [R1+0xb8] ;  /* 0x0000b80001377983 */ /* 0x001ee80000300800 */
[----:B------:R0:W-:Y:S04]  /*c4e0*/  STS.U8 [R5+UR9+0x2200], R49 ;  /* 0x0022003105007988 */ /* 0x0001e80008000009 */
[----:B------:R1:W-:Y:S04]  /*c4f0*/  STS.U8 [R5+UR9+0x600], R43 ;  /* 0x0006002b05007988 */ /* 0x0003e80008000009 */
[----:B------:R-:W-:Y:S04]  /*c500*/  STS.U8 [R5+UR9+0x2600], R6 ;  /* 0x0026000605007988 */ /* 0x000fe80008000009 */
[----:B0-----:R-:W3:Y:S04]  /*c510*/  LDL.LU R49, [R1+0xa0] ;  /* 0x0000a00001317983 */ /* 0x001ee80000300800 */
[----:B------:R-:W-:Y:S04]  /*c520*/  STS.U8 [R5+UR9+0xa00], R4 ;  /* 0x000a000405007988 */ /* 0x000fe80008000009 */
[----:B-1----:R-:W3:Y:S04]  /*c530*/  LDL.LU R43, [R1+0xb0] ;  /* 0x0000b000012b7983 */ /* 0x002ee80000300800 */
[----:B------:R0:W-:Y:S04]  /*c540*/  STS.U8 [R5+UR9+0x2a00], R37 ;  /* 0x002a002505007988 */ /* 0x0001e80008000009 */
[----:B0-----:R-:W3:Y:S01]  /*c550*/  LDL.LU R37, [R1+0x50] ;  /* 0x0000500001257983 */ /* 0x001ee20000300800 */
[----:B------:R-:W-:-:S06]  /*c560*/  PRMT R28, RZ, 0x7610, R28 ;  /* 0x00007610ff1c7816 */ /* 0x000fcc000000001c */
[----:B------:R0:W3:Y:S04]  /*c570*/  @!P1 LDG.E.U8 R28, desc[UR24][R8.64] ;  /* 0x00000018081c9981 */ /* 0x0000e8000c1e1100 */
[----:B------:R-:W3:Y:S04]  /*c580*/  LDL.LU R8, [R1+0xac] ;  /* 0x0000ac0001087983 */ /* 0x000ee80000300800 */
[----:B------:R-:W3:Y:S04]  /*c590*/  LDL.LU R9, [R1+0x40] ;  /* 0x0000400001097983 */ /* 0x000ee80000300800 */
[----:B------:R-:W3:Y:S04]  /*c5a0*/  LDL.LU R4, [R1+0x58] ;  /* 0x0000580001047983 */ /* 0x000ee80000300800 */
[----:B------:R-:W3:Y:S04]  /*c5b0*/  LDL.LU R7, [R1+0x38] ;  /* 0x0000380001077983 */ /* 0x000ee80000300800 */
[----:B------:R1:W-:Y:S04]  /*c5c0*/  STS.U8 [R5+UR9+0xe00], R77 ;  /* 0x000e004d05007988 */ /* 0x0003e80008000009 */
[----:B------:R-:W3:Y:S04]  /*c5d0*/  LDL.LU R6, [R1+0x3c] ;  /* 0x00003c0001067983 */ /* 0x000ee80000300800 */
[----:B-1----:R-:W3:Y:S04]  /*c5e0*/  LDL.LU R77, [R1+0x34] ;  /* 0x00003400014d7983 */ /* 0x002ee80000300800 */
[----:B------:R1:W-:Y:S04]  /*c5f0*/  STS.U8 [R5+UR9+0x2e00], R78 ;  /* 0x002e004e05007988 */ /* 0x0003e80008000009 */
[----:B------:R0:W-:Y:S04]  /*c600*/  STS.U8 [R5+UR9+0x1200], R73 ;  /* 0x0012004905007988 */ /* 0x0001e80008000009 */
[----:B-1----:R-:W3:Y:S04]  /*c610*/  LDL.LU R78, [R1+0x30] ;  /* 0x00003000014e7983 */ /* 0x002ee80000300800 */
[----:B------:R1:W-:Y:S04]  /*c620*/  STS.U8 [R5+UR9+0x3200], R71 ;  /* 0x0032004705007988 */ /* 0x0003e80008000009 */
[----:B0-----:R-:W3:Y:S04]  /*c630*/  LDL.LU R73, [R1+0x2c] ;  /* 0x00002c0001497983 */ /* 0x001ee80000300800 */
[----:B-1----:R-:W3:Y:S04]  /*c640*/  LDL.LU R71, [R1+0x24] ;  /* 0x0000240001477983 */ /* 0x002ee80000300800 */
        /* <DEDUP_REMOVED lines=8> */
[----:B0-----:R-:W3:Y:S04]  /*c6d0*/  LDL.LU R49, [R1+0x8] ;  /* 0x0000080001317983 */ /* 0x001ee80000300800 */
[----:B-1----:R-:W3:Y:S04]  /*c6e0*/  LDL.LU R43, [R1+0x4] ;  /* 0x00000400012b7983 */ /* 0x002ee80000300800 */
[----:B------:R0:W-:Y:S04]  /*c6f0*/  STS.U8 [R5+UR9+0x3e00], R37 ;  /* 0x003e002505007988 */ /* 0x0001e80008000009 */
[----:B0-----:R-:W3:Y:S01]  /*c700*/  LDL.LU R37, [R1] ;  /* 0x0000000001257983 */ /* 0x001ee20000300800 */
[----:B------:R-:W-:-:S05]  /*c710*/  LOP3.LUT R5, R31, 0x50, RZ, 0x3c, !PT ;  /* 0x000000501f057812 */ /* 0x000fca00078e3cff */
[----:B------:R-:W-:Y:S04]  /*c720*/  STS.U8 [R5+UR9+0x280], R8 ;  /* 0x0002800805007988 */ /* 0x000fe80008000009 */
[----:B------:R-:W-:Y:S04]  /*c730*/  STS.U8 [R5+UR9+0x2280], R9 ;  /* 0x0022800905007988 */ /* 0x000fe80008000009 */
[----:B------:R0:W-:Y:S02]  /*c740*/  STS.U8 [R5+UR9+0x680], R4 ;  /* 0x0006800405007988 */ /* 0x0001e40008000009 */
[----:B0-----:R-:W0:Y:S02]  /*c750*/  S2R R4, SR_TID.X ;  /* 0x0000000000047919 */ /* 0x001e240000002100 */
[----:B------:R-:W-:Y:S04]  /*c760*/  STS.U8 [R5+UR9+0x2680], R7 ;  /* 0x0026800705007988 */ /* 0x000fe80008000009 */
[----:B------:R-:W-:Y:S04]  /*c770*/  STS.U8 [R5+UR9+0xa80], R6 ;  /* 0x000a800605007988 */ /* 0x000fe80008000009 */
[----:B------:R-:W-:Y:S01]  /*c780*/  STS.U8 [R5+UR9+0x2a80], R77 ;  /* 0x002a804d05007988 */ /* 0x000fe20008000009 */
[----:B0-----:R-:W-:-:S05]  /*c790*/  LOP3.LUT R4, R4, 0x3f, RZ, 0xc0, !PT ;  /* 0x0000003f04047812 */ /* 0x001fca00078ec0ff */
[----:B------:R-:W-:Y:S01]  /*c7a0*/  IMAD R8, R4, UR13, RZ ;  /* 0x0000000d04087c24 */ /* 0x000fe2000f8e02ff */
[C---:B------:R-:W-:Y:S01]  /*c7b0*/  LOP3.LUT R4, R31.reuse, 0x60, RZ, 0x3c, !PT ;  /* 0x000000601f047812 */ /* 0x040fe200078e3cff */
[----:B------:R-:W-:Y:S04]  /*c7c0*/  STS.U8 [R5+UR9+0xe80], R78 ;  /* 0x000e804e05007988 */ /* 0x000fe80008000009 */
[----:B------:R-:W-:Y:S04]  /*c7d0*/  STS.U8 [R5+UR9+0x2e80], R73 ;  /* 0x002e804905007988 */ /* 0x000fe80008000009 */
[----:B------:R-:W-:Y:S04]  /*c7e0*/  STS.U8 [R5+UR9+0x1280], R71 ;  /* 0x0012804705007988 */ /* 0x000fe80008000009 */
[----:B--2---:R-:W-:Y:S04]  /*c7f0*/  STS.U8 [R5+UR9+0x3280], R68 ;  /* 0x0032804405007988 */ /* 0x004fe80008000009 */
[----:B----4-:R-:W-:Y:S04]  /*c800*/  STS.U8 [R5+UR9+0x1680], R61 ;  /* 0x0016803d05007988 */ /* 0x010fe80008000009 */
[----:B---3--:R-:W-:Y:S04]  /*c810*/  STS.U8 [R5+UR9+0x3680], R55 ;  /* 0x0036803705007988 */ /* 0x008fe80008000009 */
[----:B------:R-:W-:Y:S04]  /*c820*/  STS.U8 [R5+UR9+0x1a80], R49 ;  /* 0x001a803105007988 */ /* 0x000fe80008000009 */
[----:B------:R-:W-:Y:S04]  /*c830*/  STS.U8 [R5+UR9+0x3a80], R43 ;  /* 0x003a802b05007988 */ /* 0x000fe80008000009 */
[----:B------:R-:W-:Y:S04]  /*c840*/  STS.U8 [R5+UR9+0x1e80], R37 ;  /* 0x001e802505007988 */ /* 0x000fe80008000009 */
[----:B------:R-:W-:Y:S04]  /*c850*/  STS.U8 [R5+UR9+0x3e80], R93 ;  /* 0x003e805d05007988 */ /* 0x000fe80008000009 */
[----:B------:R-:W-:Y:S04]  /*c860*/  STS.U8 [R4+UR9+0x300], R92 ;  /* 0x0003005c04007988 */ /* 0x000fe80008000009 */
[----:B------:R-:W-:Y:S04]  /*c870*/  STS.U8 [R4+UR9+0x2300], R91 ;  /* 0x0023005b04007988 */ /* 0x000fe80008000009 */
[----:B------:R0:W-:Y:S04]  /*c880*/  STS.U8 [R4+UR9+0x700], R90 ;  /* 0x0007005a04007988 */ /* 0x0001e80008000009 */
[----:B------:R-:W-:Y:S04]  /*c890*/  STS.U8 [R4+UR9+0x2700], R89 ;  /* 0x0027005904007988 */ /* 0x000fe80008000009 */
[----:B------:R-:W-:Y:S04]  /*c8a0*/  STS.U8 [R4+UR9+0xb00], R88 ;  /* 0x000b005804007988 */ /* 0x000fe80008000009 */
[----:B------:R-:W-:Y:S04]  /*c8b0*/  STS.U8 [R4+UR9+0x2b00], R85 ;  /* 0x002b005504007988 */ /* 0x000fe80008000009 */
[----:B------:R-:W-:Y:S04]  /*c8c0*/  STS.U8 [R4+UR9+0xf00], R84 ;  /* 0x000f005404007988 */ /* 0x000fe80008000009 */
[----:B0-----:R-:W2:Y:S04]  /*c8d0*/  LDL.LU R90, [R1+0x278] ;  /* 0x00027800015a7983 */ /* 0x001ea80000300800 */
[----:B------:R-:W-:Y:S04]  /*c8e0*/  STS.U8 [R4+UR9+0x2f00], R83 ;  /* 0x002f005304007988 */ /* 0x000fe80008000009 */
[----:B------:R-:W3:Y:S04]  /*c8f0*/  LDL.LU R43, [R1+0x274] ;  /* 0x00027400012b7983 */ /* 0x000ee80000300800 */
[----:B------:R-:W-:Y:S04]  /*c900*/  STS.U8 [R4+UR9+0x1300], R82 ;  /* 0x0013005204007988 */ /* 0x000fe80008000009 */
[----:B------:R-:W4:Y:S04]  /*c910*/  LDL.LU R91, [R1+0x270] ;  /* 0x00027000015b7983 */ /* 0x000f280000300800 */
        /* <DEDUP_REMOVED lines=12> */
[----:B------:R0:W-:Y:S04]  /*c9e0*/  STS.U8 [R4+UR9+0x3f00], R21 ;  /* 0x003f001504007988 */ /* 0x0001e80008000009 */
[----:B------:R-:W4:Y:S04]  /*c9f0*/  LDL.LU R6, [R1+0x254] ;  /* 0x0002540001067983 */ /* 0x000f280000300800 */
[----:B0-----:R-:W4:Y:S04]  /*ca00*/  LDL.LU R4, [R1+0xec] ;  /* 0x0000ec0001047983 */ /* 0x001f280000300800 */
[----:B------:R-:W4:Y:S04]  /*ca10*/  LDL.LU R77, [R1+0xb4] ;  /* 0x0000b400014d7983 */ /* 0x000f280000300800 */
[----:B------:R-:W4:Y:S04]  /*ca20*/  LDL.LU R78, [R1+0xa4] ;  /* 0x0000a400014e7983 */ /* 0x000f280000300800 */
[----:B------:R-:W4:Y:S04]  /*ca30*/  LDL.LU R73, [R1+0x98] ;  /* 0x0000980001497983 */ /* 0x000f280000300800 */
[----:B------:R-:W4:Y:S04]  /*ca40*/  LDL.LU R71, [R1+0x80] ;  /* 0x0000800001477983 */ /* 0x000f280000300800 */
[----:B------:R-:W4:Y:S04]  /*ca50*/  LDL.LU R68, [R1+0x7c] ;  /* 0x00007c0001447983 */ /* 0x000f280000300800 */
[----:B------:R-:W4:Y:S04]  /*ca60*/  LDL.LU R61, [R1+0x78] ;  /* 0x00007800013d7983 */ /* 0x000f280000300800 */
[----:B------:R-:W4:Y:S01]  /*ca70*/  LDL.LU R55, [R1+0x74] ;  /* 0x0000740001377983 */ /* 0x000f220000300800 */
[----:B------:R-:W-:-:S03]  /*ca80*/  LOP3.LUT R89, R31, 0x70, RZ, 0x3c, !PT ;  /* 0x000000701f597812 */ /* 0x000fc600078e3cff */
[----:B------:R-:W4:Y:S04]  /*ca90*/  LDL.LU R31, [R1+0x70] ;  /* 0x00007000011f7983 */ /* 0x000f280000300800 */
[----:B------:R-:W4:Y:S04]  /*caa0*/  LDL.LU R37, [R1+0x6c] ;  /* 0x00006c0001257983 */ /* 0x000f280000300800 */
[----:B------:R-:W-:Y:S04]  /*cab0*/  STS.U8 [R89+UR9+0x380], R27 ;  /* 0x0003801b59007988 */ /* 0x000fe80008000009 */
        /* <DEDUP_REMOVED lines=9> */
[----:B------:R-:W-:Y:S01]  /*cb50*/  STS.U8 [R89+UR9+0x1780], R14 ;  /* 0x0017800e59007988 */ /* 0x000fe20008000009 */
[----:B------:R-:W-:Y:S01]  /*cb60*/  IADD3 R9, P1, PT, R8, UR18, RZ ;  /* 0x0000001208097c10 */ /* 0x000fe2000ff3e0ff */
[----:B------:R-:W-:Y:S01]  /*cb70*/  IMAD R30, R30, UR17, RZ ;  /* 0x000000111e1e7c24 */ /* 0x000fe2000f8e02ff */
[----:B------:R-:W0:Y:S01]  /*cb80*/  LDCU UR18, c[0x0][0x3b0] ;  /* 0x00007600ff1277ac */ /* 0x000e220008000800 */
[----:B------:R-:W-:Y:S04]  /*cb90*/  STS.U8 [R89+UR9+0x3780], R13 ;  /* 0x0037800d59007988 */ /* 0x000fe80008000009 */
[----:B------:R-:W-:Y:S04]  /*cba0*/  STS.U8 [R89+UR9+0x1b80], R11 ;  /* 0x001b800b59007988 */ /* 0x000fe80008000009 */
[----:B------:R2:W-:Y:S01]  /*cbb0*/  STS.U8 [R89+UR9+0x3b80], R10 ;  /* 0x003b800a59007988 */ /* 0x0005e20008000009 */
[----:B------:R-:W-:Y:S01]  /*cbc0*/  LEA.HI.X.SX32 R8, R8, UR19, 0x1, P1 ;  /* 0x0000001308087c11 */ /* 0x000fe200088f0eff */
[----:B------:R-:W-:Y:S01]  /*cbd0*/  IMAD R32, R32, UR21, RZ ;  /* 0x0000001520207c24 */ /* 0x000fe2000f8e02ff */
[----:B------:R-:W1:Y:S01]  /*cbe0*/  LDCU UR19, c[0x0][0x3b0] ;  /* 0x00007600ff1377ac */ /* 0x000e620008000800 */
[----:B------:R-:W-:-:S02]  /*cbf0*/  IMAD R33, R33, UR22, RZ ;  /* 0x0000001621217c24 */ /* 0x000fc4000f8e02ff */
[----:B------:R-:W-:Y:S02]  /*cc00*/  IMAD R34, R34, UR23, RZ ;  /* 0x0000001722227c24 */ /* 0x000fe4000f8e02ff */
[----:B------:R-:W-:Y:S02]  /*cc10*/  IMAD R36, R36, UR27, RZ ;  /* 0x0000001b24247c24 */ /* 0x000fe4000f8e02ff */
[----:B------:R-:W-:Y:S02]  /*cc20*/  IMAD R35, R35, UR26, RZ ;  /* 0x0000001a23237c24 */ /* 0x000fe4000f8e02ff */
[----:B------:R-:W-:Y:S02]  /*cc30*/  IMAD R38, R38, UR29, RZ ;  /* 0x0000001d26267c24 */ /* 0x000fe4000f8e02ff */
[----:B--2---:R-:W-:Y:S02]  /*cc40*/  IMAD R10, R90, UR4, RZ ;  /* 0x000000045a0a7c24 */ /* 0x004fe4000f8e02ff */
[----:B---3--:R-:W-:-:S02]  /*cc50*/  IMAD R11, R43, UR4, RZ ;  /* 0x000000042b0b7c24 */ /* 0x008fc4000f8e02ff */
[----:B------:R-:W2:Y:S01]  /*cc60*/  LDL.LU R43, [R1+0x68] ;  /* 0x00006800012b7983 */ /* 0x000ea20000300800 */
[----:B----4-:R-:W-:Y:S02]  /*cc70*/  IMAD R12, R91, UR4, RZ ;  /* 0x000000045b0c7c24 */ /* 0x010fe4000f8e02ff */
[----:B------:R-:W-:Y:S02]  /*cc80*/  IMAD R14, R93, UR4, RZ ;  /* 0x000000045d0e7c24 */ /* 0x000fe4000f8e02ff */
[----:B------:R-:W-:Y:S02]  /*cc90*/  IMAD R13, R92, UR4, RZ ;  /* 0x000000045c0d7c24 */ /* 0x000fe4000f8e02ff */
[----:B------:R-:W-:Y:S02]  /*cca0*/  IMAD R15, R76, UR4, RZ ;  /* 0x000000044c0f7c24 */ /* 0x000fe4000f8e02ff */
[----:B------:R-:W-:Y:S02]  /*ccb0*/  IMAD R16, R49, UR4, RZ ;  /* 0x0000000431107c24 */ /* 0x000fe4000f8e02ff */
[----:B------:R-:W3:Y:S01]  /*ccc0*/  LDL.LU R49, [R1+0x60] ;  /* 0x0000600001317983 */ /* 0x000ee20000300800 */
[----:B------:R-:W-:Y:S01]  /*ccd0*/  IMAD R18, R5, UR4, RZ ;  /* 0x0000000405127c24 */ /* 0x000fe2000f8e02ff */
[----:B------:R-:W-:Y:S01]  /*cce0*/  IADD3 R5, P6, PT, R13, R9, RZ ;  /* 0x000000090d057210 */ /* 0x000fe20007fde0ff */
[----:B------:R-:W-:-:S02]  /*ccf0*/  IMAD R23, R73, UR5, RZ ;  /* 0x0000000549177c24 */ /* 0x000fc4000f8e02ff */
[----:B------:R-:W-:Y:S02]  /*cd00*/  IMAD R24, R71, UR6, RZ ;  /* 0x0000000647187c24 */ /* 0x000fe4000f8e02ff */
[----:B------:R-:W-:Y:S01]  /*cd10*/  IMAD R71, R2, UR60, RZ ;  /* 0x0000003c02477c24 */ /* 0x000fe2000f8e02ff */
[----:B------:R-:W-:Y:S01]  /*cd20*/  IADD3 R2, P1, PT, R10, R9, RZ ;  /* 0x000000090a027210 */ /* 0x000fe20007f3e0ff */
[----:B------:R-:W-:-:S03]  /*cd30*/  IMAD R73, R0, UR62, RZ ;  /* 0x0000003e00497c24 */ /* 0x000fc6000f8e02ff */
[----:B------:R-:W-:Y:S01]  /*cd40*/  LEA.HI.X.SX32 R0, R10, R8, 0x1, P1 ;  /* 0x000000080a007211 */ /* 0x000fe200008f0eff */
[----:B------:R-:W-:Y:S01]  /*cd50*/  IMAD R22, R78, UR4, RZ ;  /* 0x000000044e167c24 */ /* 0x000fe2000f8e02ff */
[----:B------:R-:W-:Y:S01]  /*cd60*/  STL [R1+0x1ec], R2 ;  /* 0x0001ec0201007387 */ /* 0x000fe20000100800 */
[----:B------:R-:W-:-:S03]  /*cd70*/  IADD3 R78, P4, PT, R11, R9, RZ ;  /* 0x000000090b4e7210 */ /* 0x000fc60007f9e0ff */
[----:B------:R-:W-:Y:S04]  /*cd80*/  STL [R1+0x728], R10 ;  /* 0x0007280a01007387 */ /* 0x000fe80000100800 */
[----:B------:R4:W-:Y:S01]  /*cd90*/  STL [R1+0x1e8], R0 ;  /* 0x0001e80001007387 */ /* 0x0009e20000100800 */
[----:B------:R-:W-:Y:S01]  /*cda0*/  IMAD R21, R77, UR4, RZ ;  /* 0x000000044d157c24 */ /* 0x000fe2000f8e02ff */
[-C--:B------:R-:W-:Y:S02]  /*cdb0*/  IADD3 R77, P5, PT, R12, R9.reuse, RZ ;  /* 0x000000090c4d7210 */ /* 0x080fe40007fbe0ff */
[----:B------:R-:W-:Y:S01]  /*cdc0*/  STL [R1+0x210], R78 ;  /* 0x0002104e01007387 */ /* 0x000fe20000100800 */
[----:B----4-:R-:W-:-:S03]  /*cdd0*/  IADD3 R0, P1, PT, R14, R9, RZ ;  /* 0x000000090e007210 */ /* 0x010fc60007f3e0ff */
[----:B------:R-:W-:Y:S04]  /*cde0*/  STL [R1+0x74c], R78 ;  /* 0x00074c4e01007387 */ /* 0x000fe80000100800 */
[----:B------:R4:W-:Y:S04]  /*cdf0*/  STL [R1+0x228], R0 ;  /* 0x0002280001007387 */ /* 0x0009e80000100800 */
[----:B------:R-:W-:Y:S01]  /*ce00*/  STL [R1+0x218], R77 ;  /* 0x0002184d01007387 */ /* 0x000fe20000100800 */
[----:B----4-:R-:W-:-:S03]  /*ce10*/  IADD3 R0, P2, PT, R15, R9, RZ ;  /* 0x000000090f007210 */ /* 0x010fc60007f5e0ff */
[----:B------:R-:W-:Y:S04]  /*ce20*/  STL [R1+0x72c], R77 ;  /* 0x00072c4d01007387 */ /* 0x000fe80000100800 */
[----:B------:R4:W-:Y:S01]  /*ce30*/  STL [R1+0x230], R0 ;  /* 0x0002300001007387 */ /* 0x0009e20000100800 */
[----:B------:R-:W-:-:S03]  /*ce40*/  IMAD R17, R7, UR4, RZ ;  /* 0x0000000407117c24 */ /* 0x000fc6000f8e02ff */
[----:B------:R-:W-:Y:S01]  /*ce50*/  STL [R1+0x220], R5 ;  /* 0x0002200501007387 */ /* 0x000fe20000100800 */
[----:B----4-:R-:W-:-:S03]  /*ce60*/  IADD3 R0, P3, PT, R16, R9, RZ ;  /* 0x0000000910007210 */ /* 0x010fc60007f7e0ff */
[----:B------:R-:W-:Y:S04]  /*ce70*/  STL [R1+0x70c], R5 ;  /* 0x00070c0501007387 */ /* 0x000fe80000100800 */
[----:B------:R4:W-:Y:S01]  /*ce80*/  STL [R1+0x238], R0 ;  /* 0x0002380001007387 */ /* 0x0009e20000100800 */
[----:B------:R-:W-:Y:S01]  /*ce90*/  IMAD R20, R4, UR4, RZ ;  /* 0x0000000404147c24 */ /* 0x000fe2000f8e02ff */
[-C--:B------:R-:W-:Y:S01]  /*cea0*/  LEA.HI.X.SX32 R2, R12, R8.reuse, 0x1, P5 ;  /* 0x000000080c027211 */ /* 0x080fe200028f0eff */
[----:B------:R-:W-:Y:S01]  /*ceb0*/  IMAD R19, R6, UR4, RZ ;  /* 0x0000000406137c24 */ /* 0x000fe2000f8e02ff */
[----:B----4-:R-:W-:Y:S02]  /*cec0*/  LEA.HI.X.SX32 R0, R11, R8, 0x1, P4 ;  /* 0x000000080b007211 */ /* 0x010fe400020f0eff */
[----:B------:R-:W-:-:S03]  /*ced0*/  IADD3 R4, P4, PT, R17, R9, RZ ;  /* 0x0000000911047210 */ /* 0x000fc60007f9e0ff */
[----:B------:R4:W-:Y:S01]  /*cee0*/  STL [R1+0x1f0], R0 ;  /* 0x0001f00001007387 */ /* 0x0009e20000100800 */
[----:B------:R-:W-:-:S03]  /*cef0*/  LEA.HI.X.SX32 R7, R13, R8, 0x1, P6 ;  /* 0x000000080d077211 */ /* 0x000fc600030f0eff */
[----:B------:R0:W-:Y:S01]  /*cf00*/  STL [R1+0x214], R2 ;  /* 0x0002140201007387 */ /* 0x0001e20000100800 */
[----:B----4-:R-:W-:-:S03]  /*cf10*/  IADD3 R0, P5, PT, R18, R9, RZ ;  /* 0x0000000912007210 */ /* 0x010fc60007fbe0ff */
[----:B------:R-:W-:Y:S01]  /*cf20*/  STL [R1+0x240], R4 ;  /* 0x0002400401007387 */ /* 0x000fe20000100800 */
[----:B0-----:R-:W-:-:S03]  /*cf30*/  IADD3 R2, P6, PT, R19, R9, RZ ;  /* 0x0000000913027210 */ /* 0x001fc60007fde0ff */
[----:B------:R0:W-:Y:S01]  /*cf40*/  STL [R1+0x248], R0 ;  /* 0x0002480001007387 */ /* 0x0001e20000100800 */
[----:B------:R-:W-:-:S03]  /*cf50*/  IMAD R25, R68, UR14, RZ ;  /* 0x0000000e44197c24 */ /* 0x000fc6000f8e02ff */
[----:B------:R-:W-:Y:S01]  /*cf60*/  STL [R1+0x710], R4 ;  /* 0x0007100401007387 */ /* 0x000fe20000100800 */
[----:B------:R-:W-:-:S03]  /*cf70*/  IMAD R68, R3, UR57, RZ ;  /* 0x0000003903447c24 */ /* 0x000fc6000f8e02ff */
[----:B------:R-:W-:Y:S01]  /*cf80*/  STL [R1+0x21c], R7 ;  /* 0x00021c0701007387 */ /* 0x000fe20000100800 */
[----:B0-----:R-:W-:-:S03]  /*cf90*/  LEA.HI.X.SX32 R0, R14, R8, 0x1, P1 ;  /* 0x000000080e007211 */ /* 0x001fc600008f0eff */
[----:B------:R-:W-:Y:S01]  /*cfa0*/  STL [R1+0x250], R2 ;  /* 0x0002500201007387 */ /* 0x000fe20000100800 */
[----:B------:R-:W-:-:S03]  /*cfb0*/  IADD3 R3, P1, PT, R20, R9, RZ ;  /* 0x0000000914037210 */ /* 0x000fc60007f3e0ff */
[----:B------:R-:W-:Y:S04]  /*cfc0*/  STL [R1+0x714], R7 ;  /* 0x0007140701007387 */ /* 0x000fe80000100800 */
[----:B------:R0:W-:Y:S04]  /*cfd0*/  STL [R1+0x224], R0 ;  /* 0x0002240001007387 */ /* 0x0001e80000100800 */
[----:B------:R4:W-:Y:S01]  /*cfe0*/  STL [R1+0x258], R3 ;  /* 0x0002580301007387 */ /* 0x0009e20000100800 */
[----:B0-----:R-:W-:Y:S02]  /*cff0*/  LEA.HI.X.SX32 R0, R15, R8, 0x1, P2 ;  /* 0x000000080f007211 */ /* 0x001fe400010f0eff */
[----:B------:R-:W-:-:S02]  /*d000*/  IADD3 R2, P2, PT, R21, R9, RZ ;  /* 0x0000000915027210 */ /* 0x000fc40007f5e0ff */
[-C--:B----4-:R-:W-:Y:S01]  /*d010*/  LEA.HI.X.SX32 R3, R16, R8.reuse, 0x1, P3 ;  /* 0x0000000810037211 */ /* 0x090fe200018f0eff */
[----:B------:R0:W-:Y:S01]  /*d020*/  STL [R1+0x22c], R0 ;  /* 0x00022c0001007387 */ /* 0x0001e20000100800 */
[----:B------:R-:W-:-:S03]  /*d030*/  LEA.HI.X.SX32 R6, R17, R8, 0x1, P4 ;  /* 0x0000000811067211 */ /* 0x000fc600020f0eff */
[----:B------:R-:W-:Y:S01]  /*d040*/  STL [R1+0x234], R3 ;  /* 0x0002340301007387 */ /* 0x000fe20000100800 */
[----:B0-----:R-:W-:-:S03]  /*d050*/  IADD3 R0, P3, PT, R22, R9, RZ ;  /* 0x0000000916007210 */ /* 0x001fc60007f7e0ff */
[----:B------:R-:W-:Y:S04]  /*d060*/  STL [R1+0x260], R2 ;  /* 0x0002600201007387 */ /* 0x000fe80000100800 */
[----:B------:R0:W-:Y:S04]  /*d070*/  STL [R1+0x268], R0 ;  /* 0x0002680001007387 */ /* 0x0001e80000100800 */
[----:B------:R4:W-:Y:S01]  /*d080*/  STL [R1+0x718], R2 ;  /* 0x0007180201007387 */ /* 0x0009e20000100800 */
[----:B------:R-:W-:-:S03]  /*d090*/  IMAD R26, R61, UR15, RZ ;  /* 0x0000000f3d1a7c24 */ /* 0x000fc6000f8e02ff */
[----:B------:R-:W-:Y:S01]  /*d0a0*/  STL [R1+0x23c], R6 ;  /* 0x00023c0601007387 */ /* 0x000fe20000100800 */
[----:B0-----:R-:W-:Y:S02]  /*d0b0*/  LEA.HI.X.SX32 R0, R18, R8, 0x1, P5 ;  /* 0x0000000812007211 */ /* 0x001fe400028f0eff */
[-C--:B----4-:R-:W-:Y:S02]  /*d0c0*/  IADD3 R2, P4, PT, R23, R9.reuse, RZ ;  /* 0x0000000917027210 */ /* 0x090fe40007f9e0ff */
[----:B------:R-:W-:-:S03]  /*d0d0*/  IADD3 R3, P5, PT, R24, R9, RZ ;  /* 0x0000000918037210 */ /* 0x000fc60007fbe0ff */
[----:B------:R0:W-:Y:S01]  /*d0e0*/  STL [R1+0x270], R2 ;  /* 0x0002700201007387 */ /* 0x0001e20000100800 */
[----:B------:R-:W-:-:S03]  /*d0f0*/  LEA.HI.X.SX32 R4, R20, R8, 0x1, P1 ;  /* 0x0000000814047211 */ /* 0x000fc600008f0eff */
[----:B------:R-:W-:Y:S01]  /*d100*/  STL [R1+0x71c], R6 ;  /* 0x00071c0601007387 */ /* 0x000fe20000100800 */
[----:B0-----:R-:W-:-:S03]  /*d110*/  LEA.HI.X.SX32 R2, R19, R8, 0x1, P6 ;  /* 0x0000000813027211 */ /* 0x001fc600030f0eff */
[----:B------:R0:W-:Y:S01]  /*d120*/  STL [R1+0x244], R0 ;  /* 0x0002440001007387 */ /* 0x0001e20000100800 */
[----:B------:R-:W-:-:S03]  /*d130*/  IMAD R27, R55, UR16, RZ ;  /* 0x00000010371b7c24 */ /* 0x000fc6000f8e02ff */
[----:B------:R-:W-:Y:S04]  /*d140*/  STL [R1+0x278], R3 ;  /* 0x0002780301007387 */ /* 0x000fe80000100800 */
[----:B------:R4:W-:Y:S01]  /*d150*/  STL [R1+0x24c], R2 ;  /* 0x00024c0201007387 */ /* 0x0009e20000100800 */
[----:B0-----:R-:W-:-:S03]  /*d160*/  IADD3 R0, P6, PT, R25, R9, RZ ;  /* 0x0000000919007210 */ /* 0x001fc60007fde0ff */
[----:B------:R-:W-:Y:S01]  /*d170*/  STL [R1+0x254], R4 ;  /* 0x0002540401007387 */ /* 0x000fe20000100800 */
[----:B----4-:R-:W-:-:S03]  /*d180*/  IADD3 R2, P1, PT, R26, R9, RZ ;  /* 0x000000091a027210 */ /* 0x010fc60007f3e0ff */
[----:B------:R-:W-:Y:S01]  /*d190*/  STL [R1+0x280], R0 ;  /* 0x0002800001007387 */ /* 0x000fe20000100800 */
[----:B------:R-:W-:-:S03]  /*d1a0*/  LEA.HI.X.SX32 R3, R21, R8, 0x1, P2 ;  /* 0x0000000815037211 */ /* 0x000fc600010f0eff */
[----:B------:R0:W-:Y:S04]  /*d1b0*/  STL [R1+0x288], R2 ;  /* 0x0002880201007387 */ /* 0x0001e80000100800 */
[----:B------:R4:W-:Y:S01]  /*d1c0*/  STL [R1+0x720], R0 ;  /* 0x0007200001007387 */ /* 0x0009e20000100800 */
[----:B0-----:R-:W-:-:S03]  /*d1d0*/  IADD3 R2, P2, PT, R27, R9, RZ ;  /* 0x000000091b027210 */ /* 0x001fc60007f5e0ff */
[----:B------:R-:W-:Y:S01]  /*d1e0*/  STL [R1+0x25c], R3 ;  /* 0x00025c0301007387 */ /* 0x000fe20000100800 */
[----:B----4-:R-:W-:-:S03]  /*d1f0*/  LEA.HI.X.SX32 R0, R22, R8, 0x1, P3 ;  /* 0x0000000816007211 */ /* 0x010fc600018f0eff */
[----:B------:R-:W-:Y:S04]  /*d200*/  STL [R1+0x290], R2 ;  /* 0x0002900201007387 */ /* 0x000fe80000100800 */
[----:B------:R-:W-:Y:S04]  /*d210*/  STL [R1+0x724], R3 ;  /* 0x0007240301007387 */ /* 0x000fe80000100800 */
[----:B------:R0:W-:Y:S01]  /*d220*/  STL [R1+0x264], R0 ;  /* 0x0002640001007387 */ /* 0x0001e20000100800 */
[----:B------:R-:W-:Y:S01]  /*d230*/  IMAD R31, R31, UR20, RZ ;  /* 0x000000141f1f7c24 */ /* 0x000fe2000f8e02ff */
[----:B------:R-:W-:-:S02]  /*d240*/  IADD3 R6, P3, PT, R30, R9, RZ ;  /* 0x000000091e067210 */ /* 0x000fc40007f7e0ff */
[-C--:B0-----:R-:W-:Y:S02]  /*d250*/  LEA.HI.X.SX32 R0, R23, R8.reuse, 0x1, P4 ;  /* 0x0000000817007211 */ /* 0x081fe400020f0eff */
[----:B------:R-:W-:-:S03]  /*d260*/  LEA.HI.X.SX32 R3, R24, R8, 0x1, P5 ;  /* 0x0000000818037211 */ /* 0x000fc600028f0eff */
[----:B------:R0:W-:Y:S01]  /*d270*/  STL [R1+0x26c], R0 ;  /* 0x00026c0001007387 */ /* 0x0001e20000100800 */
[----:B------:R-:W-:-:S03]  /*d280*/  IADD3 R20, P4, PT, R31, R9, RZ ;  /* 0x000000091f147210 */ /* 0x000fc60007f9e0ff */
[----:B------:R-:W-:Y:S01]  /*d290*/  STL [R1+0x298], R6 ;  /* 0x0002980601007387 */ /* 0x000fe20000100800 */
[----:B------:R-:W-:Y:S02]  /*d2a0*/  LEA.HI.X.SX32 R25, R25, R8, 0x1, P6 ;  /* 0x0000000819197211 */ /* 0x000fe400030f0eff */
[-C--:B0-----:R-:W-:Y:S01]  /*d2b0*/  IADD3 R0, P5, PT, R32, R9.reuse, RZ ;  /* 0x0000000920007210 */ /* 0x081fe20007fbe0ff */
[----:B------:R-:W-:Y:S01]  /*d2c0*/  STL [R1+0x730], R6 ;  /* 0x0007300601007387 */ /* 0x000fe20000100800 */
[----:B------:R-:W-:-:S03]  /*d2d0*/  IADD3 R2, P6, PT, R33, R9, RZ ;  /* 0x0000000921027210 */ /* 0x000fc60007fde0ff */
[----:B------:R-:W-:Y:S04]  /*d2e0*/  STL [R1+0x274], R3 ;  /* 0x0002740301007387 */ /* 0x000fe80000100800 */
[----:B------:R0:W-:Y:S04]  /*d2f0*/  STL [R1+0x2a8], R0 ;  /* 0x0002a80001007387 */ /* 0x0001e80000100800 */
[----:B------:R-:W-:Y:S04]  /*d300*/  STL [R1+0x734], R3 ;  /* 0x0007340301007387 */ /* 0x000fe80000100800 */
[----:B------:R-:W-:Y:S01]  /*d310*/  STL [R1+0x2a0], R20 ;  /* 0x0002a01401007387 */ /* 0x000fe20000100800 */
[----:B0-----:R-:W-:-:S03]  /*d320*/  LEA.HI.X.SX32 R0, R26, R8, 0x1, P1 ;  /* 0x000000081a007211 */ /* 0x001fc600008f0eff */
[----:B------:R-:W-:Y:S04]  /*d330*/  STL [R1+0x738], R20 ;  /* 0x0007381401007387 */ /* 0x000fe80000100800 */
[----:B------:R-:W-:Y:S04]  /*d340*/  STL [R1+0x27c], R25 ;  /* 0x00027c1901007387 */ /* 0x000fe80000100800 */
[----:B------:R0:W-:Y:S01]  /*d350*/  STL [R1+0x2b0], R2 ;  /* 0x0002b00201007387 */ /* 0x0001e20000100800 */
[----:B------:R-:W-:-:S03]  /*d360*/  IADD3 R7, P1, PT, R34, R9, RZ ;  /* 0x0000000922077210 */ /* 0x000fc60007f3e0ff */
[----:B------:R-:W-:Y:S01]  /*d370*/  STL [R1+0x73c], R25 ;  /* 0x00073c1901007387 */ /* 0x000fe20000100800 */
[----:B0-----:R-:W-:-:S03]  /*d380*/  LEA.HI.X.SX32 R2, R27, R8, 0x1, P2 ;  /* 0x000000081b027211 */ /* 0x001fc600010f0eff */
[----:B------:R0:W-:Y:S04]  /*d390*/  STL [R1+0x284], R0 ;  /* 0x0002840001007387 */ /* 0x0001e80000100800 */
[----:B------:R4:W-:Y:S01]  /*d3a0*/  STL [R1+0x28c], R2 ;  /* 0x00028c0201007387 */ /* 0x0009e20000100800 */
[----:B------:R-:W-:Y:S01]  /*d3b0*/  IMAD R37, R37, UR28, RZ ;  /* 0x0000001c25257c24 */ /* 0x000fe2000f8e02ff */
[-C--:B------:R-:W-:Y:S02]  /*d3c0*/  IADD3 R18, P2, PT, R35, R9.reuse, RZ ;  /* 0x0000000923127210 */ /* 0x080fe40007f5e0ff */
[----:B0-----:R-:W-:Y:S01]  /*d3d0*/  LEA.HI.X.SX32 R0, R30, R8, 0x1, P3 ;  /* 0x000000081e007211 */ /* 0x001fe200018f0eff */
[----:B------:R-:W-:Y:S01]  /*d3e0*/  STL [R1+0x2b8], R7 ;  /* 0x0002b80701007387 */ /* 0x000fe20000100800 */
[----:B----4-:R-:W-:-:S03]  /*d3f0*/  IADD3 R2, P3, PT, R36, R9, RZ ;  /* 0x0000000924027210 */ /* 0x010fc60007f7e0ff */
[----:B------:R-:W-:Y:S01]  /*d400*/  STL [R1+0x740], R7 ;  /* 0x0007400701007387 */ /* 0x000fe20000100800 */
[----:B------:R-:W-:-:S03]  /*d410*/  LEA.HI.X.SX32 R21, R31, R8, 0x1, P4 ;  /* 0x000000081f157211 */ /* 0x000fc600020f0eff */
[----:B------:R-:W-:Y:S01]  /*d420*/  STL [R1+0x294], R0 ;  /* 0x0002940001007387 */ /* 0x000fe20000100800 */
[----:B------:R-:W-:-:S03]  /*d430*/  IADD3 R20, P4, PT, R37, R9, RZ ;  /* 0x0000000925147210 */ /* 0x000fc60007f9e0ff */
[----:B------:R-:W-:Y:S04]  /*d440*/  STL [R1+0x2c8], R2 ;  /* 0x0002c80201007387 */ /* 0x000fe80000100800 */
[----:B------:R0:W-:Y:S01]  /*d450*/  STL [R1+0x744], R0 ;  /* 0x0007440001007387 */ /* 0x0001e20000100800 */
[----:B------:R-:W-:-:S03]  /*d460*/  IMAD R40, R40, UR31, RZ ;  /* 0x0000001f28287c24 */ /* 0x000fc6000f8e02ff */
[----:B------:R-:W-:Y:S01]  /*d470*/  STL [R1+0x2c0], R18 ;  /* 0x0002c01201007387 */ /* 0x000fe20000100800 */
[----:B------:R-:W-:-:S03]  /*d480*/  IMAD R39, R39, UR30, RZ ;  /* 0x0000001e27277c24 */ /* 0x000fc6000f8e02ff */
[----:B------:R-:W-:Y:S01]  /*d490*/  STL [R1+0x748], R18 ;  /* 0x0007481201007387 */ /* 0x000fe20000100800 */
[----:B0-----:R-:W-:-:S03]  /*d4a0*/  LEA.HI.X.SX32 R0, R32, R8, 0x1, P5 ;  /* 0x0000000820007211 */ /* 0x001fc600028f0eff */
[----:B------:R-:W-:Y:S01]  /*d4b0*/  STL [R1+0x29c], R21 ;  /* 0x00029c1501007387 */ /* 0x000fe20000100800 */
[----:B------:R-:W-:Y:S02]  /*d4c0*/  IADD3 R5, P5, PT, R38, R9, RZ ;  /* 0x0000000926057210 */ /* 0x000fe40007fbe0ff */
[-C--:B------:R-:W-:Y:S01]  /*d4d0*/  LEA.HI.X.SX32 R7, R33, R8.reuse, 0x1, P6 ;  /* 0x0000000821077211 */ /* 0x080fe200030f0eff */
[----:B------:R-:W-:Y:S01]  /*d4e0*/  STL [R1+0x750], R21 ;  /* 0x0007501501007387 */ /* 0x000fe20000100800 */
[----:B------:R-:W-:-:S03]  /*d4f0*/  LEA.HI.X.SX32 R2, R34, R8, 0x1, P1 ;  /* 0x0000000822027211 */ /* 0x000fc600008f0eff */
[----:B------:R0:W-:Y:S04]  /*d500*/  STL [R1+0x2a4], R0 ;  /* 0x0002a40001007387 */ /* 0x0001e80000100800 */
[----:B------:R-:W-:Y:S01]  /*d510*/  STL [R1+0x2d0], R20 ;  /* 0x0002d01401007387 */ /* 0x000fe20000100800 */
[----:B------:R-:W-:-:S03]  /*d520*/  IMAD R41, R41, UR32, RZ ;  /* 0x0000002029297c24 */ /* 0x000fc6000f8e02ff */
[----:B------:R-:W-:Y:S01]  /*d530*/  STL [R1+0x754], R20 ;  /* 0x0007541401007387 */ /* 0x000fe20000100800 */
[----:B0-----:R-:W-:-:S03]  /*d540*/  IADD3 R0, P1, PT, R40, R9, RZ ;  /* 0x0000000928007210 */ /* 0x001fc60007f3e0ff */
[----:B------:R-:W-:Y:S01]  /*d550*/  STL [R1+0x2d8], R5 ;  /* 0x0002d80501007387 */ /* 0x000fe20000100800 */
[----:B------:R-:W-:-:S03]  /*d560*/  IADD3 R16, P6, PT, R39, R9, RZ ;  /* 0x0000000927107210 */ /* 0x000fc60007fde0ff */
[----:B------:R-:W-:Y:S01]  /*d570*/  STL [R1+0x758], R5 ;  /* 0x0007580501007387 */ /* 0x000fe20000100800 */
[----:B------:R-:W-:Y:S01]  /*d580*/  IMAD R42, R42, UR33, RZ ;  /* 0x000000212a2a7c24 */ /* 0x000fe2000f8e02ff */
[----:B------:R-:W-:Y:S02]  /*d590*/  LEA.HI.X.SX32 R19, R35, R8, 0x1, P2 ;  /* 0x0000000823137211 */ /* 0x000fe400010f0eff */
[----:B------:R-:W-:Y:S04]  /*d5a0*/  STL [R1+0x2ac], R7 ;  /* 0x0002ac0701007387 */ /* 0x000fe80000100800 */
[----:B------:R-:W-:Y:S01]  /*d5b0*/  STL [R1+0x75c], R7 ;  /* 0x00075c0701007387 */ /* 0x000fe20000100800 */
[----:B------:R-:W-:-:S03]  /*d5c0*/  IADD3 R6, P2, PT, R41, R9, RZ ;  /* 0x0000000929067210 */ /* 0x000fc60007f5e0ff */
[----:B------:R-:W-:Y:S04]  /*d5d0*/  STL [R1+0x2b4], R2 ;  /* 0x0002b40201007387 */ /* 0x000fe80000100800 */
[----:B------:R0:W-:Y:S04]  /*d5e0*/  STL [R1+0x2e8], R0 ;  /* 0x0002e80001007387 */ /* 0x0001e80000100800 */
[----:B------:R-:W-:Y:S01]  /*d5f0*/  STL [R1+0x760], R2 ;  /* 0x0007600201007387 */ /* 0x000fe20000100800 */
[----:B------:R-:W-:-:S03]  /*d600*/  LEA.HI.X.SX32 R25, R37, R8, 0x1, P4 ;  /* 0x0000000825197211 */ /* 0x000fc600020f0eff */
[----:B------:R-:W-:Y:S01]  /*d610*/  STL [R1+0x2e0], R16 ;  /* 0x0002e01001007387 */ /* 0x000fe20000100800 */
[----:B0-----:R-:W-:-:S03]  /*d620*/  LEA.HI.X.SX32 R0, R36, R8, 0x1, P3 ;  /* 0x0000000824007211 */ /* 0x001fc600018f0eff */
[----:B------:R-:W-:Y:S01]  /*d630*/  STL [R1+0x764], R16 ;  /* 0x0007641001007387 */ /* 0x000fe20000100800 */
[----:B------:R-:W-:-:S03]  /*d640*/  IADD3 R76, P3, PT, R42, R9, RZ ;  /* 0x000000092a4c7210 */ /* 0x000fc60007f7e0ff */
[----:B------:R-:W-:Y:S04]  /*d650*/  STL [R1+0x2bc], R19 ;  /* 0x0002bc1301007387 */ /* 0x000fe80000100800 */
[----:B------:R-:W-:Y:S04]  /*d660*/  STL [R1+0x768], R19 ;  /* 0x0007681301007387 */ /* 0x000fe80000100800 */
[----:B------:R-:W-:Y:S04]  /*d670*/  STL [R1+0x2c4], R0 ;  /* 0x0002c40001007387 */ /* 0x000fe80000100800 */
[----:B------:R-:W-:Y:S04]  /*d680*/  STL [R1+0x2f0], R6 ;  /* 0x0002f00601007387 */ /* 0x000fe80000100800 */
[----:B------:R0:W-:Y:S04]  /*d690*/  STL [R1+0x76c], R6 ;  /* 0x00076c0601007387 */ /* 0x0001e80000100800 */
[----:B------:R-:W-:Y:S04]  /*d6a0*/  STL [R1+0x2f8], R76 ;  /* 0x0002f84c01007387 */ /* 0x000fe80000100800 */
[----:B------:R-:W-:Y:S04]  /*d6b0*/  STL [R1+0x2cc], R25 ;  /* 0x0002cc1901007387 */ /* 0x000fe80000100800 */
[----:B------:R-:W4:Y:S04]  /*d6c0*/  LDL R13, [R1+0x1e8] ;  /* 0x0001e800010d7983 */ /* 0x000f280000100800 */
[----:B------:R-:W4:Y:S01]  /*d6d0*/  LDL R12, [R1+0x1ec] ;  /* 0x0001ec00010c7983 */ /* 0x000f220000100800 */
[----:B------:R-:W-:-:S02]  /*d6e0*/  IMAD R45, R45, UR36, RZ ;  /* 0x000000242d2d7c24 */ /* 0x000fc4000f8e02ff */
[----:B------:R-:W-:Y:S01]  /*d6f0*/  IMAD R46, R46, UR37, RZ ;  /* 0x000000252e2e7c24 */ /* 0x000fe2000f8e02ff */
[-C--:B------:R-:W-:Y:S01]  /*d700*/  LEA.HI.X.SX32 R17, R39, R8.reuse, 0x1, P6 ;  /* 0x0000000827117211 */ /* 0x080fe200030f0eff */
[----:B------:R-:W-:Y:S01]  /*d710*/  IMAD R47, R47, UR38, RZ ;  /* 0x000000262f2f7c24 */ /* 0x000fe2000f8e02ff */
[-C--:B0-----:R-:W-:Y:S01]  /*d720*/  LEA.HI.X.SX32 R6, R40, R8.reuse, 0x1, P1 ;  /* 0x0000000828067211 */ /* 0x081fe200008f0eff */
[----:B---3--:R-:W-:Y:S01]  /*d730*/  IMAD R49, R49, UR40, RZ ;  /* 0x0000002831317c24 */ /* 0x008fe2000f8e02ff */
[-C--:B------:R-:W-:Y:S02]  /*d740*/  IADD3 R10, P6, PT, R45, R9.reuse, RZ ;  /* 0x000000092d0a7210 */ /* 0x080fe40007fde0ff */
[-C--:B------:R-:W-:Y:S01]  /*d750*/  IADD3 R39, P1, PT, R46, R9.reuse, RZ ;  /* 0x000000092e277210 */ /* 0x080fe20007f3e0ff */
[----:B--2---:R-:W-:Y:S01]  /*d760*/  IMAD R43, R43, UR34, RZ ;  /* 0x000000222b2b7c24 */ /* 0x004fe2000f8e02ff */
[-C--:B------:R-:W-:Y:S01]  /*d770*/  LEA.HI.X.SX32 R3, R41, R8.reuse, 0x1, P2 ;  /* 0x0000000829037211 */ /* 0x080fe200010f0eff */
[----:B------:R-:W-:Y:S01]  /*d780*/  IMAD R50, R50, UR41, RZ ;  /* 0x0000002932327c24 */ /* 0x000fe2000f8e02ff */
[----:B------:R-:W-:Y:S01]  /*d790*/  IADD3 R92, P2, PT, R47, R9, RZ ;  /* 0x000000092f5c7210 */ /* 0x000fe20007f5e0ff */
[----:B------:R-:W-:Y:S01]  /*d7a0*/  IMAD R48, R48, UR39, RZ ;  /* 0x0000002730307c24 */ /* 0x000fe2000f8e02ff */
[-C--:B------:R-:W-:Y:S01]  /*d7b0*/  LEA.HI.X.SX32 R77, R45, R8.reuse, 0x1, P6 ;  /* 0x000000082d4d7211 */ /* 0x080fe200030f0eff */
[----:B------:R-:W-:Y:S01]  /*d7c0*/  IMAD R52, R52, UR43, RZ ;  /* 0x0000002b34347c24 */ /* 0x000fe2000f8e02ff */
[----:B------:R-:W-:-:S02]  /*d7d0*/  LEA.HI.X.SX32 R40, R46, R8, 0x1, P1 ;  /* 0x000000082e287211 */ /* 0x000fc400008f0eff */
[-C--:B------:R-:W-:Y:S01]  /*d7e0*/  IADD3 R45, P1, PT, R49, R9.reuse, RZ ;  /* 0x00000009312d7210 */ /* 0x080fe20007f3e0ff */
[----:B------:R-:W-:Y:S01]  /*d7f0*/  IMAD R44, R44, UR35, RZ ;  /* 0x000000232c2c7c24 */ /* 0x000fe2000f8e02ff */
[-C--:B------:R-:W-:Y:S01]  /*d800*/  LEA.HI.X.SX32 R93, R47, R8.reuse, 0x1, P2 ;  /* 0x000000082f5d7211 */ /* 0x080fe200010f0eff */
[----:B------:R-:W-:Y:S01]  /*d810*/  IMAD R53, R53, UR44, RZ ;  /* 0x0000002c35357c24 */ /* 0x000fe2000f8e02ff */
[-C--:B------:R-:W-:Y:S01]  /*d820*/  IADD3 R14, P4, PT, R43, R9.reuse, RZ ;  /* 0x000000092b0e7210 */ /* 0x080fe20007f9e0ff */
[----:B------:R-:W-:Y:S01]  /*d830*/  IMAD R51, R51, UR42, RZ ;  /* 0x0000002a33337c24 */ /* 0x000fe2000f8e02ff */
[-C--:B------:R-:W-:Y:S01]  /*d840*/  LEA.HI.X.SX32 R42, R42, R8.reuse, 0x1, P3 ;  /* 0x000000082a2a7211 */ /* 0x080fe200018f0eff */
[----:B------:R-:W-:Y:S01]  /*d850*/  IMAD R55, R87, UR46, RZ ;  /* 0x0000002e57377c24 */ /* 0x000fe2000f8e02ff */
[----:B------:R-:W-:Y:S02]  /*d860*/  IADD3 R37, P2, PT, R50, R9, RZ ;  /* 0x0000000932257210 */ /* 0x000fe40007f5e0ff */
[----:B------:R-:W-:-:S02]  /*d870*/  LEA.HI.X.SX32 R46, R49, R8, 0x1, P1 ;  /* 0x00000008312e7211 */ /* 0x000fc400008f0eff */
[-C--:B------:R-:W-:Y:S02]  /*d880*/  IADD3 R2, P3, PT, R48, R9.reuse, RZ ;  /* 0x0000000930027210 */ /* 0x080fe40007f7e0ff */
[-C--:B------:R-:W-:Y:S02]  /*d890*/  IADD3 R5, P1, PT, R52, R9.reuse, RZ ;  /* 0x0000000934057210 */ /* 0x080fe40007f3e0ff */
[-C--:B------:R-:W-:Y:S01]  /*d8a0*/  LEA.HI.X.SX32 R4, R38, R8.reuse, 0x1, P5 ;  /* 0x0000000826047211 */ /* 0x080fe200028f0eff */
[----:B------:R-:W-:Y:S01]  /*d8b0*/  IMAD R56, R56, UR47, RZ ;  /* 0x0000002f38387c24 */ /* 0x000fe2000f8e02ff */
[-C--:B------:R-:W-:Y:S02]  /*d8c0*/  IADD3 R0, P5, PT, R44, R9.reuse, RZ ;  /* 0x000000092c007210 */ /* 0x080fe40007fbe0ff */
[-C--:B------:R-:W-:Y:S02]  /*d8d0*/  LEA.HI.X.SX32 R15, R43, R8.reuse, 0x1, P4 ;  /* 0x000000082b0f7211 */ /* 0x080fe400020f0eff */
[-C--:B------:R-:W-:Y:S01]  /*d8e0*/  LEA.HI.X.SX32 R38, R50, R8.reuse, 0x1, P2 ;  /* 0x0000000832267211 */ /* 0x080fe200010f0eff */
[----:B------:R-:W-:Y:S01]  /*d8f0*/  IMAD R54, R54, UR45, RZ ;  /* 0x0000002d36367c24 */ /* 0x000fe2000f8e02ff */
[----:B------:R-:W-:Y:S01]  /*d900*/  LEA.HI.X.SX32 R16, R48, R8, 0x1, P3 ;  /* 0x0000000830107211 */ /* 0x000fe200018f0eff */
[----:B------:R-:W-:Y:S01]  /*d910*/  IMAD R58, R58, UR49, RZ ;  /* 0x000000313a3a7c24 */ /* 0x000fe2000f8e02ff */
[----:B------:R-:W-:-:S02]  /*d920*/  IADD3 R43, P2, PT, R53, R9, RZ ;  /* 0x00000009352b7210 */ /* 0x000fc40007f5e0ff */
[-C--:B------:R-:W-:Y:S02]  /*d930*/  LEA.HI.X.SX32 R7, R52, R8.reuse, 0x1, P1 ;  /* 0x0000000834077211 */ /* 0x080fe400008f0eff */
[-C--:B------:R-:W-:Y:S02]  /*d940*/  IADD3 R90, P3, PT, R51, R9.reuse, RZ ;  /* 0x00000009335a7210 */ /* 0x080fe40007f7e0ff */
[----:B------:R-:W-:Y:S02]  /*d950*/  IADD3 R88, P1, PT, R55, R9, RZ ;  /* 0x0000000937587210 */ /* 0x000fe40007f3e0ff */
[-C--:B------:R-:W-:Y:S01]  /*d960*/  LEA.HI.X.SX32 R19, R44, R8.reuse, 0x1, P5 ;  /* 0x000000082c137211 */ /* 0x080fe200028f0eff */
[----:B------:R-:W-:Y:S01]  /*d970*/  IMAD R59, R59, UR50, RZ ;  /* 0x000000323b3b7c24 */ /* 0x000fe2000f8e02ff */
[-C--:B------:R-:W-:Y:S01]  /*d980*/  LEA.HI.X.SX32 R44, R53, R8.reuse, 0x1, P2 ;  /* 0x00000008352c7211 */ /* 0x080fe200010f0eff */
[----:B------:R-:W-:Y:S01]  /*d990*/  IMAD R61, R86, UR18, RZ ;  /* 0x00000012563d7c24 */ /* 0x000fe2000f8e02ff */
[----:B------:R-:W-:-:S02]  /*d9a0*/  LEA.HI.X.SX32 R91, R51, R8, 0x1, P3 ;  /* 0x00000008335b7211 */ /* 0x000fc400018f0eff */
[-C--:B------:R-:W-:Y:S02]  /*d9b0*/  IADD3 R21, P2, PT, R56, R9.reuse, RZ ;  /* 0x0000000938157210 */ /* 0x080fe40007f5e0ff */
[-C--:B------:R-:W-:Y:S01]  /*d9c0*/  LEA.HI.X.SX32 R89, R55, R8.reuse, 0x1, P1 ;  /* 0x0000000837597211 */ /* 0x080fe200008f0eff */
[----:B------:R0:W-:Y:S01]  /*d9d0*/  STL [R1+0x308], R0 ;  /* 0x0003080001007387 */ /* 0x0001e20000100800 */
[-C--:B------:R-:W-:Y:S02]  /*d9e0*/  IADD3 R35, P3, PT, R54, R9.reuse, RZ ;  /* 0x0000000936237210 */ /* 0x080fe40007f7e0ff */
[-C--:B------:R-:W-:Y:S01]  /*d9f0*/  IADD3 R33, P1, PT, R58, R9.reuse, RZ ;  /* 0x000000093a217210 */ /* 0x080fe20007f3e0ff */
[----:B------:R-:W-:Y:S01]  /*da00*/  STL [R1+0x2d4], R4 ;  /* 0x0002d40401007387 */ /* 0x000fe20000100800 */
[-C--:B------:R-:W-:Y:S01]  /*da10*/  LEA.HI.X.SX32 R20, R56, R8.reuse, 0x1, P2 ;  /* 0x0000000838147211 */ /* 0x080fe200010f0eff */
[----:B-1----:R-:W-:Y:S01]  /*da20*/  IMAD R62, R62, UR19, RZ ;  /* 0x000000133e3e7c24 */ /* 0x002fe2000f8e02ff */
[----:B------:R-:W-:Y:S01]  /*da30*/  LEA.HI.X.SX32 R36, R54, R8, 0x1, P3 ;  /* 0x0000000836247211 */ /* 0x000fe200018f0eff */
[----:B------:R-:W-:Y:S01]  /*da40*/  STL [R1+0x300], R14 ;  /* 0x0003000e01007387 */ /* 0x000fe20000100800 */
[----:B------:R-:W-:-:S02]  /*da50*/  IADD3 R86, P2, PT, R59, R9, RZ ;  /* 0x000000093b567210 */ /* 0x000fc40007f5e0ff */
[----:B------:R-:W-:Y:S01]  /*da60*/  LEA.HI.X.SX32 R34, R58, R8, 0x1, P1 ;  /* 0x000000083a227211 */ /* 0x000fe200008f0eff */
[----:B------:R-:W-:Y:S01]  /*da70*/  STL [R1+0x2dc], R17 ;  /* 0x0002dc1101007387 */ /* 0x000fe20000100800 */
[----:B------:R-:W-:-:S03]  /*da80*/  IADD3 R54, P1, PT, R61, R9, RZ ;  /* 0x000000093d367210 */ /* 0x000fc60007f3e0ff */
[----:B------:R-:W-:Y:S01]  /*da90*/  STL [R1+0x310], R10 ;  /* 0x0003100a01007387 */ /* 0x000fe20000100800 */
[----:B------:R-:W-:-:S03]  /*daa0*/  LEA.HI.X.SX32 R87, R59, R8, 0x1, P2 ;  /* 0x000000083b577211 */ /* 0x000fc600010f0eff */
[----:B------:R-:W-:Y:S01]  /*dab0*/  STL [R1+0x2e4], R6 ;  /* 0x0002e40601007387 */ /* 0x000fe20000100800 */
[----:B------:R-:W-:-:S03]  /*dac0*/  IADD3 R31, P2, PT, R62, R9, RZ ;  /* 0x000000093e1f7210 */ /* 0x000fc60007f5e0ff */
[----:B------:R-:W-:Y:S01]  /*dad0*/  STL [R1+0x318], R39 ;  /* 0x0003182701007387 */ /* 0x000fe20000100800 */
[----:B------:R-:W-:-:S03]  /*dae0*/  LEA.HI.X.SX32 R55, R61, R8, 0x1, P1 ;  /* 0x000000083d377211 */ /* 0x000fc600008f0eff */
[----:B------:R-:W-:Y:S04]  /*daf0*/  STL [R1+0x2ec], R3 ;  /* 0x0002ec0301007387 */ /* 0x000fe80000100800 */
[----:B------:R-:W-:Y:S01]  /*db00*/  STL [R1+0x2f4], R42 ;  /* 0x0002f42a01007387 */ /* 0x000fe20000100800 */
[----:B------:R-:W-:Y:S02]  /*db10*/  LEA.HI.X.SX32 R32, R62, R8, 0x1, P2 ;  /* 0x000000083e207211 */ /* 0x000fe400010f0eff */
[----:B------:R-:W1:Y:S01]  /*db20*/  LDC R62, c[0x0][0x3a0] ;  /* 0x0000e800ff3e7b82 */ /* 0x000e620000000800 */
[----:B------:R-:W-:Y:S01]  /*db30*/  STL [R1+0x320], R92 ;  /* 0x0003205c01007387 */ /* 0x000fe20000100800 */
[----:B------:R-:W2:Y:S03]  /*db40*/  S2R R61, SR_TID.X ;  /* 0x00000000003d7919 */ /* 0x000ea60000002100 */
[----:B------:R-:W-:Y:S04]  /*db50*/  STL [R1+0x328], R2 ;  /* 0x0003280201007387 */ /* 0x000fe80000100800 */
[----:B------:R-:W-:Y:S04]  /*db60*/  STL [R1+0x2fc], R15 ;  /* 0x0002fc0f01007387 */ /* 0x000fe80000100800 */
[----:B------:R-:W-:Y:S04]  /*db70*/  STL [R1+0x304], R19 ;  /* 0x0003041301007387 */ /* 0x000fe80000100800 */
[----:B------:R-:W-:Y:S04]  /*db80*/  STL [R1+0x30c], R77 ;  /* 0x00030c4d01007387 */ /* 0x000fe80000100800 */
[----:B------:R-:W-:Y:S04]  /*db90*/  STL [R1+0x314], R40 ;  /* 0x0003142801007387 */ /* 0x000fe80000100800 */
[----:B------:R-:W-:Y:S04]  /*dba0*/  STL [R1+0x324], R16 ;  /* 0x0003241001007387 */ /* 0x000fe80000100800 */
[----:B------:R-:W-:Y:S01]  /*dbb0*/  STL [R1+0x31c], R93 ;  /* 0x00031c5d01007387 */ /* 0x000fe20000100800 */
[----:B------:R-:W-:-:S03]  /*dbc0*/  IMAD R57, R57, UR48, RZ ;  /* 0x0000003039397c24 */ /* 0x000fc6000f8e02ff */
[----:B------:R-:W-:Y:S04]  /*dbd0*/  STL [R1+0x330], R45 ;  /* 0x0003302d01007387 */ /* 0x000fe80000100800 */
[----:B------:R-:W-:Y:S01]  /*dbe0*/  STL [R1+0x338], R37 ;  /* 0x0003382501007387 */ /* 0x000fe20000100800 */
[----:B------:R-:W-:-:S03]  /*dbf0*/  IMAD R64, R64, UR53, RZ ;  /* 0x0000003540407c24 */ /* 0x000fc6000f8e02ff */
[----:B------:R-:W-:Y:S04]  /*dc00*/  STL [R1+0x32c], R46 ;  /* 0x00032c2e01007387 */ /* 0x000fe80000100800 */
[----:B------:R-:W-:Y:S04]  /*dc10*/  STL [R1+0x340], R90 ;  /* 0x0003405a01007387 */ /* 0x000fe80000100800 */
[----:B------:R-:W-:Y:S01]  /*dc20*/  STL [R1+0x334], R38 ;  /* 0x0003342601007387 */ /* 0x000fe20000100800 */
[----:B------:R-:W-:-:S03]  /*dc30*/  IADD3 R41, P3, PT, R57, R9, RZ ;  /* 0x0000000939297210 */ /* 0x000fc60007f7e0ff */
[----:B------:R-:W-:Y:S01]  /*dc40*/  STL [R1+0x33c], R91 ;  /* 0x00033c5b01007387 */ /* 0x000fe20000100800 */
[----:B------:R-:W-:-:S03]  /*dc50*/  IMAD R60, R60, UR51, RZ ;  /* 0x000000333c3c7c24 */ /* 0x000fc6000f8e02ff */
[----:B------:R-:W-:Y:S01]  /*dc60*/  STL [R1+0x348], R5 ;  /* 0x0003480501007387 */ /* 0x000fe20000100800 */
[----:B------:R-:W-:-:S03]  /*dc70*/  IMAD R67, R67, UR56, RZ ;  /* 0x0000003843437c24 */ /* 0x000fc6000f8e02ff */
[----:B------:R-:W-:Y:S01]  /*dc80*/  STL [R1+0x350], R43 ;  /* 0x0003502b01007387 */ /* 0x000fe20000100800 */
[----:B------:R-:W-:-:S03]  /*dc90*/  IADD3 R47, P1, PT, R64, R9, RZ ;  /* 0x00000009402f7210 */ /* 0x000fc60007f3e0ff */
[----:B------:R-:W-:Y:S01]  /*dca0*/  STL [R1+0x344], R7 ;  /* 0x0003440701007387 */ /* 0x000fe20000100800 */
[----:B------:R-:W-:-:S03]  /*dcb0*/  LEA.HI.X.SX32 R57, R57, R8, 0x1, P3 ;  /* 0x0000000839397211 */ /* 0x000fc600018f0eff */
[----:B------:R-:W-:Y:S04]  /*dcc0*/  STL [R1+0x358], R35 ;  /* 0x0003582301007387 */ /* 0x000fe80000100800 */
[----:B------:R-:W-:Y:S01]  /*dcd0*/  STL [R1+0x34c], R44 ;  /* 0x00034c2c01007387 */ /* 0x000fe20000100800 */
[----:B------:R-:W-:-:S03]  /*dce0*/  IADD3 R56, P3, PT, R60, R9, RZ ;  /* 0x000000093c387210 */ /* 0x000fc60007f7e0ff */
[----:B------:R-:W-:Y:S01]  /*dcf0*/  STL [R1+0x354], R36 ;  /* 0x0003542401007387 */ /* 0x000fe20000100800 */
[----:B------:R-:W-:-:S03]  /*dd00*/  LEA.HI.X.SX32 R78, R64, R8, 0x1, P1 ;  /* 0x00000008404e7211 */ /* 0x000fc600008f0eff */
[----:B------:R-:W-:Y:S01]  /*dd10*/  STL [R1+0x368], R21 ;  /* 0x0003681501007387 */ /* 0x000fe20000100800 */
[----:B------:R-:W-:Y:S01]  /*dd20*/  IMAD R63, R63, UR52, RZ ;  /* 0x000000343f3f7c24 */ /* 0x000fe2000f8e02ff */
[----:B------:R-:W-:Y:S02]  /*dd30*/  IADD3 R82, P1, PT, R67, R9, RZ ;  /* 0x0000000943527210 */ /* 0x000fe40007f3e0ff */
[----:B------:R-:W-:Y:S01]  /*dd40*/  STL [R1+0x360], R88 ;  /* 0x0003605801007387 */ /* 0x000fe20000100800 */
[----:B------:R-:W-:-:S03]  /*dd50*/  IMAD R70, R70, UR59, RZ ;  /* 0x0000003b46467c24 */ /* 0x000fc6000f8e02ff */
[----:B------:R-:W-:Y:S01]  /*dd60*/  STL [R1+0x370], R41 ;  /* 0x0003702901007387 */ /* 0x000fe20000100800 */
[----:B------:R-:W-:-:S03]  /*dd70*/  LEA.HI.X.SX32 R60, R60, R8, 0x1, P3 ;  /* 0x000000083c3c7211 */ /* 0x000fc600018f0eff */
[----:B------:R-:W-:Y:S01]  /*dd80*/  STL [R1+0x35c], R89 ;  /* 0x00035c5901007387 */ /* 0x000fe20000100800 */
[----:B------:R-:W-:-:S03]  /*dd90*/  LEA.HI.X.SX32 R83, R67, R8, 0x1, P1 ;  /* 0x0000000843537211 */ /* 0x000fc600008f0eff */
[----:B------:R-:W-:Y:S01]  /*dda0*/  STL [R1+0x364], R20 ;  /* 0x0003641401007387 */ /* 0x000fe20000100800 */
[----:B------:R-:W-:-:S03]  /*ddb0*/  IADD3 R84, P3, PT, R63, R9, RZ ;  /* 0x000000093f547210 */ /* 0x000fc60007f7e0ff */
[----:B------:R-:W-:Y:S01]  /*ddc0*/  STL [R1+0x36c], R57 ;  /* 0x00036c3901007387 */ /* 0x000fe20000100800 */
[----:B------:R-:W-:Y:S01]  /*ddd0*/  IADD3 R24, P1, PT, R70, R9, RZ ;  /* 0x0000000946187210 */ /* 0x000fe20007f3e0ff */
[----:B-1----:R-:W-:Y:S02]  /*dde0*/  VIADD R79, R62, 0x3f ;  /* 0x0000003f3e4f7836 */ /* 0x002fe40000000000 */
[----:B------:R-:W-:Y:S01]  /*ddf0*/  STL [R1+0x378], R33 ;  /* 0x0003782101007387 */ /* 0x000fe20000100800 */
[----:B------:R-:W-:-:S03]  /*de00*/  IMAD R65, R65, UR54, RZ ;  /* 0x0000003641417c24 */ /* 0x000fc6000f8e02ff */
[----:B------:R-:W-:Y:S01]  /*de10*/  STL [R1+0x388], R56 ;  /* 0x0003883801007387 */ /* 0x000fe20000100800 */
[----:B------:R-:W-:-:S03]  /*de20*/  IMAD R66, R66, UR55, RZ ;  /* 0x0000003742427c24 */ /* 0x000fc6000f8e02ff */
[----:B------:R-:W-:Y:S01]  /*de30*/  STL [R1+0x380], R86 ;  /* 0x0003805601007387 */ /* 0x000fe20000100800 */
[----:B------:R-:W-:-:S03]  /*de40*/  LEA.HI.X.SX32 R85, R63, R8, 0x1, P3 ;  /* 0x000000083f557211 */ /* 0x000fc600018f0eff */
[----:B------:R-:W-:Y:S01]  /*de50*/  STL [R1+0x374], R34 ;  /* 0x0003742201007387 */ /* 0x000fe20000100800 */
[----:B------:R-:W-:-:S03]  /*de60*/  LEA.HI.X.SX32 R26, R70, R8, 0x1, P1 ;  /* 0x00000008461a7211 */ /* 0x000fc600008f0eff */
[----:B------:R-:W-:Y:S01]  /*de70*/  STL [R1+0x37c], R87 ;  /* 0x00037c5701007387 */ /* 0x000fe20000100800 */
[----:B--2---:R-:W-:-:S03]  /*de80*/  LOP3.LUT R58, R61, 0x7f, RZ, 0xc0, !PT ;  /* 0x0000007f3d3a7812 */ /* 0x004fc600078ec0ff */
[----:B------:R-:W-:Y:S01]  /*de90*/  STL [R1+0x384], R60 ;  /* 0x0003843c01007387 */ /* 0x000fe20000100800 */
[----:B------:R-:W-:Y:S02]  /*dea0*/  LOP3.LUT R61, R61, 0x3f, RZ, 0xc0, !PT ;  /* 0x0000003f3d3d7812 */ /* 0x000fe400078ec0ff */
[----:B------:R-:W-:Y:S01]  /*deb0*/  ISETP.GT.AND P1, PT, R79, 0x3f, PT ;  /* 0x0000003f4f00780c */ /* 0x000fe20003f24270 */
[----:B------:R-:W-:Y:S01]  /*dec0*/  STL [R1+0x390], R54 ;  /* 0x0003903601007387 */ /* 0x000fe20000100800 */
[-C--:B------:R-:W-:Y:S01]  /*ded0*/  IADD3 R52, P2, PT, R65, R9.reuse, RZ ;  /* 0x0000000941347210 */ /* 0x080fe20007f5e0ff */
[----:B------:R-:W-:Y:S02]  /*dee0*/  IMAD R69, R69, UR58, RZ ;  /* 0x0000003a45457c24 */ /* 0x000fe4000f8e02ff */
[----:B------:R-:W-:Y:S01]  /*def0*/  STL [R1+0x398], R31 ;  /* 0x0003981f01007387 */ /* 0x000fe20000100800 */
[----:B------:R-:W-:Y:S01]  /*df00*/  IADD3 R27, P3, PT, R66, R9, RZ ;  /* 0x00000009421b7210 */ /* 0x000fe20007f7e0ff */
[----:B------:R-:W-:-:S02]  /*df10*/  IMAD R75, R75, UR64, RZ ;  /* 0x000000404b4b7c24 */ /* 0x000fc4000f8e02ff */
[----:B------:R-:W-:Y:S01]  /*df20*/  STL [R1+0x38c], R55 ;  /* 0x00038c3701007387 */ /* 0x000fe20000100800 */
[----:B------:R-:W-:-:S03]  /*df30*/  ISETP.LT.AND P1, PT, R61, R62, P1 ;  /* 0x0000003e3d00720c */ /* 0x000fc60000f21270 */
[----:B------:R-:W-:Y:S01]  /*df40*/  STL [R1+0x3a0], R84 ;  /* 0x0003a05401007387 */ /* 0x000fe20000100800 */
[----:B------:R-:W-:-:S03]  /*df50*/  LEA.HI.X.SX32 R53, R65, R8, 0x1, P2 ;  /* 0x0000000841357211 */ /* 0x000fc600010f0eff */
[----:B------:R-:W-:Y:S01]  /*df60*/  STL [R1+0x394], R32 ;  /* 0x0003942001007387 */ /* 0x000fe20000100800 */
[----:B------:R-:W-:-:S03]  /*df70*/  LEA.HI.X.SX32 R30, R66, R8, 0x1, P3 ;  /* 0x00000008421e7211 */ /* 0x000fc600018f0eff */
[----:B------:R-:W-:Y:S01]  /*df80*/  STL [R1+0x39c], R85 ;  /* 0x00039c5501007387 */ /* 0x000fe20000100800 */
[----:B------:R-:W-:Y:S01]  /*df90*/  IMAD R72, R72, UR61, RZ ;  /* 0x0000003d48487c24 */ /* 0x000fe2000f8e02ff */
[-C--:B0-----:R-:W-:Y:S02]  /*dfa0*/  IADD3 R0, P2, PT, R68, R9.reuse, RZ ;  /* 0x0000000944007210 */ /* 0x081fe40007f5e0ff */
[----:B------:R-:W-:Y:S01]  /*dfb0*/  STL [R1+0x3a8], R47 ;  /* 0x0003a82f01007387 */ /* 0x000fe20000100800 */
[----:B------:R-:W-:Y:S01]  /*dfc0*/  IMAD R74, R74, UR63, RZ ;  /* 0x0000003f4a4a7c24 */ /* 0x000fe2000f8e02ff */
[-C--:B------:R-:W-:Y:S02]  /*dfd0*/  IADD3 R50, P3, PT, R69, R9.reuse, RZ ;  /* 0x0000000945327210 */ /* 0x080fe40007f7e0ff */
[----:B------:R-:W-:Y:S01]  /*dfe0*/  STL [R1+0x3b0], R52 ;  /* 0x0003b03401007387 */ /* 0x000fe20000100800 */
[----:B------:R-:W-:-:S03]  /*dff0*/  IADD3 R59, P6, PT, R75, R9, RZ ;  /* 0x000000094b3b7210 */ /* 0x000fc60007fde0ff */
[----:B------:R-:W2:Y:S01]  /*e000*/  LDL R65, [R1+0x288] ;  /* 0x0002880001417983 */ /* 0x000ea20000100800 */
[----:B------:R-:W-:-:S03]  /*e010*/  LEA.HI.X.SX32 R18, R68, R8, 0x1, P2 ;  /* 0x0000000844127211 */ /* 0x000fc600010f0eff */
[----:B------:R-:W-:Y:S01]  /*e020*/  STL [R1+0x3a4], R78 ;  /* 0x0003a44e01007387 */ /* 0x000fe20000100800 */
[----:B------:R-:W-:-:S03]  /*e030*/  LEA.HI.X.SX32 R51, R69, R8, 0x1, P3 ;  /* 0x0000000845337211 */ /* 0x000fc600018f0eff */
[----:B------:R-:W-:Y:S01]  /*e040*/  STL [R1+0x3b8], R27 ;  /* 0x0003b81b01007387 */ /* 0x000fe20000100800 */
[----:B------:R-:W-:-:S03]  /*e050*/  IADD3 R80, P2, PT, R71, R9, RZ ;  /* 0x0000000947507210 */ /* 0x000fc60007f5e0ff */
[----:B------:R-:W-:Y:S01]  /*e060*/  STL [R1+0x3ac], R53 ;  /* 0x0003ac3501007387 */ /* 0x000fe20000100800 */
[-C--:B------:R-:W-:Y:S02]  /*e070*/  IADD3 R67, P3, PT, R72, R9.reuse, RZ ;  /* 0x0000000948437210 */ /* 0x080fe40007f7e0ff */
[-C--:B------:R-:W-:Y:S01]  /*e080*/  IADD3 R48, P4, PT, R73, R9.reuse, RZ ;  /* 0x0000000949307210 */ /* 0x080fe20007f9e0ff */
[----:B------:R-:W-:Y:S01]  /*e090*/  STL [R1+0x3b4], R30 ;  /* 0x0003b41e01007387 */ /* 0x000fe20000100800 */
[----:B------:R-:W-:Y:S02]  /*e0a0*/  IADD3 R22, P5, PT, R74, R9, RZ ;  /* 0x000000094a167210 */ /* 0x000fe40007fbe0ff */
[-C--:B------:R-:W-:Y:S01]  /*e0b0*/  LEA.HI.X.SX32 R66, R75, R8.reuse, 0x1, P6 ;  /* 0x000000084b427211 */ /* 0x080fe200030f0eff */
[----:B------:R-:W-:Y:S01]  /*e0c0*/  STL [R1+0x3c8], R0 ;  /* 0x0003c80001007387 */ /* 0x000fe20000100800 */
[----:B------:R-:W-:-:S03]  /*e0d0*/  LEA.HI.X.SX32 R81, R71, R8, 0x1, P2 ;  /* 0x0000000847517211 */ /* 0x000fc600010f0eff */
[----:B------:R-:W-:Y:S01]  /*e0e0*/  STL [R1+0x3c0], R82 ;  /* 0x0003c05201007387 */ /* 0x000fe20000100800 */
[----:B------:R-:W-:-:S03]  /*e0f0*/  LEA.HI.X.SX32 R68, R72, R8, 0x1, P3 ;  /* 0x0000000848447211 */ /* 0x000fc600018f0eff */
[----:B------:R-:W-:Y:S01]  /*e100*/  STL [R1+0x3d0], R50 ;  /* 0x0003d03201007387 */ /* 0x000fe20000100800 */
[-C--:B------:R-:W-:Y:S01]  /*e110*/  LEA.HI.X.SX32 R49, R73, R8.reuse, 0x1, P4 ;  /* 0x0000000849317211 */ /* 0x080fe200020f0eff */
[----:B------:R-:W-:Y:S01]  /*e120*/  @P1 IMAD.MOV.U32 R9, RZ, RZ, R66 ;  /* 0x000000ffff091224 */ /* 0x000fe200078e0042 */
[----:B------:R-:W-:Y:S01]  /*e130*/  LEA.HI.X.SX32 R23, R74, R8, 0x1, P5 ;  /* 0x000000084a177211 */ /* 0x000fe200028f0eff */
[----:B------:R-:W3:Y:S01]  /*e140*/  LDL R69, [R1+0x284] ;  /* 0x0002840001457983 */ /* 0x000ee20000100800 */
[----:B------:R-:W-:Y:S01]  /*e150*/  PRMT R11, RZ, 0x7610, R11 ;  /* 0x00007610ff0b7816 */ /* 0x000fe2000000000b */
[----:B------:R-:W-:Y:S02]  /*e160*/  @P1 IMAD.MOV.U32 R8, RZ, RZ, R59 ;  /* 0x000000ffff081224 */ /* 0x000fe400078e003b */
[----:B------:R-:W-:Y:S04]  /*e170*/  STL [R1+0x3bc], R83 ;  /* 0x0003bc5301007387 */ /* 0x000fe80000100800 */
[----:B------:R-:W-:Y:S04]  /*e180*/  STL [R1+0x3c4], R18 ;  /* 0x0003c41201007387 */ /* 0x000fe80000100800 */
[----:B------:R-:W-:Y:S04]  /*e190*/  STL [R1+0x3cc], R51 ;  /* 0x0003cc3301007387 */ /* 0x000fe80000100800 */
[----:B------:R-:W-:Y:S04]  /*e1a0*/  STL [R1+0x3d4], R24 ;  /* 0x0003d41801007387 */ /* 0x000fe80000100800 */
[----:B------:R-:W-:Y:S04]  /*e1b0*/  STL [R1+0x3dc], R67 ;  /* 0x0003dc4301007387 */ /* 0x000fe80000100800 */
[----:B------:R-:W-:Y:S04]  /*e1c0*/  STL [R1+0x3d8], R80 ;  /* 0x0003d85001007387 */ /* 0x000fe80000100800 */
[----:B------:R-:W-:Y:S04]  /*e1d0*/  STL [R1+0x3e0], R48 ;  /* 0x0003e03001007387 */ /* 0x000fe80000100800 */
[----:B------:R0:W2:Y:S04]  /*e1e0*/  @P1 LDG.E.U8 R11, desc[UR24][R8.64] ;  /* 0x00000018080b1981 */ /* 0x0000a8000c1e1100 */
[----:B------:R-:W2:Y:S04]  /*e1f0*/  LDL R70, [R1+0x268] ;  /* 0x0002680001467983 */ /* 0x000ea80000100800 */
[----:B------:R-:W-:Y:S01]  /*e200*/  STL [R1+0x3e4], R22 ;  /* 0x0003e41601007387 */ /* 0x000fe20000100800 */
[----:B0-----:R-:W-:-:S03]  /*e210*/  PRMT R8, RZ, 0x7610, R8 ;  /* 0x00007610ff087816 */ /* 0x001fc60000000008 */
[----:B------:R-:W-:Y:S04]  /*e220*/  STL [R1+0x20c], R59 ;  /* 0x00020c3b01007387 */ /* 0x000fe80000100800 */
[----:B------:R-:W2:Y:S04]  /*e230*/  LDL R71, [R1+0x264] ;  /* 0x0002640001477983 */ /* 0x000ea80000100800 */
[----:B------:R-:W2:Y:S04]  /*e240*/  LDL R72, [R1+0x248] ;  /* 0x0002480001487983 */ /* 0x000ea80000100800 */
[----:B------:R-:W-:Y:S04]  /*e250*/  STL [R1+0x1f4], R26 ;  /* 0x0001f41a01007387 */ /* 0x000fe80000100800 */
[----:B------:R-:W2:Y:S04]  /*e260*/  LDL R73, [R1+0x244] ;  /* 0x0002440001497983 */ /* 0x000ea80000100800 */
[----:B------:R-:W2:Y:S04]  /*e270*/  LDL R74, [R1+0x228] ;  /* 0x00022800014a7983 */ /* 0x000ea80000100800 */
[----:B------:R-:W-:Y:S04]  /*e280*/  STL [R1+0x200], R68 ;  /* 0x0002004401007387 */ /* 0x000fe80000100800 */
[----:B----4-:R2:W4:Y:S04]  /*e290*/  @P1 LDG.E.U8 R8, desc[UR24][R12.64] ;  /* 0x000000180c081981 */ /* 0x010528000c1e1100 */
[----:B------:R-:W-:Y:S04]  /*e2a0*/  STL [R1+0x1fc], R81 ;  /* 0x0001fc5101007387 */ /* 0x000fe80000100800 */
[----:B------:R-:W3:Y:S01]  /*e2b0*/  LDL R75, [R1+0x224] ;  /* 0x00022400014b7983 */ /* 0x000ee20000100800 */
[----:B------:R-:W-:-:S05]  /*e2c0*/  LOP3.LUT R58, R58, 0x70, RZ, 0x3c, !PT ;  /* 0x000000703a3a7812 */ /* 0x000fca00078e3cff */
[----:B------:R-:W-:Y:S04]  /*e2d0*/  STS.U8 [R58+UR9+0x1f80], R29 ;  /* 0x001f801d3a007988 */ /* 0x000fe80008000009 */
[----:B------:R0:W-:Y:S02]  /*e2e0*/  STS.U8 [R58+UR9+0x3f80], R28 ;  /* 0x003f801c3a007988 */ /* 0x0001e40008000009 */
[----:B0-----:R-:W0:Y:S02]  /*e2f0*/  S2R R58, SR_TID.X ;  /* 0x00000000003a7919 */ /* 0x001e240000002100 */
[----:B------:R-:W-:Y:S04]  /*e300*/  STL [R1+0x204], R49 ;  /* 0x0002043101007387 */ /* 0x000fe80000100800 */
[----:B------:R0:W-:Y:S02]  /*e310*/  STL [R1+0x1f8], R66 ;  /* 0x0001f84201007387 */ /* 0x0001e40000100800 */
[----:B0-----:R-:W-:Y:S01]  /*e320*/  LOP3.LUT R66, R58, 0x7f, RZ, 0xc0, !PT ;  /* 0x0000007f3a427812 */ /* 0x001fe200078ec0ff */
[----:B--2---:R-:W-:-:S04]  /*e330*/  @P1 IMAD.MOV.U32 R12, RZ, RZ, R74 ;  /* 0x000000ffff0c1224 */ /* 0x004fc800078e004a */
[----:B----4-:R0:W-:Y:S01]  /*e340*/  STS.U8 [R66+UR9+0x8000], R8 ;  /* 0x0080000842007988 */ /* 0x0101e20008000009 */
[----:B---3--:R-:W-:Y:S01]  /*e350*/  @P1 IMAD.MOV.U32 R13, RZ, RZ, R75 ;  /* 0x000000ffff0d1224 */ /* 0x008fe200078e004b */
[----:B0-----:R-:W-:-:S06]  /*e360*/  PRMT R8, RZ, 0x7610, R8 ;  /* 0x00007610ff087816 */ /* 0x001fcc0000000008 */
[----:B------:R0:W2:Y:S02]  /*e370*/  @P1 LDG.E.U8 R8, desc[UR24][R12.64] ;  /* 0x000000180c081981 */ /* 0x0000a4000c1e1100 */
[----:B0-----:R-:W-:Y:S02]  /*e380*/  @P1 IMAD.MOV.U32 R12, RZ, RZ, R72 ;  /* 0x000000ffff0c1224 */ /* 0x001fe400078e0048 */
[----:B------:R-:W-:Y:S01]  /*e390*/  @P1 IMAD.MOV.U32 R13, RZ, RZ, R73 ;  /* 0x000000ffff0d1224 */ /* 0x000fe200078e0049 */
[----:B--2---:R0:W-:Y:S02]  /*e3a0*/  STS.U8 [R66+UR9+0x8200], R8 ;  /* 0x0082000842007988 */ /* 0x0041e40008000009 */
[----:B0-----:R-:W-:-:S06]  /*e3b0*/  PRMT R8, RZ, 0x7610, R8 ;  /* 0x00007610ff087816 */ /* 0x001fcc0000000008 */
[----:B------:R0:W2:Y:S02]  /*e3c0*/  @P1 LDG.E.U8 R8, desc[UR24][R12.64] ;  /* 0x000000180c081981 */ /* 0x0000a4000c1e1100 */
[----:B0-----:R-:W-:Y:S02]  /*e3d0*/  @P1 IMAD.MOV.U32 R12, RZ, RZ, R70 ;  /* 0x000000ffff0c1224 */ /* 0x001fe400078e0046 */
[----:B------:R-:W-:Y:S01]  /*e3e0*/  @P1 IMAD.MOV.U32 R13, RZ, RZ, R71 ;  /* 0x000000ffff0d1224 */ /* 0x000fe200078e0047 */
[----:B--2---:R0:W-:Y:S02]  /*e3f0*/  STS.U8 [R66+UR9+0x8400], R8 ;  /* 0x0084000842007988 */ /* 0x0041e40008000009 */
[----:B0-----:R-:W-:-:S06]  /*e400*/  PRMT R8, RZ, 0x7610, R8 ;  /* 0x00007610ff087816 */ /* 0x001fcc0000000008 */
[----:B------:R0:W2:Y:S04]  /*e410*/  @P1 LDG.E.U8 R8, desc[UR24][R12.64] ;  /* 0x000000180c081981 */ /* 0x0000a8000c1e1100 */
[----:B------:R-:W-:Y:S04]  /*e420*/  STL [R1+0x208], R23 ;  /* 0x0002081701007387 */ /* 0x000fe80000100800 */
[----:B------:R-:W3:Y:S01]  /*e430*/  LDL R64, [R1+0x2a4] ;  /* 0x0002a40001407983 */ /* 0x000ee20000100800 */
[----:B0-----:R-:W-:Y:S02]  /*e440*/  @P1 IMAD.MOV.U32 R12, RZ, RZ, R65 ;  /* 0x000000ffff0c1224 */ /* 0x001fe400078e0041 */
[----:B------:R-:W-:Y:S01]  /*e450*/  @P1 IMAD.MOV.U32 R13, RZ, RZ, R69 ;  /* 0x000000ffff0d1224 */ /* 0x000fe200078e0045 */
[----:B------:R-:W4:Y:S04]  /*e460*/  LDL R63, [R1+0x2a8] ;  /* 0x0002a800013f7983 */ /* 0x000f280000100800 */
[----:B------:R-:W3:Y:S04]  /*e470*/  LDL R62, [R1+0x2c4] ;  /* 0x0002c400013e7983 */ /* 0x000ee80000100800 */
[----:B------:R-:W3:Y:S04]  /*e480*/  LDL R61, [R1+0x2c8] ;  /* 0x0002c800013d7983 */ /* 0x000ee80000100800 */
[----:B------:R-:W3:Y:S04]  /*e490*/  LDL R59, [R1+0x2e8] ;  /* 0x0002e800013b7983 */ /* 0x000ee80000100800 */
[----:B------:R-:W3:Y:S04]  /*e4a0*/  LDL R58, [R1+0x308] ;  /* 0x00030800013a7983 */ /* 0x000ee80000100800 */
[----:B--2---:R0:W-:Y:S02]  /*e4b0*/  STS.U8 [R66+UR9+0x8600], R8 ;  /* 0x0086000842007988 */ /* 0x0041e40008000009 */
[----:B0-----:R-:W-:-:S06]  /*e4c0*/  PRMT R8, RZ, 0x7610, R8 ;  /* 0x00007610ff087816 */ /* 0x001fcc0000000008 */
[----:B------:R4:W2:Y:S02]  /*e4d0*/  @P1 LDG.E.U8 R8, desc[UR24][R12.64] ;  /* 0x000000180c081981 */ /* 0x0008a4000c1e1100 */
[----:B----4-:R-:W-:Y:S02]  /*e4e0*/  @P1 IMAD.MOV.U32 R12, RZ, RZ, R63 ;  /* 0x000000ffff0c1224 */ /* 0x010fe400078e003f */
[----:B---3--:R-:W-:Y:S01]  /*e4f0*/  @P1 IMAD.MOV.U32 R13, RZ, RZ, R64 ;  /* 0x000000ffff0d1224 */ /* 0x008fe200078e0040 */
[----:B--2---:R0:W-:Y:S02]  /*e500*/  STS.U8 [R66+UR9+0x8800], R8 ;  /* 0x0088000842007988 */ /* 0x0041e40008000009 */
        /* <DEDUP_REMOVED lines=8> */
[----:B------:R-:W-:Y:S02]  /*e590*/  @P1 IMAD.MOV.U32 R13, RZ, RZ, R6 ;  /* 0x000000ffff0d1224 */ /* 0x000fe400078e0006 */
[----:B------:R-:W3:Y:S04]  /*e5a0*/  LDL.LU R6, [R1+0x76c] ;  /* 0x00076c0001067983 */ /* 0x000ee80000300800 */
[----:B--2---:R0:W-:Y:S02]  /*e5b0*/  STS.U8 [R66+UR9+0x8c00], R8 ;  /* 0x008c000842007988 */ /* 0x0041e40008000009 */
[----:B0-----:R-:W-:-:S06]  /*e5c0*/  PRMT R8, RZ, 0x7610, R8 ;  /* 0x00007610ff087816 */ /* 0x001fcc0000000008 */
[----:B------:R0:W2:Y:S02]  /*e5d0*/  @P1 LDG.E.U8 R8, desc[UR24][R12.64] ;  /* 0x000000180c081981 */ /* 0x0000a4000c1e1100 */
[----:B0-----:R-:W-:Y:S02]  /*e5e0*/  @P1 IMAD.MOV.U32 R12, RZ, RZ, R58 ;  /* 0x000000ffff0c1224 */ /* 0x001fe400078e003a */
[----:B------:R-:W-:Y:S02]  /*e5f0*/  @P1 IMAD.MOV.U32 R13, RZ, RZ, R19 ;  /* 0x000000ffff0d1224 */ /* 0x000fe400078e0013 */
[----:B------:R-:W4:Y:S04]  /*e600*/  LDL.LU R19, [R1+0x768] ;  /* 0x0007680001137983 */ /* 0x000f280000300800 */
[----:B--2---:R0:W-:Y:S02]  /*e610*/  STS.U8 [R66+UR9+0x8e00], R8 ;  /* 0x008e000842007988 */ /* 0x0041e40008000009 */
[----:B0-----:R-:W-:-:S06]  /*e620*/  PRMT R8, RZ, 0x7610, R8 ;  /* 0x00007610ff087816 */ /* 0x001fcc0000000008 */
[----:B------:R0:W2:Y:S02]  /*e630*/  @P1 LDG.E.U8 R8, desc[UR24][R12.64] ;  /* 0x000000180c081981 */ /* 0x0000a4000c1e1100 */
[----:B0-----:R-:W-:Y:S02]  /*e640*/  @P1 IMAD.MOV.U32 R12, RZ, RZ, R2 ;  /* 0x000000ffff0c1224 */ /* 0x001fe400078e0002 */
[----:B------:R-:W-:Y:S02]  /*e650*/  @P1 IMAD.MOV.U32 R13, RZ, RZ, R16 ;  /* 0x000000ffff0d1224 */ /* 0x000fe400078e0010 */
[----:B------:R-:W3:Y:S04]  /*e660*/  LDL.LU R16, [R1+0x764] ;  /* 0x0007640001107983 */ /* 0x000ee80000300800 */
[----:B------:R-:W3:Y:S04]  /*e670*/  LDL.LU R2, [R1+0x760] ;  /* 0x0007600001027983 */ /* 0x000ee80000300800 */
[----:B--2---:R0:W-:Y:S02]  /*e680*/  STS.U8 [R66+UR9+0x9000], R8 ;  /* 0x0090000842007988 */ /* 0x0041e40008000009 */
[----:B0-----:R-:W-:-:S06]  /*e690*/  PRMT R8, RZ, 0x7610, R8 ;  /* 0x00007610ff087816 */ /* 0x001fcc0000000008 */
[----:B------:R0:W2:Y:S02]  /*e6a0*/  @P1 LDG.E.U8 R8, desc[UR24][R12.64] ;  /* 0x000000180c081981 */ /* 0x0000a4000c1e1100 */
[----:B0-----:R-:W-:Y:S02]  /*e6b0*/  @P1 IMAD.MOV.U32 R12, RZ, RZ, R5 ;  /* 0x000000ffff0c1224 */ /* 0x001fe400078e0005 */
[----:B------:R-:W-:Y:S02]  /*e6c0*/  @P1 IMAD.MOV.U32 R13, RZ, RZ, R7 ;  /* 0x000000ffff0d1224 */ /* 0x000fe400078e0007 */
[----:B------:R-:W3:Y:S04]  /*e6d0*/  LDL.LU R7, [R1+0x75c] ;  /* 0x00075c0001077983 */ /* 0x000ee80000300800 */
[----:B------:R-:W3:Y:S04]  /*e6e0*/  LDL.LU R5, [R1+0x758] ;  /* 0x0007580001057983 */ /* 0x000ee80000300800 */
[----:B------:R-:W3:Y:S04]  /*e6f0*/  LDL R65, [R1+0x1f0] ;  /* 0x0001f00001417983 */ /* 0x000ee80000100800 */
        /* <DEDUP_REMOVED lines=8> */
[----:B------:R-:W3:Y:S04]  /*e780*/  LDL R63, [R1+0x230] ;  /* 0x00023000013f7983 */ /* 0x000ee80000100800 */
[----:B------:R-:W3:Y:S04]  /*e790*/  LDL R62, [R1+0x24c] ;  /* 0x00024c00013e7983 */ /* 0x000ee80000100800 */
[----:B------:R-:W3:Y:S04]  /*e7a0*/  LDL R61, [R1+0x250] ;  /* 0x00025000013d7983 */ /* 0x000ee80000100800 */
[----:B------:R-:W3:Y:S04]  /*e7b0*/  LDL R59, [R1+0x270] ;  /* 0x00027000013b7983 */ /* 0x000ee80000100800 */
[----:B------:R-:W3:Y:S04]  /*e7c0*/  LDL R58, [R1+0x28c] ;  /* 0x00028c00013a7983 */ /* 0x000ee80000100800 */
[----:B--2---:R0:W-:Y:S02]  /*e7d0*/  STS.U8 [R66+UR9+0x9400], R8 ;  /* 0x0094000842007988 */ /* 0x0041e40008000009 */
[----:B0-----:R-:W-:-:S06]  /*e7e0*/  PRMT R8, RZ, 0x7610, R8 ;  /* 0x00007610ff087816 */ /* 0x001fcc0000000008 */
[----:B------:R0:W2:Y:S02]  /*e7f0*/  @P1 LDG.E.U8 R8, desc[UR24][R12.64] ;  /* 0x000000180c081981 */ /* 0x0000a4000c1e1100 */
[----:B0-----:R-:W-:Y:S02]  /*e800*/  @P1 IMAD.MOV.U32 R12, RZ, RZ, R56 ;  /* 0x000000ffff0c1224 */ /* 0x001fe400078e0038 */
[----:B------:R-:W-:Y:S01]  /*e810*/  @P1 IMAD.MOV.U32 R13, RZ, RZ, R60 ;  /* 0x000000ffff0d1224 */ /* 0x000fe200078e003c */
[----:B------:R-:W3:Y:S04]  /*e820*/  LDL R56, [R1+0x290] ;  /* 0x0002900001387983 */ /* 0x000ee80000100800 */
[----:B------:R-:W3:Y:S04]  /*e830*/  LDL R60, [R1+0x26c] ;  /* 0x00026c00013c7983 */ /* 0x000ee80000100800 */
[----:B--2---:R0:W-:Y:S02]  /*e840*/  STS.U8 [R66+UR9+0x9600], R8 ;  /* 0x0096000842007988 */ /* 0x0041e40008000009 */
[----:B0-----:R-:W-:-:S06]  /*e850*/  PRMT R8, RZ, 0x7610, R8 ;  /* 0x00007610ff087816 */ /* 0x001fcc0000000008 */
[----:B------:R0:W2:Y:S02]  /*e860*/  @P1 LDG.E.U8 R8, desc[UR24][R12.64] ;  /* 0x000000180c081981 */ /* 0x0000a4000c1e1100 */
[----:B0-----:R-:W-:Y:S02]  /*e870*/  @P1 IMAD.MOV.U32 R12, RZ, RZ, R47 ;  /* 0x000000ffff0c1224 */ /* 0x001fe400078e002f */
[----:B------:R-:W-:Y:S02]  /*e880*/  @P1 IMAD.MOV.U32 R13, RZ, RZ, R78 ;  /* 0x000000ffff0d1224 */ /* 0x000fe400078e004e */
[----:B------:R-:W3:Y:S01]  /*e890*/  LDL.LU R78, [R1+0x74c] ;  /* 0x00074c00014e7983 */ /* 0x000ee20000300800 */
[----:B------:R-:W-:-:S03]  /*e8a0*/  PRMT R9, RZ, 0x7610, R9 ;  /* 0x00007610ff097816 */ /* 0x000fc60000000009 */
        /* <DEDUP_REMOVED lines=16> */
[----:B---3--:R-:W-:Y:S02]  /*e9b0*/  @P1 IMAD.MOV.U32 R12, RZ, RZ, R78 ;  /* 0x000000ffff0c1224 */ /* 0x008fe400078e004e */
[----:B------:R-:W-:-:S05]  /*e9c0*/  @P1 IMAD.MOV.U32 R13, RZ, RZ, R65 ;  /* 0x000000ffff0d1224 */ /* 0x000fca00078e0041 */
[----:B------:R0:W3:Y:S02]  /*e9d0*/  @P1 LDG.E.U8 R9, desc[UR24][R12.64] ;  /* 0x000000180c091981 */ /* 0x0000e4000c1e1100 */
[----:B0-----:R-:W-:Y:S02]  /*e9e0*/  @P1 IMAD.MOV.U32 R12, RZ, RZ, R63 ;  /* 0x000000ffff0c1224 */ /* 0x001fe400078e003f */
[----:B------:R-:W-:Y:S01]  /*e9f0*/  @P1 IMAD.MOV.U32 R13, RZ, RZ, R64 ;  /* 0x000000ffff0d1224 */ /* 0x000fe200078e0040 */
[----:B------:R-:W0:Y:S01]  /*ea00*/  S2R R78, SR_TID.X ;  /* 0x00000000004e7919 */ /* 0x000e220000002100 */
[----:B--2---:R1:W-:Y:S02]  /*ea10*/  STS.U8 [R66+UR9+0x9e00], R8 ;  /* 0x009e000842007988 */ /* 0x0043e40008000009 */
[----:B-1----:R-:W-:-:S06]  /*ea20*/  PRMT R8, RZ, 0x7610, R8 ;  /* 0x00007610ff087816 */ /* 0x002fcc0000000008 */
[----:B------:R1:W2:Y:S01]  /*ea30*/  @P1 LDG.E.U8 R8, desc[UR24][R12.64] ;  /* 0x000000180c081981 */ /* 0x0002a2000c1e1100 */
[----:B0-----:R-:W-:-:S04]  /*ea40*/  LOP3.LUT R78, R78, 0x7f, RZ, 0xc0, !PT ;  /* 0x0000007f4e4e7812 */ /* 0x001fc800078ec0ff */
[----:B------:R-:W-:Y:S01]  /*ea50*/  LOP3.LUT R78, R78, 0x10, RZ, 0x3c, !PT ;  /* 0x000000104e4e7812 */ /* 0x000fe200078e3cff */
[----:B-1----:R-:W-:Y:S02]  /*ea60*/  @P1 IMAD.MOV.U32 R12, RZ, RZ, R61 ;  /* 0x000000ffff0c1224 */ /* 0x002fe400078e003d */
[----:B------:R-:W-:Y:S02]  /*ea70*/  @P1 IMAD.MOV.U32 R13, RZ, RZ, R62 ;  /* 0x000000ffff0d1224 */ /* 0x000fe400078e003e */
        /* <DEDUP_REMOVED lines=49> */
[----:B------:R-:W-:Y:S01]  /*ed90*/  @P1 IMAD.MOV.U32 R13, RZ, RZ, R44 ;  /* 0x000000ffff0d1224 */ /* 0x000fe200078e002c */
[----:B---3--:R-:W-:Y:S01]  /*eda0*/  STS.U8 [R78+UR9+0x8080], R9 ;  /* 0x008080094e007988 */ /* 0x008fe20008000009 */
[----:B------:R-:W-:-:S03]  /*edb0*/  PRMT R10, RZ, 0x7610, R10 ;  /* 0x00007610ff0a7816 */ /* 0x000fc6000000000a */
        /* <DEDUP_REMOVED lines=30> */
[----:B------:R0:W2:Y:S01]  /*efa0*/  @P1 LDG.E.U8 R8, desc[UR24][R12.64] ;  /* 0x000000180c081981 */ /* 0x0000a2000c1e1100 */
[----:B------:R-:W-:Y:S02]  /*efb0*/  @P1 IMAD.MOV.U32 R9, RZ, RZ, R47 ;  /* 0x000000ffff091224 */ /* 0x000fe400078e002f */
[----:B0-----:R-:W-:Y:S02]  /*efc0*/  @P1 IMAD.MOV.U32 R12, RZ, RZ, R45 ;  /* 0x000000ffff0c1224 */ /* 0x001fe400078e002d */
[----:B------:R-:W-:Y:S01]  /*efd0*/  @P1 IMAD.MOV.U32 R13, RZ, RZ, R46 ;  /* 0x000000ffff0d1224 */ /* 0x000fe200078e002e */
[----:B--2---:R0:W-:Y:S02]  /*efe0*/  STS.U8 [R78+UR9+0x9e80], R8 ;  /* 0x009e80084e007988 */ /* 0x0041e40008000009 */
[----:B0-----:R-:W-:-:S05]  /*eff0*/  @P1 IMAD.MOV.U32 R8, RZ, RZ, R77 ;  /* 0x000000ffff081224 */ /* 0x001fca00078e004d */
[----:B------:R0:W2:Y:S02]  /*f000*/  @P1 LDG.E.U8 R10, desc[UR24][R8.64] ;  /* 0x00000018080a1981 */ /* 0x0000a4000c1e1100 */
[----:B0-----:R-:W-:-:S06]  /*f010*/  PRMT R8, RZ, 0x7610, R8 ;  /* 0x00007610ff087816 */ /* 0x001fcc0000000008 */
[----:B------:R3:W2:Y:S01]  /*f020*/  @P1 LDG.E.U8 R8, desc[UR24][R12.64] ;  /* 0x000000180c081981 */ /* 0x0006a2000c1e1100 */
[----:B------:R-:W0:Y:S01]  /*f030*/  S2R R77, SR_TID.X ;  /* 0x00000000004d7919 */ /* 0x000e220000002100 */
[----:B---3--:R-:W-:Y:S02]  /*f040*/  @P1 IMAD.MOV.U32 R12, RZ, RZ, R43 ;  /* 0x000000ffff0c1224 */ /* 0x008fe400078e002b */
[----:B------:R-:W-:Y:S01]  /*f050*/  @P1 IMAD.MOV.U32 R13, RZ, RZ, R44 ;  /* 0x000000ffff0d1224 */ /* 0x000fe200078e002c */
[----:B0-----:R-:W-:-:S04]  /*f060*/  LOP3.LUT R77, R77, 0x7f, RZ, 0xc0, !PT ;  /* 0x0000007f4d4d7812 */ /* 0x001fc800078ec0ff */
[----:B------:R-:W-:-:S05]  /*f070*/  LOP3.LUT R77, R77, 0x20, RZ, 0x3c, !PT ;  /* 0x000000204d4d7812 */ /* 0x000fca00078e3cff */
        /* <DEDUP_REMOVED lines=72> */
[----:B------:R-:W0:Y:S01]  /*f500*/  S2R R76, SR_TID.X ;  /* 0x00000000004c7919 */ /* 0x000e220000002100 */
[----:B--2---:R1:W-:Y:S02]  /*f510*/  STS.U8 [R77+UR9+0x9d00], R8 ;  /* 0x009d00084d007988 */ /* 0x0043e40008000009 */
[----:B-1----:R-:W-:-:S06]  /*f520*/  PRMT R8, RZ, 0x7610, R8 ;  /* 0x00007610ff087816 */ /* 0x002fcc0000000008 */
[----:B------:R-:W2:Y:S01]  /*f530*/  @P1 LDG.E.U8 R8, desc[UR24][R12.64] ;  /* 0x000000180c081981 */ /* 0x000ea2000c1e1100 */
[----:B0-----:R-:W-:-:S04]  /*f540*/  LOP3.LUT R76, R76, 0x7f, RZ, 0xc0, !PT ;  /* 0x0000007f4c4c7812 */ /* 0x001fc800078ec0ff */
[----:B------:R-:W-:Y:S01]  /*f550*/  LOP3.LUT R76, R76, 0x30, RZ, 0x3c, !PT ;  /* 0x000000304c4c7812 */ /* 0x000fe200078e3cff */
[----:B------:R3:W-:Y:S01]  /*f560*/  STS.U8 [R77+UR9+0x8100], R10 ;  /* 0x0081000a4d007988 */ /* 0x0007e20008000009 */
[----:B------:R-:W-:Y:S01]  /*f570*/  PRMT R9, RZ, 0x7610, R9 ;  /* 0x00007610ff097816 */ /* 0x000fe20000000009 */
[----:B---3--:R-:W-:Y:S02]  /*f580*/  @P1 IMAD.MOV.U32 R10, RZ, RZ, R5 ;  /* 0x000000ffff0a1224 */ /* 0x008fe400078e0005 */
[----:B--2---:R-:W-:Y:S04]  /*f590*/  STS.U8 [R77+UR9+0x9f00], R8 ;  /* 0x009f00084d007988 */ /* 0x004fe80008000009 */
[----:B------:R0:W-:Y:S02]  /*f5a0*/  STS.U8 [R76+UR9+0x9f80], R11 ;  /* 0x009f800b4c007988 */ /* 0x0001e40008000009 */
[----:B0-----:R-:W-:Y:S01]  /*f5b0*/  @P1 IMAD.MOV.U32 R11, RZ, RZ, R7 ;  /* 0x000000ffff0b1224 */ /* 0x001fe200078e0007 */
[----:B------:R-:W-:Y:S01]  /*f5c0*/  PRMT R8, RZ, 0x7610, R8 ;  /* 0x00007610ff087816 */ /* 0x000fe20000000008 */
[----:B------:R-:W5:Y:S04]  /*f5d0*/  LDL.LU R7, [R1+0x708] ;  /* 0x0007080001077983 */ /* 0x000f680000300800 */
[----:B------:R0:W2:Y:S04]  /*f5e0*/  @P1 LDG.E.U8 R9, desc[UR24][R10.64] ;  /* 0x000000180a091981 */ /* 0x0000a8000c1e1100 */
[----:B------:R-:W5:Y:S01]  /*f5f0*/  LDL.LU R5, [R1+0x704] ;  /* 0x0007040001057983 */ /* 0x000f620000300800 */
[----:B0-----:R-:W-:-:S02]  /*f600*/  @P1 IMAD.MOV.U32 R10, RZ, RZ, R4 ;  /* 0x000000ffff0a1224 */ /* 0x001fc400078e0004 */
[----:B------:R-:W-:Y:S02]  /*f610*/  @P1 IMAD.MOV.U32 R11, RZ, RZ, R6 ;  /* 0x000000ffff0b1224 */ /* 0x000fe400078e0006 */
[----:B------:R-:W5:Y:S04]  /*f620*/  LDL.LU R6, [R1+0x700] ;  /* 0x0007000001067983 */ /* 0x000f680000300800 */
[----:B------:R0:W3:Y:S04]  /*f630*/  @P1 LDG.E.U8 R8, desc[UR24][R10.64] ;  /* 0x000000180a081981 */ /* 0x0000e8000c1e1100 */
[----:B------:R-:W5:Y:S01]  /*f640*/  LDL.LU R4, [R1+0x6fc] ;  /* 0x0006fc0001047983 */ /* 0x000f620000300800 */
[----:B0-----:R-:W-:-:S02]  /*f650*/  @P1 IMAD.MOV.U32 R10, RZ, RZ, R2 ;  /* 0x000000ffff0a1224 */ /* 0x001fc400078e0002 */
[----:B------:R-:W-:Y:S02]  /*f660*/  @P1 IMAD.MOV.U32 R11, RZ, RZ, R3 ;  /* 0x000000ffff0b1224 */ /* 0x000fe400078e0003 */
[----:B------:R-:W5:Y:S04]  /*f670*/  LDL.LU R3, [R1+0x6f8] ;  /* 0x0006f80001037983 */ /* 0x000f680000300800 */
[----:B------:R-:W5:Y:S04]  /*f680*/  LDL.LU R2, [R1+0x6f4] ;  /* 0x0006f40001027983 */ /* 0x000f680000300800 */
[----:B---3--:R0:W-:Y:S02]  /*f690*/  STS.U8 [R76+UR9+0x8380], R8 ;  /* 0x008380084c007988 */ /* 0x0081e40008000009 */
[----:B0-----:R-:W-:-:S06]  /*f6a0*/  PRMT R8, RZ, 0x7610, R8 ;  /* 0x00007610ff087816 */ /* 0x001fcc0000000008 */
[----:B------:R0:W3:Y:S02]  /*f6b0*/  @P1 LDG.E.U8 R8, desc[UR24][R10.64] ;  /* 0x000000180a081981 */ /* 0x0000e4000c1e1100 */
[----:B0-----:R-:W-:Y:S02]  /*f6c0*/  @P1 IMAD.MOV.U32 R10, RZ, RZ, R0 ;  /* 0x000000ffff0a1224 */ /* 0x001fe400078e0000 */
[----:B------:R-:W-:Y:S01]  /*f6d0*/  @P1 IMAD.MOV.U32 R11, RZ, RZ, R25 ;  /* 0x000000ffff0b1224 */ /* 0x000fe200078e0019 */
[----:B------:R-:W5:Y:S04]  /*f6e0*/  LDL.LU R0, [R1+0x6f0] ;  /* 0x0006f00001007983 */ /* 0x000f680000300800 */
[----:B---3--:R0:W-:Y:S02]  /*f6f0*/  STS.U8 [R76+UR9+0x8580], R8 ;  /* 0x008580084c007988 */ /* 0x0081e40008000009 */
[----:B0-----:R-:W-:-:S06]  /*f700*/  PRMT R8, RZ, 0x7610, R8 ;  /* 0x00007610ff087816 */ /* 0x001fcc0000000008 */
[----:B------:R0:W3:Y:S02]  /*f710*/  @P1 LDG.E.U8 R8, desc[UR24][R10.64] ;  /* 0x000000180a081981 */ /* 0x0000e4000c1e1100 */
[----:B0-----:R-:W-:Y:S02]  /*f720*/  @P1 IMAD.MOV.U32 R10, RZ, RZ, R20 ;  /* 0x000000ffff0a1224 */ /* 0x001fe400078e0014 */
[----:B------:R-:W-:Y:S01]  /*f730*/  @P1 IMAD.MOV.U32 R11, RZ, RZ, R21 ;  /* 0x000000ffff0b1224 */ /* 0x000fe200078e0015 */
[----:B---3--:R0:W-:Y:S02]  /*f740*/  STS.U8 [R76+UR9+0x8780], R8 ;  /* 0x008780084c007988 */ /* 0x0081e40008000009 */
[----:B0-----:R-:W-:-:S06]  /*f750*/  PRMT R8, RZ, 0x7610, R8 ;  /* 0x00007610ff087816 */ /* 0x001fcc0000000008 */
[----:B------:R0:W3:Y:S02]  /*f760*/  @P1 LDG.E.U8 R8, desc[UR24][R10.64] ;  /* 0x000000180a081981 */ /* 0x0000e4000c1e1100 */
[----:B0-----:R-:W-:Y:S02]  /*f770*/  @P1 IMAD.MOV.U32 R10, RZ, RZ, R18 ;  /* 0x000000ffff0a1224 */ /* 0x001fe400078e0012 */
[----:B----4-:R-:W-:Y:S01]  /*f780*/  @P1 IMAD.MOV.U32 R11, RZ, RZ, R19 ;  /* 0x000000ffff0b1224 */ /* 0x010fe200078e0013 */
        /* <DEDUP_REMOVED lines=47> */
[----:B------:R-:W3:Y:S04]  /*fa80*/  @P1 LDG.E.U8 R8, desc[UR24][R10.64] ;  /* 0x000000180a081981 */ /* 0x000ee8000c1e1100 */
[----:B--2---:R0:W-:Y:S01]  /*fa90*/  STS.U8 [R76+UR9+0x8180], R9 ;  /* 0x008180094c007988 */ /* 0x0041e20008000009 */
[----:B------:R-:W-:-:S04]  /*faa0*/  ISETP.NE.U32.AND P1, PT, RZ, UR7, PT ;  /* 0x00000007ff007c0c */ /* 0x000fc8000bf25070 */
[C---:B------:R-:W-:Y:S02]  /*fab0*/  ISETP.LT.OR P2, PT, R79.reuse, 0x40, P1 ;  /* 0x000000404f00780c */ /* 0x040fe40000f41670 */
[----:B------:R-:W-:Y:S01]  /*fac0*/  ISETP.GE.AND P3, PT, R79, 0x80, PT ;  /* 0x000000804f00780c */ /* 0x000fe20003f66270 */
[----:B---3--:R0:W-:Y:S01]  /*fad0*/  STS.U8 [R76+UR9+0x9d80], R8 ;  /* 0x009d80084c007988 */ /* 0x0081e20008000009 */
[----:B------:R1:W-:Y:S06]  /*fae0*/  MEMBAR.ALL.CTA ;  /* 0x0000000000007992 */ /* 0x0003ec0000008000 */
[----:B-1----:R-:W1:Y:S02]  /*faf0*/  FENCE.VIEW.ASYNC.S ;  /* 0x00000000000073c6 */ /* 0x002e640000000000 */
[----:B-1----:R-:W-:Y:S06]  /*fb00*/  BAR.SYNC.DEFER_BLOCKING 0x0 ;  /* 0x0000000000007b1d */ /* 0x002fec0000010000 */
[----:B------:R-:W-:Y:S05]  /*fb10*/  @P2 BRA `(.L_x_6) ;  /* 0x00000000008c2947 */ /* 0x000fea0003800000 */
[----:B------:R-:W-:Y:S02]  /*fb20*/  USHF.R.U32.HI UR16, URZ, 0x4, UR9 ;  /* 0x00000004ff107899 */ /* 0x000fe40008011609 */
[----:B------:R-:W-:Y:S02]  /*fb30*/  UIADD3 UR5, UPT, UPT, UR9, 0x8000, URZ ;  /* 0x0000800009057890 */ /* 0x000fe4000fffe0ff */
[----:B------:R-:W-:Y:S02]  /*fb40*/  USGXT.U32 UR16, UR16, 0xe ;  /* 0x0000000e1010789a */ /* 0x000fe40008000000 */
[----:B------:R-:W-:Y:S02]  /*fb50*/  USHF.R.U32.HI UR5, URZ, 0x4, UR5 ;  /* 0x00000004ff057899 */ /* 0x000fe40008011605 */
[----:B------:R-:W-:Y:S01]  /*fb60*/  UIADD3 UR26, UP1, UPT, UR16, 0x100, URZ ;  /* 0x00000100101a7890 */ /* 0x000fe2000ff3e0ff */
[----:B------:R-:W-:Y:S01]  /*fb70*/  UMOV UR4, URZ ;  /* 0x000000ff00047c82 */ /* 0x000fe20008000000 */
[----:B------:R-:W-:-:S02]  /*fb80*/  USGXT.U32 UR6, UR5, 0xe ;  /* 0x0000000e0506789a */ /* 0x000fc40008000000 */
[----:B------:R-:W-:Y:S01]  /*fb90*/  UIADD3.X UR27, UPT, UPT, UR4, 0x40004040, URZ, UP1, !UPT ;  /* 0x40004040041b7890 */ /* 0x000fe20008ffe4ff */
[----:B------:R-:W-:Y:S01]  /*fba0*/  UMOV UR14, 0xfffffffe ;  /* 0xfffffffe000e7882 */ /* 0x000fe20000000000 */
[----:B------:R-:W-:Y:S01]  /*fbb0*/  UMOV UR15, 0x7fffbfdf ;  /* 0x7fffbfdf000f7882 */ /* 0x000fe20000000000 */
[----:B------:R-:W-:Y:S01]  /*fbc0*/  UMOV UR7, URZ ;  /* 0x000000ff00077c82 */ /* 0x000fe20008000000 */
[----:B------:R-:W-:Y:S02]  /*fbd0*/  UIADD3 UR20, UPT, UPT, UR8, 0x80, URZ ;  /* 0x0000008008147890 */ /* 0x000fe4000fffe0ff */
[----:B------:R-:W-:Y:S02]  /*fbe0*/  UIADD3.64 UR14, UPT, UPT, UR6, -UR14, URZ ;  /* 0x8000000e060e7297 */ /* 0x000fe4000fffe0ff */
[----:B------:R-:W-:Y:S02]  /*fbf0*/  UIADD3.64 UR18, UPT, UPT, UR26, 0x100, URZ ;  /* 0x000001001a127897 */ /* 0x000fe4000fffe0ff */
[----:B------:R-:W-:-:S02]  /*fc00*/  UIADD3 UR21, UPT, UPT, UR8, 0x80, URZ ;  /* 0x0000008008157890 */ /* 0x000fc4000fffe0ff */
[----:B------:R-:W-:Y:S01]  /*fc10*/  UIADD3.64 UR22, UPT, UPT, UR26, 0x200, URZ ;  /* 0x000002001a167897 */ /* 0x000fe2000fffe0ff */
[----:B------:R-:W-:Y:S01]  /*fc20*/  UMOV UR28, 0x0 ;  /* 0x00000000001c7882 */ /* 0x000fe20000000000 */
[----:B------:R-:W-:Y:S01]  /*fc30*/  UMOV UR29, 0x8208010 ;  /* 0x08208010001d7882 */ /* 0x000fe20000000000 */
[----:B------:R-:W-:Y:S01]  /*fc40*/  UMOV UR17, 0x40004040 ;  /* 0x4000404000117882 */ /* 0x000fe20000000000 */
[----:B------:R-:W-:Y:S01]  /*fc50*/  UMOV UR7, 0x80004020 ;  /* 0x8000402000077882 */ /* 0x000fe20000000000 */
[----:B------:R-:W-:Y:S01]  /*fc60*/  UMOV UR30, 0x0 ;  /* 0x00000000001e7882 */ /* 0x000fe20000000000 */
[----:B------:R-:W-:Y:S01]  /*fc70*/  UMOV UR31, 0x8208010 ;  /* 0x08208010001f7882 */ /* 0x000fe20000000000 */
[----:B------:R-:W-:Y:S01]  /*fc80*/  UMOV UR32, 0x0 ;  /* 0x0000000000207882 */ /* 0x000fe20000000000 */
[----:B------:R-:W-:Y:S01]  /*fc90*/  UMOV UR33, 0x8208010 ;  /* 0x0820801000217882 */ /* 0x000fe20000000000 */
[----:B------:R-:W-:Y:S01]  /*fca0*/  UMOV UR4, UR11 ;  /* 0x0000000b00047c82 */ /* 0x000fe20008000000 */
[----:B------:R-:W-:Y:S01]  /*fcb0*/  UMOV UR5, URZ ;  /* 0x000000ff00057c82 */ /* 0x000fe20008000000 */
[----:B------:R1:W-:Y:S01]  /*fcc0*/  UTCQMMA gdesc[UR16], gdesc[UR6], tmem[UR8], tmem[UR28], idesc[UR29], !UPT ;  /* 0x00ff1c06100075ea */ /* 0x0003e2000f800308 */
[----:B------:R-:W-:Y:S01]  /*fcd0*/  UMOV UR34, 0x0 ;  /* 0x0000000000227882 */ /* 0x000fe20000000000 */
[----:B------:R-:W-:Y:S01]  /*fce0*/  UMOV UR35, 0x8208010 ;  /* 0x0820801000237882 */ /* 0x000fe20000000000 */
[----:B------:R1:W-:Y:S01]  /*fcf0*/  UTCQMMA gdesc[UR26], gdesc[UR14], tmem[UR8], tmem[UR30], idesc[UR31], UPT ;  /* 0x00ff1e0e1a0075ea */ /* 0x0003e2000b800308 */
[----:B------:R-:W-:Y:S01]  /*fd00*/  UMOV UR4, UR4 ;  /* 0x0000000400047c82 */ /* 0x000fe20008000000 */
[----:B------:R1:W-:Y:S01]  /*fd10*/  UTCQMMA gdesc[UR18], gdesc[UR6], tmem[UR20], tmem[UR32], idesc[UR33], !UPT ;  /* 0x00ff2006120075ea */ /* 0x0003e2000f800314 */
[----:B------:R1:W-:Y:S01]  /*fd20*/  UTCQMMA gdesc[UR22], gdesc[UR14], tmem[UR21], tmem[UR34], idesc[UR35], UPT ;  /* 0x00ff220e160075ea */ /* 0x0003e2000b800315 */
[----:B------:R1:W-:Y:S01]  /*fd30*/  UTCBAR [UR4], URZ ;  /* 0x000000ff040073e9 */ /* 0x0003e200080000ff */
[----:B------:R-:W-:Y:S01]  /*fd40*/  NOP ;  /* 0x0000000000007918 */ /* 0x000fe20000000000 */
.L_x_6:
[----:B-1----:R-:W-:Y:S01]  /*fd50*/  UMOV UR4, URZ ;  /* 0x000000ff00047c82 */ /* 0x002fe20008000000 */
[----:B------:R-:W-:Y:S05]  /*fd60*/  @!P3 BRA `(.L_x_7) ;  /* 0x000000b80038b947 */ /* 0x000fea0003800000 */
[----:B0-----:R-:W-:Y:S01]  /*fd70*/  SHF.R.S32.HI R8, RZ, 0x1f, R79 ;  /* 0x0000001fff087819 */ /* 0x001fe2000001144f */
[----:B------:R-:W-:Y:S01]  /*fd80*/  UIADD3 UR4, UPT, UPT, UR9, 0x4000, URZ ;  /* 0x0000400009047890 */ /* 0x000fe2000fffe0ff */
[----:B------:R-:W-:Y:S02]  /*fd90*/  UMOV UR5, URZ ;  /* 0x000000ff00057c82 */ /* 0x000fe40008000000 */
[----:B------:R-:W-:Y:S01]  /*fda0*/  LEA.HI R8, R8, R79, RZ, 0x6 ;  /* 0x0000004f08087211 */ /* 0x000fe200078f30ff */
[----:B------:R-:W-:Y:S02]  /*fdb0*/  USHF.R.U32.HI UR16, URZ, 0x4, UR4 ;  /* 0x00000004ff107899 */ /* 0x000fe40008011604 */
[----:B------:R-:W-:Y:S01]  /*fdc0*/  UIADD3 UR4, UPT, UPT, UR9, 0xa000, URZ ;  /* 0x0000a00009047890 */ /* 0x000fe2000fffe0ff */
[----:B------:R-:W-:Y:S01]  /*fdd0*/  SHF.R.S32.HI R8, RZ, 0x6, R8 ;  /* 0x00000006ff087819 */ /* 0x000fe20000011408 */
[----:B------:R-:W-:Y:S02]  /*fde0*/  USGXT.U32 UR16, UR16, 0xe ;  /* 0x0000000e1010789a */ /* 0x000fe40008000000 */
[----:B------:R-:W-:Y:S01]  /*fdf0*/  USHF.R.U32.HI UR4, URZ, 0x4, UR4 ;  /* 0x00000004ff047899 */ /* 0x000fe20008011604 */
[----:B------:R-:W-:Y:S01]  /*fe00*/  VIMNMX R8, PT, PT, R8, 0x2, !PT ;  /* 0x0000000208087848 */ /* 0x000fe20007fe0100 */
[----:B------:R-:W-:-:S02]  /*fe10*/  UIADD3 UR32, UP1, UPT, UR16, 0x100, URZ ;  /* 0x0000010010207890 */ /* 0x000fc4000ff3e0ff */
[----:B------:R-:W-:Y:S02]  /*fe20*/  USGXT.U32 UR4, UR4, 0xe ;  /* 0x0000000e0404789a */ /* 0x000fe40008000000 */
[----:B------:R-:W-:Y:S01]  /*fe30*/  VIADD R9, R8, 0xfffffffe ;  /* 0xfffffffe08097836 */ /* 0x000fe20000000000 */
[----:B------:R-:W-:Y:S01]  /*fe40*/  USHF.L.U32 UR20, UR12, 0x6, URZ ;  /* 0x000000060c147899 */ /* 0x000fe200080006ff */
[----:B------:R-:W-:Y:S01]  /*fe50*/  IMAD.MOV.U32 R8, RZ, RZ, RZ ;  /* 0x000000ffff087224 */ /* 0x000fe200078e00ff */
[----:B------:R-:W-:Y:S02]  /*fe60*/  USHF.L.U32 UR21, UR13, 0x6, URZ ;  /* 0x000000060d157899 */ /* 0x000fe400080006ff */
[----:B------:R0:W-:Y:S01]  /*fe70*/  STL [R1+0x6ec], R9 ;  /* 0x0006ec0901007387 */ /* 0x0001e20000100800 */
[----:B------:R-:W-:Y:S01]  /*fe80*/  UIADD3.X UR33, UPT, UPT, UR5, 0x40004040, URZ, UP1, !UPT ;  /* 0x4000404005217890 */ /* 0x000fe20008ffe4ff */
[----:B------:R-:W-:Y:S02]  /*fe90*/  UMOV UR14, 0xfffffffe ;  /* 0xfffffffe000e7882 */ /* 0x000fe40000000000 */
[----:B------:R0:W-:Y:S01]  /*fea0*/  STL [R1+0x6c8], RZ ;  /* 0x0006c8ff01007387 */ /* 0x0001e20000100800 */
[----:B------:R-:W-:Y:S01]  /*feb0*/  UMOV UR15, 0x7fffbfdf ;  /* 0x7fffbfdf000f7882 */ /* 0x000fe20000000000 */
[----:B------:R-:W-:-:S02]  /*fec0*/  USHF.R.S32.HI UR23, URZ, 0x1f, UR20 ;  /* 0x0000001fff177899 */ /* 0x000fc40008011414 */
[----:B------:R-:W-:Y:S02]  /*fed0*/  USHF.R.S32.HI UR30, URZ, 0x1f, UR21 ;  /* 0x0000001fff1e7899 */ /* 0x000fe40008011415 */
[----:B------:R-:W-:Y:S02]  /*fee0*/  UIADD3.64 UR14, UPT, UPT, UR4, -UR14, URZ ;  /* 0x8000000e040e7297 */ /* 0x000fe4000fffe0ff */
[----:B------:R-:W-:Y:S02]  /*fef0*/  UIADD3.64 UR26, UPT, UPT, UR32, 0x100, URZ ;  /* 0x00000100201a7897 */ /* 0x000fe4000fffe0ff */
[----:B------:R-:W-:Y:S01]  /*ff00*/  UIADD3.64 UR28, UPT, UPT, UR32, 0x200, URZ ;  /* 0x00000200201c7897 */ /* 0x000fe2000fffe0ff */
[----:B------:R-:W-:Y:S01]  /*ff10*/  UMOV UR22, 0x1 ;  /* 0x0000000100167882 */ /* 0x000fe20000000000 */
[----:B------:R-:W-:Y:S01]  /*ff20*/  UMOV UR12, UR4 ;  /* 0x00000004000c7c82 */ /* 0x000fe20008000000 */
[----:B0-----:R-:W-:-:S09]  /*ff30*/  UMOV UR13, 0x80004020 ;  /* 0x80004020000d7882 */ /* 0x001fd20000000000 */
.L_x_10:
[----:B------:R-:W2:Y:S01]  /*ff40*/  LDL.LU R19, [R1+0x20c] ;  /* 0x00020c0001137983 */ /* 0x000ea20000300800 */
[----:B------:R-:W-:Y:S01]  /*ff50*/  IMAD.U32 R8, R8, -0x80000000, RZ ;  /* 0x8000000008087824 */ /* 0x000fe200078e00ff */
[----:B------:R-:W0:Y:S02]  /*ff60*/  LDC R41, c[0x0][0x3a0] ;  /* 0x0000e800ff297b82 */ /* 0x000e240000000800 */
[----:B------:R-:W3:Y:S04]  /*ff70*/  LDL.LU R18, [R1+0x3e4] ;  /* 0x0003e40001127983 */ /* 0x000ee80000300800 */
[----:B------:R-:W4:Y:S04]  /*ff80*/  LDL.LU R17, [R1+0x3e0] ;  /* 0x0003e00001117983 */ /* 0x000f280000300800 */
[----:B------:R-:W4:Y:S04]  /*ff90*/  LDL.LU R10, [R1+0x3dc] ;  /* 0x0003dc00010a7983 */ /* 0x000f280000300800 */
[----:B------:R-:W4:Y:S04]  /*ffa0*/  LDL.LU R16, [R1+0x3d8] ;  /* 0x0003d80001107983 */ /* 0x000f280000300800 */
[----:B-1----:R-:W4:Y:S04]  /*ffb0*/  LDL.LU R9, [R1+0x1f8] ;  /* 0x0001f80001097983 */ /* 0x002f280000300800 */
[----:B------:R-:W4:Y:S04]  /*ffc0*/  LDL.LU R15, [R1+0x3d4] ;  /* 0x0003d400010f7983 */ /* 0x000f280000300800 */
[----:B------:R-:W4:Y:S04]  /*ffd0*/  LDL.LU R13, [R1+0x208] ;  /* 0x00020800010d7983 */ /* 0x000f280000300800 */
[----:B------:R-:W4:Y:S04]  /*ffe0*/  LDL.LU R14, [R1+0x3d0] ;  /* 0x0003d000010e7983 */ /* 0x000f280000300800 */
[----:B------:R-:W4:Y:S04]  /*fff0*/  LDL.LU R12, [R1+0x204] ;  /* 0x00020400010c7983 */ /* 0x000f280000300800 */
[----:B------:R-:W4:Y:S01]  /*10000*/  LDL.LU R11, [R1+0x3c8] ;  /* 0x0003c800010b7983 */ /* 0x000f220000300800 */
[----:B--2---:R-:W-:-:S02]  /*10010*/  IADD3 R19, P2, PT, R19, UR21, RZ ;  /* 0x0000001513137c10 */ /* 0x004fc4000ff5e0ff */
[----:B---3--:R-:W-:-:S03]  /*10020*/  IADD3 R18, P3, PT, R18, UR21, RZ ;  /* 0x0000001512127c10 */ /* 0x008fc6000ff7e0ff */
[----:B------:R-:W-:Y:S01]  /*10030*/  STL [R1+0x20c], R19 ;  /* 0x00020c1301007387 */ /* 0x000fe20000100800 */
[----:B----4-:R-:W-:Y:S02]  /*10040*/  IADD3 R17, P4, PT, R17, UR21, RZ ;  /* 0x0000001511117c10 */ /* 0x010fe4000ff9e0ff */
[----:B------:R-:W-:-:S05]  /*10050*/  IADD3 R10, P5, PT, R10, UR21, RZ ;  /* 0x000000150a0a7c10 */ /* 0x000fca000ffbe0ff */
[----:B------:R1:W-:Y:S01]  /*10060*/  STL [R1+0x3dc], R10 ;  /* 0x0003dc0a01007387 */ /* 0x0003e20000100800 */
[----:B------:R-:W-:-:S03]  /*10070*/  IADD3.X R9, PT, PT, R9, UR30, RZ, P2, !PT ;  /* 0x0000001e09097c10 */ /* 0x000fc600097fe4ff */
[----:B------:R-:W-:Y:S04]  /*10080*/  STL [R1+0x3e4], R18 ;  /* 0x0003e41201007387 */ /* 0x000fe80000100800 */
[----:B-1----:R-:W2:Y:S01]  /*10090*/  LDL.LU R10, [R1+0x200] ;  /* 0x00020000010a7983 */ /* 0x002ea20000300800 */
[----:B------:R-:W-:-:S03]  /*100a0*/  IADD3 R16, P6, PT, R16, UR21, RZ ;  /* 0x0000001510107c10 */ /* 0x000fc6000ffde0ff */
[----:B------:R-:W-:Y:S04]  /*100b0*/  STL [R1+0x3e0], R17 ;  /* 0x0003e01101007387 */ /* 0x000fe80000100800 */
[----:B------:R1:W-:Y:S04]  /*100c0*/  STL [R1+0x1f8], R9 ;  /* 0x0001f80901007387 */ /* 0x0003e80000100800 */
[----:B-1----:R-:W3:Y:S01]  /*100d0*/  LDL.LU R9, [R1+0x3c0] ;  /* 0x0003c00001097983 */ /* 0x002ee20000300800 */
[----:B------:R-:W-:Y:S02]  /*100e0*/  IADD3.X R13, PT, PT, R13, UR30, RZ, P3, !PT ;  /* 0x0000001e0d0d7c10 */ /* 0x000fe40009ffe4ff */
[----:B------:R-:W-:Y:S01]  /*100f0*/  IADD3 R15, P2, PT, R15, UR21, RZ ;  /* 0x000000150f0f7c10 */ /* 0x000fe2000ff5e0ff */
[----:B------:R-:W-:Y:S01]  /*10100*/  STL [R1+0x3d8], R16 ;  /* 0x0003d81001007387 */ /* 0x000fe20000100800 */
[----:B------:R-:W-:-:S02]  /*10110*/  IADD3.X R12, PT, PT, R12, UR30, RZ, P4, !PT ;  /* 0x0000001e0c0c7c10 */ /* 0x000fc4000a7fe4ff */
[----:B------:R-:W-:Y:S01]  /*10120*/  IADD3 R14, P3, PT, R14, UR21, RZ ;  /* 0x000000150e0e7c10 */ /* 0x000fe2000ff7e0ff */
[----:B------:R1:W-:Y:S01]  /*10130*/  STL [R1+0x208], R13 ;  /* 0x0002080d01007387 */ /* 0x0003e20000100800 */
[----:B------:R-:W-:-:S03]  /*10140*/  IADD3 R11, P4, PT, R11, UR21, RZ ;  /* 0x000000150b0b7c10 */ /* 0x000fc6000ff9e0ff */
[----:B-1----:R-:W4:Y:S04]  /*10150*/  LDL.LU R13, [R1+0x1fc] ;  /* 0x0001fc00010d7983 */ /* 0x002f280000300800 */
[----:B------:R-:W-:Y:S04]  /*10160*/  STL [R1+0x3d4], R15 ;  /* 0x0003d40f01007387 */ /* 0x000fe80000100800 */
[----:B------:R1:W-:Y:S04]  /*10170*/  STL [R1+0x204], R12 ;  /* 0x0002040c01007387 */ /* 0x0003e80000100800 */
[----:B-1----:R-:W4:Y:S04]  /*10180*/  LDL.LU R12, [R1+0x3b8] ;  /* 0x0003b800010c7983 */ /* 0x002f280000300800 */
[----:B------:R-:W-:Y:S04]  /*10190*/  STL [R1+0x3d0], R14 ;  /* 0x0003d00e01007387 */ /* 0x000fe80000100800 */
[----:B------:R-:W4:Y:S04]  /*101a0*/  LDL.LU R35, [R1+0x1f4] ;  /* 0x0001f40001237983 */ /* 0x000f280000300800 */
[----:B------:R-:W4:Y:S04]  /*101b0*/  LDL.LU R34, [R1+0x3b0] ;  /* 0x0003b00001227983 */ /* 0x000f280000300800 */
[----:B------:R-:W4:Y:S04]  /*101c0*/  LDL.LU R33, [R1+0x3cc] ;  /* 0x0003cc0001217983 */ /* 0x000f280000300800 */
[----:B------:R1:W-:Y:S04]  /*101d0*/  STL [R1+0x3c8], R11 ;  /* 0x0003c80b01007387 */ /* 0x0003e80000100800 */
[----:B------:R-:W4:Y:S04]  /*101e0*/  LDL.LU R32, [R1+0x3a8] ;  /* 0x0003a80001207983 */ /* 0x000f280000300800 */
        /* <DEDUP_REMOVED lines=15> */
[----:B-1----:R-:W4:Y:S04]  /*102e0*/  LDL.LU R11, [R1+0x368] ;  /* 0x00036800010b7983 */ /* 0x002f280000300800 */
[----:B------:R-:W4:Y:S01]  /*102f0*/  LDL.LU R16, [R1+0x384] ;  /* 0x0003840001107983 */ /* 0x000f220000300800 */
[----:B--2---:R-:W-:-:S05]  /*10300*/  IADD3.X R10, PT, PT, R10, UR30, RZ, P5, !PT ;  /* 0x0000001e0a0a7c10 */ /* 0x004fca000affe4ff */
[----:B------:R1:W-:Y:S04]  /*10310*/  STL [R1+0x200], R10 ;  /* 0x0002000a01007387 */ /* 0x0003e80000100800 */
[----:B-1----:R-:W2:Y:S01]  /*10320*/  LDL.LU R10, [R1+0x360] ;  /* 0x00036000010a7983 */ /* 0x002ea20000300800 */
[----:B---3--:R-:W-:-:S03]  /*10330*/  IADD3 R9, P5, PT, R9, UR21, RZ ;  /* 0x0000001509097c10 */ /* 0x008fc6000ffbe0ff */
[----:B------:R-:W3:Y:S04]  /*10340*/  LDL.LU R15, [R1+0x37c] ;  /* 0x00037c00010f7983 */ /* 0x000ee80000300800 */
[----:B------:R1:W-:Y:S04]  /*10350*/  STL [R1+0x3c0], R9 ;  /* 0x0003c00901007387 */ /* 0x0003e80000100800 */
[----:B-1----:R-:W3:Y:S01]  /*10360*/  LDL.LU R9, [R1+0x358] ;  /* 0x0003580001097983 */ /* 0x002ee20000300800 */
[----:B----4-:R-:W-:-:S03]  /*10370*/  IADD3.X R13, PT, PT, R13, UR30, RZ, P6, !PT ;  /* 0x0000001e0d0d7c10 */ /* 0x010fc6000b7fe4ff */
[----:B------:R-:W4:Y:S04]  /*10380*/  LDL.LU R14, [R1+0x374] ;  /* 0x00037400010e7983 */ /* 0x000f280000300800 */
[----:B------:R1:W-:Y:S04]  /*10390*/  STL [R1+0x1fc], R13 ;  /* 0x0001fc0d01007387 */ /* 0x0003e80000100800 */
[----:B-1----:R-:W4:Y:S01]  /*103a0*/  LDL.LU R13, [R1+0x350] ;  /* 0x00035000010d7983 */ /* 0x002f220000300800 */
[----:B------:R-:W-:-:S05]  /*103b0*/  IADD3 R12, P6, PT, R12, UR21, RZ ;  /* 0x000000150c0c7c10 */ /* 0x000fca000ffde0ff */
[----:B------:R1:W-:Y:S01]  /*103c0*/  STL [R1+0x3b8], R12 ;  /* 0x0003b80c01007387 */ /* 0x0003e20000100800 */
[----:B------:R-:W-:Y:S02]  /*103d0*/  IADD3.X R35, PT, PT, R35, UR30, RZ, P2, !PT ;  /* 0x0000001e23237c10 */ /* 0x000fe400097fe4ff */
[----:B------:R-:W-:Y:S01]  /*103e0*/  IADD3 R34, P2, PT, R34, UR21, RZ ;  /* 0x0000001522227c10 */ /* 0x000fe2000ff5e0ff */
[----:B-1----:R-:W4:Y:S01]  /*103f0*/  LDL.LU R12, [R1+0x36c] ;  /* 0x00036c00010c7983 */ /* 0x002f220000300800 */
[----:B------:R-:W-:-:S03]  /*10400*/  IADD3.X R33, PT, PT, R33, UR30, RZ, P3, !PT ;  /* 0x0000001e21217c10 */ /* 0x000fc60009ffe4ff */
[----:B------:R-:W-:Y:S01]  /*10410*/  STL [R1+0x1f4], R35 ;  /* 0x0001f42301007387 */ /* 0x000fe20000100800 */
[----:B------:R-:W-:-:S03]  /*10420*/  IADD3 R32, P3, PT, R32, UR21, RZ ;  /* 0x0000001520207c10 */ /* 0x000fc6000ff7e0ff */
[----:B------:R-:W-:Y:S01]  /*10430*/  STL [R1+0x3b0], R34 ;  /* 0x0003b02201007387 */ /* 0x000fe20000100800 */
        /* <DEDUP_REMOVED lines=26> */
[----:B------:R-:W-:Y:S02]  /*105e0*/  IADD3 R18, P5, PT, R18, UR21, RZ ;  /* 0x0000001512127c10 */ /* 0x000fe4000ffbe0ff */
[----:B------:R-:W-:Y:S01]  /*105f0*/  IADD3.X R17, PT, PT, R17, UR30, RZ, P6, !PT ;  /* 0x0000001e11117c10 */ /* 0x000fe2000b7fe4ff */
[----:B------:R-:W-:Y:S01]  /*10600*/  STL [R1+0x378], R20 ;  /* 0x0003781401007387 */ /* 0x000fe20000100800 */
[----:B------:R-:W-:-:S03]  /*10610*/  IADD3 R11, P6, PT, R11, UR21, RZ ;  /* 0x000000150b0b7c10 */ /* 0x000fc6000ffde0ff */
[----:B------:R-:W-:Y:S01]  /*10620*/  STL [R1+0x394], R19 ;  /* 0x0003941301007387 */ /* 0x000fe20000100800 */
[----:B------:R-:W-:-:S03]  /*10630*/  IADD3.X R16, PT, PT, R16, UR30, RZ, P2, !PT ;  /* 0x0000001e10107c10 */ /* 0x000fc600097fe4ff */
[----:B------:R1:W-:Y:S04]  /*10640*/  STL [R1+0x368], R11 ;  /* 0x0003680b01007387 */ /* 0x0003e80000100800 */
[----:B------:R-:W-:Y:S04]  /*10650*/  STL [R1+0x370], R18 ;  /* 0x0003701201007387 */ /* 0x000fe80000100800 */
[----:B-1----:R-:W4:Y:S04]  /*10660*/  LDL.LU R11, [R1+0x348] ;  /* 0x00034800010b7983 */ /* 0x002f280000300800 */
[----:B------:R-:W-:Y:S01]  /*10670*/  STL [R1+0x38c], R17 ;  /* 0x00038c1101007387 */ /* 0x000fe20000100800 */
[----:B--2---:R-:W-:-:S02]  /*10680*/  IADD3 R10, P2, PT, R10, UR21, RZ ;  /* 0x000000150a0a7c10 */ /* 0x004fc4000ff5e0ff */
[----:B---3--:R-:W-:-:S03]  /*10690*/  IADD3.X R15, PT, PT, R15, UR30, RZ, P3, !PT ;  /* 0x0000001e0f0f7c10 */ /* 0x008fc60009ffe4ff */
[----:B------:R1:W-:Y:S04]  /*106a0*/  STL [R1+0x360], R10 ;  /* 0x0003600a01007387 */ /* 0x0003e80000100800 */
[----:B-1----:R-:W2:Y:S01]  /*106b0*/  LDL.LU R10, [R1+0x364] ;  /* 0x00036400010a7983 */ /* 0x002ea20000300800 */
[----:B------:R-:W-:-:S03]  /*106c0*/  IADD3 R9, P3, PT, R9, UR21, RZ ;  /* 0x0000001509097c10 */ /* 0x000fc6000ff7e0ff */
[----:B------:R-:W-:Y:S04]  /*106d0*/  STL [R1+0x384], R16 ;  /* 0x0003841001007387 */ /* 0x000fe80000100800 */
[----:B------:R1:W-:Y:S04]  /*106e0*/  STL [R1+0x358], R9 ;  /* 0x0003580901007387 */ /* 0x0003e80000100800 */
[----:B-1----:R-:W3:Y:S01]  /*106f0*/  LDL.LU R9, [R1+0x340] ;  /* 0x0003400001097983 */ /* 0x002ee20000300800 */
[----:B----4-:R-:W-:Y:S02]  /*10700*/  IADD3.X R14, PT, PT, R14, UR30, RZ, P4, !PT ;  /* 0x0000001e0e0e7c10 */ /* 0x010fe4000a7fe4ff */
[----:B------:R-:W-:Y:S01]  /*10710*/  IADD3 R13, P4, PT, R13, UR21, RZ ;  /* 0x000000150d0d7c10 */ /* 0x000fe2000ff9e0ff */
[----:B------:R-:W-:Y:S04]  /*10720*/  STL [R1+0x37c], R15 ;  /* 0x00037c0f01007387 */ /* 0x000fe80000100800 */
[----:B------:R1:W-:Y:S04]  /*10730*/  STL [R1+0x350], R13 ;  /* 0x0003500d01007387 */ /* 0x0003e80000100800 */
[----:B-1----:R-:W4:Y:S01]  /*10740*/  LDL.LU R13, [R1+0x35c] ;  /* 0x00035c00010d7983 */ /* 0x002f220000300800 */
[----:B------:R-:W-:-:S03]  /*10750*/  IADD3.X R12, PT, PT, R12, UR30, RZ, P5, !PT ;  /* 0x0000001e0c0c7c10 */ /* 0x000fc6000affe4ff */
        /* <DEDUP_REMOVED lines=21> */
[----:B-1----:R-:W4:Y:S01]  /*108b0*/  LDL.LU R12, [R1+0x30c] ;  /* 0x00030c00010c7983 */ /* 0x002f220000300800 */
[----:B------:R-:W-:-:S03]  /*108c0*/  IADD3 R11, P5, PT, R11, UR21, RZ ;  /* 0x000000150b0b7c10 */ /* 0x000fc6000ffbe0ff */
[----:B------:R-:W4:Y:S04]  /*108d0*/  LDL.LU R16, [R1+0x2e8] ;  /* 0x0002e80001107983 */ /* 0x000f280000300800 */
[----:B------:R1:W-:Y:S04]  /*108e0*/  STL [R1+0x348], R11 ;  /* 0x0003480b01007387 */ /* 0x0003e80000100800 */
        /* <DEDUP_REMOVED lines=9> */
[----:B----4-:R-:W-:-:S05]  /*10980*/  IADD3.X R13, PT, PT, R13, UR30, RZ, P2, !PT ;  /* 0x0000001e0d0d7c10 */ /* 0x010fca00097fe4ff */
[----:B------:R1:W-:Y:S01]  /*10990*/  STL [R1+0x35c], R13 ;  /* 0x00035c0d01007387 */ /* 0x0003e20000100800 */
[----:B------:R-:W-:Y:S02]  /*109a0*/  IADD3 R35, P2, PT, R35, UR21, RZ ;  /* 0x0000001523237c10 */ /* 0x000fe4000ff5e0ff */
[----:B------:R-:W-:Y:S01]  /*109b0*/  IADD3.X R34, PT, PT, R34, UR30, RZ, P3, !PT ;  /* 0x0000001e22227c10 */ /* 0x000fe20009ffe4ff */
[----:B-1----:R-:W4:Y:S01]  /*109c0*/  LDL.LU R13, [R1+0x2d0] ;  /* 0x0002d000010d7983 */ /* 0x002f220000300800 */
        /* <DEDUP_REMOVED lines=34> */
[----:B------:R-:W-:Y:S04]  /*10bf0*/  STL [R1+0x2f8], R19 ;  /* 0x0002f81301007387 */ /* 0x000fe80000100800 */
[----:B------:R1:W-:Y:S01]  /*10c00*/  STL [R1+0x30c], R12 ;  /* 0x00030c0c01007387 */ /* 0x0003e20000100800 */
[----:B------:R-:W-:-:S03]  /*10c10*/  IADD3 R16, P2, PT, R16, UR21, RZ ;  /* 0x0000001510107c10 */ /* 0x000fc6000ff5e0ff */
[----:B------:R-:W-:Y:S04]  /*10c20*/  STL [R1+0x314], R18 ;  /* 0x0003141201007387 */ /* 0x000fe80000100800 */
[----:B-1----:R-:W4:Y:S01]  /*10c30*/  LDL.LU R12, [R1+0x2ec] ;  /* 0x0002ec00010c7983 */ /* 0x002f220000300800 */
[----:B------:R-:W-:-:S03]  /*10c40*/  IADD3.X R11, PT, PT, R11, UR30, RZ, P3, !PT ;  /* 0x0000001e0b0b7c10 */ /* 0x000fc60009ffe4ff */
[----:B------:R-:W-:Y:S04]  /*10c50*/  STL [R1+0x2f0], R17 ;  /* 0x0002f01101007387 */ /* 0x000fe80000100800 */
[----:B------:R1:W-:Y:S01]  /*10c60*/  STL [R1+0x304], R11 ;  /* 0x0003040b01007387 */ /* 0x0003e20000100800 */
[----:B------:R-:W-:-:S03]  /*10c70*/  IADD3 R15, P3, PT, R15, UR21, RZ ;  /* 0x000000150f0f7c10 */ /* 0x000fc6000ff7e0ff */
[----:B-1----:R-:W4:Y:S04]  /*10c80*/  LDL.LU R11, [R1+0x2c8] ;  /* 0x0002c800010b7983 */ /* 0x002f280000300800 */
[----:B------:R-:W-:Y:S01]  /*10c90*/  STL [R1+0x2e8], R16 ;  /* 0x0002e81001007387 */ /* 0x000fe20000100800 */
[----:B--2---:R-:W-:-:S05]  /*10ca0*/  IADD3.X R10, PT, PT, R10, UR30, RZ, P4, !PT ;  /* 0x0000001e0a0a7c10 */ /* 0x004fca000a7fe4ff */
[----:B------:R1:W-:Y:S04]  /*10cb0*/  STL [R1+0x2fc], R10 ;  /* 0x0002fc0a01007387 */ /* 0x0003e80000100800 */
[----:B-1----:R-:W2:Y:S01]  /*10cc0*/  LDL.LU R10, [R1+0x2e4] ;  /* 0x0002e400010a7983 */ /* 0x002ea20000300800 */
[----:B---3--:R-:W-:-:S03]  /*10cd0*/  IADD3.X R9, PT, PT, R9, UR30, RZ, P5, !PT ;  /* 0x0000001e09097c10 */ /* 0x008fc6000affe4ff */
[----:B------:R-:W-:Y:S04]  /*10ce0*/  STL [R1+0x2e0], R15 ;  /* 0x0002e00f01007387 */ /* 0x000fe80000100800 */
[----:B------:R1:W-:Y:S04]  /*10cf0*/  STL [R1+0x2f4], R9 ;  /* 0x0002f40901007387 */ /* 0x0003e80000100800 */
[----:B-1----:R-:W3:Y:S01]  /*10d00*/  LDL.LU R9, [R1+0x2c0] ;  /* 0x0002c00001097983 */ /* 0x002ee20000300800 */
[----:B------:R-:W-:Y:S02]  /*10d10*/  IADD3 R14, P4, PT, R14, UR21, RZ ;  /* 0x000000150e0e7c10 */ /* 0x000fe4000ff9e0ff */
[----:B----4-:R-:W-:-:S03]  /*10d20*/  IADD3 R13, P5, PT, R13, UR21, RZ ;  /* 0x000000150d0d7c10 */ /* 0x010fc6000ffbe0ff */
        /* <DEDUP_REMOVED lines=22> */
[----:B------:R-:W-:-:S03]  /*10e90*/  IADD3.X R12, PT, PT, R12, UR30, RZ, P6, !PT ;  /* 0x0000001e0c0c7c10 */ /* 0x000fc6000b7fe4ff */
[----:B------:R-:W4:Y:S04]  /*10ea0*/  LDL.LU R16, [R1+0x28c] ;  /* 0x00028c0001107983 */ /* 0x000f280000300800 */
[----:B------:R1:W-:Y:S04]  /*10eb0*/  STL [R1+0x2ec], R12 ;  /* 0x0002ec0c01007387 */ /* 0x0003e80000100800 */
        /* <DEDUP_REMOVED lines=9> */
[----:B---3--:R-:W-:-:S05]  /*10f50*/  IADD3 R9, P2, PT, R9, UR21, RZ ;  /* 0x0000001509097c10 */ /* 0x008fca000ff5e0ff */
[----:B------:R1:W-:Y:S04]  /*10f60*/  STL [R1+0x2c0], R9 ;  /* 0x0002c00901007387 */ /* 0x0003e80000100800 */
[----:B-1----:R-:W3:Y:S01]  /*10f70*/  LDL.LU R9, [R1+0x274] ;  /* 0x0002740001097983 */ /* 0x002ee20000300800 */
[----:B----4-:R-:W-:Y:S02]  /*10f80*/  IADD3.X R35, PT, PT, R35, UR30, RZ, P3, !PT ;  /* 0x0000001e23237c10 */ /* 0x010fe40009ffe4ff */
[----:B------:R-:W-:Y:S02]  /*10f90*/  IADD3 R34, P3, PT, R34, UR21, RZ ;  /* 0x0000001522227c10 */ /* 0x000fe4000ff7e0ff */
[----:B------:R-:W-:Y:S01]  /*10fa0*/  IADD3.X R33, PT, PT, R33, UR30, RZ, P4, !PT ;  /* 0x0000001e21217c10 */ /* 0x000fe2000a7fe4ff */
        /* <DEDUP_REMOVED lines=37> */
[----:B-1----:R-:W4:Y:S01]  /*11200*/  LDL.LU R13, [R1+0x250] ;  /* 0x00025000010d7983 */ /* 0x002f220000300800 */
[----:B------:R-:W-:-:S03]  /*11210*/  IADD3 R12, P3, PT, R12, UR21, RZ ;  /* 0x000000150c0c7c10 */ /* 0x000fc6000ff7e0ff */
[----:B------:R-:W-:Y:S01]  /*11220*/  STL [R1+0x294], R17 ;  /* 0x0002941101007387 */ /* 0x000fe20000100800 */
[----:B------:R-:W-:-:S03]  /*11230*/  IADD3.X R15, PT, PT, R15, UR30, RZ, P4, !PT ;  /* 0x0000001e0f0f7c10 */ /* 0x000fc6000a7fe4ff */
[----:B------:R1:W-:Y:S04]  /*11240*/  STL [R1+0x268], R12 ;  /* 0x0002680c01007387 */ /* 0x0003e80000100800 */
[----:B-1----:R-:W4:Y:S01]  /*11250*/  LDL.LU R12, [R1+0x26c] ;  /* 0x00026c00010c7983 */ /* 0x002f220000300800 */
[----:B------:R-:W-:-:S03]  /*11260*/  IADD3 R11, P4, PT, R11, UR21, RZ ;  /* 0x000000150b0b7c10 */ /* 0x000fc6000ff9e0ff */
[----:B------:R-:W-:Y:S01]  /*11270*/  STL [R1+0x28c], R16 ;  /* 0x00028c1001007387 */ /* 0x000fe20000100800 */
[----:B------:R-:W-:-:S03]  /*11280*/  IADD3.X R14, PT, PT, R14, UR30, RZ, P5, !PT ;  /* 0x0000001e0e0e7c10 */ /* 0x000fc6000affe4ff */
[----:B------:R1:W-:Y:S04]  /*11290*/  STL [R1+0x260], R11 ;  /* 0x0002600b01007387 */ /* 0x0003e80000100800 */
[----:B-1----:R-:W4:Y:S04]  /*112a0*/  LDL.LU R11, [R1+0x248] ;  /* 0x00024800010b7983 */ /* 0x002f280000300800 */
[----:B------:R-:W-:Y:S01]  /*112b0*/  STL [R1+0x284], R15 ;  /* 0x0002840f01007387 */ /* 0x000fe20000100800 */
[----:B--2---:R-:W-:-:S05]  /*112c0*/  IADD3 R10, P5, PT, R10, UR21, RZ ;  /* 0x000000150a0a7c10 */ /* 0x004fca000ffbe0ff */
[----:B------:R1:W-:Y:S04]  /*112d0*/  STL [R1+0x258], R10 ;  /* 0x0002580a01007387 */ /* 0x0003e80000100800 */
[----:B-1----:R-:W2:Y:S01]  /*112e0*/  LDL.LU R10, [R1+0x264] ;  /* 0x00026400010a7983 */ /* 0x002ea20000300800 */
[----:B---3--:R-:W-:-:S03]  /*112f0*/  IADD3.X R9, PT, PT, R9, UR30, RZ, P6, !PT ;  /* 0x0000001e09097c10 */ /* 0x008fc6000b7fe4ff */
[----:B------:R-:W-:Y:S04]  /*11300*/  STL [R1+0x27c], R14 ;  /* 0x00027c0e01007387 */ /* 0x000fe80000100800 */
[----:B------:R-:W3:Y:S04]  /*11310*/  LDL.LU R35, [R1+0x240] ;  /* 0x0002400001237983 */ /* 0x000ee80000300800 */
[----:B------:R-:W3:Y:S04]  /*11320*/  LDL.LU R34, [R1+0x25c] ;  /* 0x00025c0001227983 */ /* 0x000ee80000300800 */
[----:B------:R-:W3:Y:S04]  /*11330*/  LDL.LU R33, [R1+0x238] ;  /* 0x0002380001217983 */ /* 0x000ee80000300800 */
[----:B------:R1:W-:Y:S04]  /*11340*/  STL [R1+0x274], R9 ;  /* 0x0002740901007387 */ /* 0x0003e80000100800 */
[----:B------:R-:W3:Y:S04]  /*11350*/  LDL.LU R32, [R1+0x254] ;  /* 0x0002540001207983 */ /* 0x000ee80000300800 */
        /* <DEDUP_REMOVED lines=15> */
[----:B-1----:R-:W3:Y:S04]  /*11450*/  LDL.LU R9, [R1+0x214] ;  /* 0x0002140001097983 */ /* 0x002ee80000300800 */
[----:B------:R-:W3:Y:S01]  /*11460*/  LDL.LU R16, [R1+0x1d4] ;  /* 0x0001d40001107983 */ /* 0x000ee20000300800 */
[----:B----4-:R-:W-:-:S05]  /*11470*/  IADD3 R13, P6, PT, R13, UR21, RZ ;  /* 0x000000150d0d7c10 */ /* 0x010fca000ffde0ff */
[----:B------:R1:W-:Y:S04]  /*11480*/  STL [R1+0x250], R13 ;  /* 0x0002500d01007387 */ /* 0x0003e80000100800 */
        /* <DEDUP_REMOVED lines=8> */
[----:B-1----:R-:W4:Y:S01]  /*11510*/  LDL.LU R11, [R1+0x1e0] ;  /* 0x0001e000010b7983 */ /* 0x002f220000300800 */
[----:B--2---:R-:W-:-:S05]  /*11520*/  IADD3.X R10, PT, PT, R10, UR30, RZ, P3, !PT ;  /* 0x0000001e0a0a7c10 */ /* 0x004fca0009ffe4ff */
[----:B------:R1:W-:Y:S01]  /*11530*/  STL [R1+0x264], R10 ;  /* 0x0002640a01007387 */ /* 0x0003e20000100800 */
[----:B---3--:R-:W-:Y:S02]  /*11540*/  IADD3 R35, P3, PT, R35, UR21, RZ ;  /* 0x0000001523237c10 */ /* 0x008fe4000ff7e0ff */
[----:B------:R-:W-:Y:S01]  /*11550*/  IADD3.X R34, PT, PT, R34, UR30, RZ, P4, !PT ;  /* 0x0000001e22227c10 */ /* 0x000fe2000a7fe4ff */
[----:B-1----:R-:W2:Y:S01]  /*11560*/  LDL.LU R10, [R1+0x530] ;  /* 0x00053000010a7983 */ /* 0x002ea20000300800 */
        /* <DEDUP_REMOVED lines=32> */
[----:B------:R-:W-:-:S03]  /*11770*/  IADD3.X R9, PT, PT, R9, UR30, RZ, P3, !PT ;  /* 0x0000001e09097c10 */ /* 0x000fc60009ffe4ff */
[----:B------:R-:W-:Y:S04]  /*11780*/  STL [R1+0x1e4], R19 ;  /* 0x0001e41301007387 */ /* 0x000fe80000100800 */
[----:B------:R1:W-:Y:S04]  /*11790*/  STL [R1+0x214], R9 ;  /* 0x0002140901007387 */ /* 0x0003e80000100800 */
[----:B------:R-:W-:Y:S04]  /*117a0*/  STL [R1+0x21c], R18 ;  /* 0x00021c1201007387 */ /* 0x000fe80000100800 */
[----:B-1----:R-:W3:Y:S01]  /*117b0*/  LDL.LU R9, [R1+0x1d8] ;  /* 0x0001d80001097983 */ /* 0x002ee20000300800 */
[----:B------:R-:W-:-:S02]  /*117c0*/  IADD3 R17, P2, PT, R17, UR20, RZ ;  /* 0x0000001411117c10 */ /* 0x000fc4000ff5e0ff */
[----:B------:R-:W-:Y:S02]  /*117d0*/  IADD3 R16, P3, PT, R16, UR20, RZ ;  /* 0x0000001410107c10 */ /* 0x000fe4000ff7e0ff */
[----:B----4-:R-:W-:Y:S01]  /*117e0*/  IADD3.X R13, PT, PT, R13, UR30, RZ, P4, !PT ;  /* 0x0000001e0d0d7c10 */ /* 0x010fe2000a7fe4ff */
[----:B------:R-:W-:Y:S01]  /*117f0*/  STL [R1+0x1dc], R17 ;  /* 0x0001dc1101007387 */ /* 0x000fe20000100800 */
[----:B------:R-:W-:-:S03]  /*11800*/  IADD3 R15, P4, PT, R15, UR20, RZ ;  /* 0x000000140f0f7c10 */ /* 0x000fc6000ff9e0ff */
[----:B------:R1:W-:Y:S04]  /*11810*/  STL [R1+0x1f0], R13 ;  /* 0x0001f00d01007387 */ /* 0x0003e80000100800 */
[----:B-1----:R-:W4:Y:S01]  /*11820*/  LDL.LU R13, [R1+0x6a0] ;  /* 0x0006a000010d7983 */ /* 0x002f220000300800 */
[----:B------:R-:W-:-:S03]  /*11830*/  IADD3.X R12, PT, PT, R12, UR30, RZ, P5, !PT ;  /* 0x0000001e0c0c7c10 */ /* 0x000fc6000affe4ff */
[----:B------:R-:W-:Y:S01]  /*11840*/  STL [R1+0x1d4], R16 ;  /* 0x0001d41001007387 */ /* 0x000fe20000100800 */
[----:B------:R-:W-:-:S03]  /*11850*/  IADD3 R14, P5, PT, R14, UR20, RZ ;  /* 0x000000140e0e7c10 */ /* 0x000fc6000ffbe0ff */
[----:B------:R1:W-:Y:S04]  /*11860*/  STL [R1+0x1e8], R12 ;  /* 0x0001e80c01007387 */ /* 0x0003e80000100800 */
[----:B-1----:R-:W4:Y:S01]  /*11870*/  LDL.LU R12, [R1+0x1d0] ;  /* 0x0001d000010c7983 */ /* 0x002f220000300800 */
[----:B------:R-:W-:-:S03]  /*11880*/  IADD3.X R11, PT, PT, R11, UR23, RZ, P6, !PT ;  /* 0x000000170b0b7c10 */ /* 0x000fc6000b7fe4ff */
[----:B------:R-:W-:Y:S04]  /*11890*/  STL [R1+0x1cc], R15 ;  /* 0x0001cc0f01007387 */ /* 0x000fe80000100800 */
[----:B------:R1:W-:Y:S04]  /*118a0*/  STL [R1+0x1e0], R11 ;  /* 0x0001e00b01007387 */ /* 0x0003e80000100800 */
[----:B-1----:R-:W4:Y:S04]  /*118b0*/  LDL.LU R11, [R1+0x694] ;  /* 0x00069400010b7983 */ /* 0x002f280000300800 */
[----:B------:R-:W-:Y:S04]  /*118c0*/  STL [R1+0x538], R14 ;  /* 0x0005380e01007387 */ /* 0x000fe80000100800 */
[----:B------:R-:W4:Y:S04]  /*118d0*/  LDL.LU R35, [R1+0x1c8] ;  /* 0x0001c80001237983 */ /* 0x000f280000300800 */
[----:B------:R-:W4:Y:S04]  /*118e0*/  LDL.LU R34, [R1+0x68c] ;  /* 0x00068c0001227983 */ /* 0x000f280000300800 */
[----:B------:R-:W4:Y:S01]  /*118f0*/  LDL.LU R33, [R1+0x534] ;  /* 0x0005340001217983 */ /* 0x000f220000300800 */
[----:B--2---:R-:W-:-:S05]  /*11900*/  IADD3 R10, P6, PT, R10, UR20, RZ ;  /* 0x000000140a0a7c10 */ /* 0x004fca000ffde0ff */
[----:B------:R1:W-:Y:S04]  /*11910*/  STL [R1+0x530], R10 ;  /* 0x0005300a01007387 */ /* 0x0003e80000100800 */
[----:B------:R-:W2:Y:S04]  /*11920*/  LDL.LU R32, [R1+0x684] ;  /* 0x0006840001207983 */ /* 0x000ea80000300800 */
        /* <DEDUP_REMOVED lines=15> */
[----:B-1----:R-:W2:Y:S04]  /*11a20*/  LDL.LU R10, [R1+0x1bc] ;  /* 0x0001bc00010a7983 */ /* 0x002ea80000300800 */
[----:B------:R-:W2:Y:S01]  /*11a30*/  LDL.LU R16, [R1+0x660] ;  /* 0x0006600001107983 */ /* 0x000ea20000300800 */
[----:B---3--:R-:W-:-:S05]  /*11a40*/  IADD3.X R9, PT, PT, R9, UR23, RZ, P2, !PT ;  /* 0x0000001709097c10 */ /* 0x008fca00097fe4ff */
[----:B------:R1:W-:Y:S04]  /*11a50*/  STL [R1+0x1d8], R9 ;  /* 0x0001d80901007387 */ /* 0x0003e80000100800 */
        /* <DEDUP_REMOVED lines=15> */
[----:B------:R-:W-:Y:S04]  /*11b50*/  STL [R1+0x1c8], R35 ;  /* 0x0001c82301007387 */ /* 0x000fe80000100800 */
[----:B------:R-:W-:Y:S04]  /*11b60*/  STL [R1+0x68c], R34 ;  /* 0x00068c2201007387 */ /* 0x000fe80000100800 */
[----:B------:R-:W-:Y:S01]  /*11b70*/  STL [R1+0x534], R33 ;  /* 0x0005342101007387 */ /* 0x000fe20000100800 */
[----:B--2---:R-:W-:Y:S02]  /*11b80*/  IADD3 R32, P5, PT, R32, UR20, RZ ;  /* 0x0000001420207c10 */ /* 0x004fe4000ffbe0ff */
        /* <DEDUP_REMOVED lines=27> */
[----:B------:R-:W-:Y:S02]  /*11d40*/  IADD3.X R17, PT, PT, R17, UR23, RZ, P3, !PT ;  /* 0x0000001711117c10 */ /* 0x000fe40009ffe4ff */
[----:B------:R-:W-:Y:S01]  /*11d50*/  IADD3 R10, P3, PT, R10, UR20, RZ ;  /* 0x000000140a0a7c10 */ /* 0x000fe2000ff7e0ff */
[----:B------:R-:W-:Y:S01]  /*11d60*/  STL [R1+0x670], R19 ;  /* 0x0006701301007387 */ /* 0x000fe20000100800 */
[----:B------:R-:W-:-:S03]  /*11d70*/  IADD3.X R16, PT, PT, R16, UR23, RZ, P4, !PT ;  /* 0x0000001710107c10 */ /* 0x000fc6000a7fe4ff */
[----:B------:R1:W-:Y:S04]  /*11d80*/  STL [R1+0x1bc], R10 ;  /* 0x0001bc0a01007387 */ /* 0x0003e80000100800 */
[----:B------:R-:W-:Y:S04]  /*11d90*/  STL [R1+0x1c4], R18 ;  /* 0x0001c41201007387 */ /* 0x000fe80000100800 */
[----:B-1----:R-:W2:Y:S04]  /*11da0*/  LDL.LU R10, [R1+0x520] ;  /* 0x00052000010a7983 */ /* 0x002ea80000300800 */
[----:B------:R-:W-:Y:S01]  /*11db0*/  STL [R1+0x668], R17 ;  /* 0x0006681101007387 */ /* 0x000fe20000100800 */
[----:B---3--:R-:W-:-:S05]  /*11dc0*/  IADD3 R9, P4, PT, R9, UR20, RZ ;  /* 0x0000001409097c10 */ /* 0x008fca000ff9e0ff */
[----:B------:R1:W-:Y:S04]  /*11dd0*/  STL [R1+0x1b4], R9 ;  /* 0x0001b40901007387 */ /* 0x0003e80000100800 */
[----:B-1----:R-:W3:Y:S01]  /*11de0*/  LDL.LU R9, [R1+0x1b8] ;  /* 0x0001b80001097983 */ /* 0x002ee20000300800 */
[----:B------:R-:W-:Y:S02]  /*11df0*/  IADD3.X R15, PT, PT, R15, UR23, RZ, P5, !PT ;  /* 0x000000170f0f7c10 */ /* 0x000fe4000affe4ff */
[----:B----4-:R-:W-:Y:S01]  /*11e00*/  IADD3 R13, P5, PT, R13, UR20, RZ ;  /* 0x000000140d0d7c10 */ /* 0x010fe2000ffbe0ff */
[----:B------:R-:W-:Y:S01]  /*11e10*/  STL [R1+0x660], R16 ;  /* 0x0006601001007387 */ /* 0x000fe20000100800 */
[----:B------:R-:W-:-:S03]  /*11e20*/  IADD3.X R14, PT, PT, R14, UR23, RZ, P6, !PT ;  /* 0x000000170e0e7c10 */ /* 0x000fc6000b7fe4ff */
[----:B------:R1:W-:Y:S04]  /*11e30*/  STL [R1+0x1ac], R13 ;  /* 0x0001ac0d01007387 */ /* 0x0003e80000100800 */
[----:B-1----:R-:W4:Y:S01]  /*11e40*/  LDL.LU R13, [R1+0x64c] ;  /* 0x00064c00010d7983 */ /* 0x002f220000300800 */
[----:B------:R-:W-:-:S03]  /*11e50*/  IADD3 R12, P6, PT, R12, UR20, RZ ;  /* 0x000000140c0c7c10 */ /* 0x000fc6000ffde0ff */
        /* <DEDUP_REMOVED lines=27> */
[----:B--2---:R-:W-:-:S05]  /*12010*/  IADD3 R10, P2, PT, R10, UR20, RZ ;  /* 0x000000140a0a7c10 */ /* 0x004fca000ff5e0ff */
[----:B------:R1:W-:Y:S04]  /*12020*/  STL [R1+0x520], R10 ;  /* 0x0005200a01007387 */ /* 0x0003e80000100800 */
        /* <DEDUP_REMOVED lines=9> */
[----:B------:R-:W-:-:S05]  /*120c0*/  IADD3.X R12, PT, PT, R12, UR23, RZ, P4, !PT ;  /* 0x000000170c0c7c10 */ /* 0x000fca000a7fe4ff */
        /* <DEDUP_REMOVED lines=42> */
[----:B-1----:R-:W4:Y:S04]  /*12370*/  LDL.LU R11, [R1+0x1a0] ;  /* 0x0001a000010b7983 */ /* 0x002f280000300800 */
[----:B------:R-:W-:Y:S01]  /*12380*/  STL [R1+0x1a4], R17 ;  /* 0x0001a41101007387 */ /* 0x000fe20000100800 */
[----:B--2---:R-:W-:-:S05]  /*12390*/  IADD3.X R10, PT, PT, R10, UR23, RZ, P5, !PT ;  /* 0x000000170a0a7c10 */ /* 0x004fca000affe4ff */
[----:B------:R1:W-:Y:S04]  /*123a0*/  STL [R1+0x610], R10 ;  /* 0x0006100a01007387 */ /* 0x0003e80000100800 */
[----:B-1----:R-:W2:Y:S04]  /*123b0*/  LDL.LU R10, [R1+0x500] ;  /* 0x00050000010a7983 */ /* 0x002ea80000300800 */
[----:B------:R-:W-:Y:S01]  /*123c0*/  STL [R1+0x19c], R16 ;  /* 0x00019c1001007387 */ /* 0x000fe20000100800 */
[----:B---3--:R-:W-:-:S05]  /*123d0*/  IADD3.X R9, PT, PT, R9, UR23, RZ, P6, !PT ;  /* 0x0000001709097c10 */ /* 0x008fca000b7fe4ff */
[----:B------:R1:W-:Y:S04]  /*123e0*/  STL [R1+0x608], R9 ;  /* 0x0006080901007387 */ /* 0x0003e80000100800 */
[----:B-1----:R-:W3:Y:S01]  /*123f0*/  LDL.LU R9, [R1+0x198] ;  /* 0x0001980001097983 */ /* 0x002ee20000300800 */
[----:B------:R-:W-:Y:S02]  /*12400*/  IADD3 R15, P5, PT, R15, UR20, RZ ;  /* 0x000000140f0f7c10 */ /* 0x000fe4000ffbe0ff */
[----:B------:R-:W-:Y:S02]  /*12410*/  IADD3 R14, P6, PT, R14, UR20, RZ ;  /* 0x000000140e0e7c10 */ /* 0x000fe4000ffde0ff */
[----:B----4-:R-:W-:Y:S01]  /*12420*/  IADD3.X R13, PT, PT, R13, UR23, RZ, P2, !PT ;  /* 0x000000170d0d7c10 */ /* 0x010fe200097fe4ff */
[----:B------:R-:W-:Y:S04]  /*12430*/  STL [R1+0x518], R15 ;  /* 0x0005180f01007387 */ /* 0x000fe80000100800 */
[----:B------:R1:W-:Y:S04]  /*12440*/  STL [R1+0x600], R13 ;  /* 0x0006000d01007387 */ /* 0x0003e80000100800 */
[----:B-1----:R-:W4:Y:S01]  /*12450*/  LDL.LU R13, [R1+0x5fc] ;  /* 0x0005fc00010d7983 */ /* 0x002f220000300800 */
[----:B------:R-:W-:-:S03]  /*12460*/  IADD3 R12, P2, PT, R12, UR20, RZ ;  /* 0x000000140c0c7c10 */ /* 0x000fc6000ff5e0ff */
        /* <DEDUP_REMOVED lines=33> */
[----:B-1----:R-:W3:Y:S01]  /*12680*/  LDL.LU R9, [R1+0x4f0] ;  /* 0x0004f00001097983 */ /* 0x002ee20000300800 */
[----:B----4-:R-:W-:-:S05]  /*12690*/  IADD3 R13, P4, PT, R13, UR20, RZ ;  /* 0x000000140d0d7c10 */ /* 0x010fca000ff9e0ff */
        /* <DEDUP_REMOVED lines=47> */
[----:B-1----:R-:W4:Y:S04]  /*12990*/  LDL.LU R11, [R1+0x190] ;  /* 0x00019000010b7983 */ /* 0x002f280000300800 */
[----:B------:R-:W-:Y:S01]  /*129a0*/  STL [R1+0x5c8], R16 ;  /* 0x0005c81001007387 */ /* 0x000fe20000100800 */
[----:B--2---:R-:W-:Y:S02]  /*129b0*/  IADD3 R10, P6, PT, R10, UR20, RZ ;  /* 0x000000140a0a7c10 */ /* 0x004fe4000ffde0ff */
[----:B------:R-:W-:-:S03]  /*129c0*/  IADD3.X R14, PT, PT, R14, UR23, RZ, P2, !PT ;  /* 0x000000170e0e7c10 */ /* 0x000fc600097fe4ff */
[----:B------:R1:W-:Y:S04]  /*129d0*/  STL [R1+0x4f8], R10 ;  /* 0x0004f80a01007387 */ /* 0x0003e80000100800 */
[----:B-1----:R-:W2:Y:S04]  /*129e0*/  LDL.LU R10, [R1+0x4e0] ;  /* 0x0004e000010a7983 */ /* 0x002ea80000300800 */
[----:B------:R-:W-:Y:S01]  /*129f0*/  STL [R1+0x5c0], R15 ;  /* 0x0005c00f01007387 */ /* 0x000fe20000100800 */
[----:B---3--:R-:W-:-:S05]  /*12a00*/  IADD3 R9, P2, PT, R9, UR20, RZ ;  /* 0x0000001409097c10 */ /* 0x008fca000ff5e0ff */
[----:B------:R1:W-:Y:S04]  /*12a10*/  STL [R1+0x4f0], R9 ;  /* 0x0004f00901007387 */ /* 0x0003e80000100800 */
[----:B-1----:R-:W3:Y:S04]  /*12a20*/  LDL.LU R9, [R1+0x188] ;  /* 0x0001880001097983 */ /* 0x002ee80000300800 */
[----:B------:R-:W-:Y:S01]  /*12a30*/  STL [R1+0x5b8], R14 ;  /* 0x0005b80e01007387 */ /* 0x000fe20000100800 */
[----:B----4-:R-:W-:-:S03]  /*12a40*/  IADD3.X R13, PT, PT, R13, UR23, RZ, P3, !PT ;  /* 0x000000170d0d7c10 */ /* 0x010fc60009ffe4ff */
        /* <DEDUP_REMOVED lines=22> */
[----:B------:R-:W-:-:S05]  /*12bb0*/  IADD3 R12, P3, PT, R12, UR20, RZ ;  /* 0x000000140c0c7c10 */ /* 0x000fca000ff7e0ff */
[----:B------:R1:W-:Y:S04]  /*12bc0*/  STL [R1+0x4e8], R12 ;  /* 0x0004e80c01007387 */ /* 0x0003e80000100800 */
        /* <DEDUP_REMOVED lines=8> */
[----:B-1----:R-:W2:Y:S01]  /*12c50*/  LDL.LU R10, [R1+0x568] ;  /* 0x00056800010a7983 */ /* 0x002ea20000300800 */
[----:B---3--:R-:W-:-:S05]  /*12c60*/  IADD3.X R9, PT, PT, R9, UR23, RZ, P5, !PT ;  /* 0x0000001709097c10 */ /* 0x008fca000affe4ff */
[----:B------:R1:W-:Y:S04]  /*12c70*/  STL [R1+0x188], R9 ;  /* 0x0001880901007387 */ /* 0x0003e80000100800 */
[----:B-1----:R-:W3:Y:S01]  /*12c80*/  LDL.LU R9, [R1+0x4d0] ;  /* 0x0004d00001097983 */ /* 0x002ee20000300800 */
[----:B----4-:R-:W-:Y:S02]  /*12c90*/  IADD3 R35, P5, PT, R35, UR20, RZ ;  /* 0x0000001423237c10 */ /* 0x010fe4000ffbe0ff */
[----:B------:R-:W-:Y:S02]  /*12ca0*/  IADD3.X R34, PT, PT, R34, UR23, RZ, P6, !PT ;  /* 0x0000001722227c10 */ /* 0x000fe4000b7fe4ff */
[----:B------:R-:W-:Y:S01]  /*12cb0*/  IADD3 R33, P6, PT, R33, UR20, RZ ;  /* 0x0000001421217c10 */ /* 0x000fe2000ffde0ff */
        /* <DEDUP_REMOVED lines=35> */
[----:B------:R1:W-:Y:S04]  /*12ef0*/  STL [R1+0x580], R13 ;  /* 0x0005800d01007387 */ /* 0x0003e80000100800 */
[----:B------:R-:W-:Y:S04]  /*12f00*/  STL [R1+0x588], R18 ;  /* 0x0005881201007387 */ /* 0x000fe80000100800 */
[----:B-1----:R-:W4:Y:S01]  /*12f10*/  LDL.LU R13, [R1+0x560] ;  /* 0x00056000010d7983 */ /* 0x002f220000300800 */
[----:B------:R-:W-:-:S03]  /*12f20*/  IADD3.X R12, PT, PT, R12, UR23, RZ, P6, !PT ;  /* 0x000000170c0c7c10 */ /* 0x000fc6000b7fe4ff */
        /* <DEDUP_REMOVED lines=8> */
[----:B-1----:R-:W4:Y:S04]  /*12fb0*/  LDL.LU R11, [R1+0x180] ;  /* 0x00018000010b7983 */ /* 0x002f280000300800 */
[----:B------:R-:W-:Y:S01]  /*12fc0*/  STL [R1+0x17c], R15 ;  /* 0x00017c0f01007387 */ /* 0x000fe20000100800 */
[----:B--2---:R-:W-:-:S05]  /*12fd0*/  IADD3.X R10, PT, PT, R10, UR23, RZ, P3, !PT ;  /* 0x000000170a0a7c10 */ /* 0x004fca0009ffe4ff */
[----:B------:R1:W-:Y:S04]  /*12fe0*/  STL [R1+0x568], R10 ;  /* 0x0005680a01007387 */ /* 0x0003e80000100800 */
[----:B-1----:R-:W2:Y:S04]  /*12ff0*/  LDL.LU R10, [R1+0x53c] ;  /* 0x00053c00010a7983 */ /* 0x002ea80000300800 */
[----:B------:R-:W-:Y:S04]  /*13000*/  STL [R1+0x4d8], R14 ;  /* 0x0004d80e01007387 */ /* 0x000fe80000100800 */
[----:B------:R-:W2:Y:S04]  /*13010*/  LDL.LU R35, [R1+0x178] ;  /* 0x0001780001237983 */ /* 0x000ea80000300800 */
[----:B------:R-:W2:Y:S01]  /*13020*/  LDL.LU R34, [R1+0x55c] ;  /* 0x00055c0001227983 */ /* 0x000ea20000300800 */
[----:B---3--:R-:W-:-:S03]  /*13030*/  IADD3 R9, P3, PT, R9, UR20, RZ ;  /* 0x0000001409097c10 */ /* 0x008fc6000ff7e0ff */
        /* <DEDUP_REMOVED lines=20> */
[----:B----4-:R-:W-:-:S05]  /*13180*/  IADD3.X R13, PT, PT, R13, UR23, RZ, P4, !PT ;  /* 0x000000170d0d7c10 */ /* 0x010fca000a7fe4ff */
[----:B------:R1:W-:Y:S04]  /*13190*/  STL [R1+0x560], R13 ;  /* 0x0005600d01007387 */ /* 0x0003e80000100800 */
        /* <DEDUP_REMOVED lines=8> */
[----:B-1----:R-:W4:Y:S01]  /*13220*/  LDL.LU R11, [R1+0x48c] ;  /* 0x00048c00010b7983 */ /* 0x002f220000300800 */
[----:B--2---:R-:W-:-:S05]  /*13230*/  IADD3 R10, P5, PT, R10, UR20, RZ ;  /* 0x000000140a0a7c10 */ /* 0x004fca000ffbe0ff */
[----:B------:R1:W-:Y:S01]  /*13240*/  STL [R1+0x53c], R10 ;  /* 0x00053c0a01007387 */ /* 0x0003e20000100800 */
[----:B------:R-:W-:Y:S02]  /*13250*/  IADD3.X R35, PT, PT, R35, UR23, RZ, P6, !PT ;  /* 0x0000001723237c10 */ /* 0x000fe4000b7fe4ff */
[----:B------:R-:W-:Y:S01]  /*13260*/  IADD3 R34, P6, PT, R34, UR20, RZ ;  /* 0x0000001422227c10 */ /* 0x000fe2000ffde0ff */
[----:B-1----:R-:W2:Y:S01]  /*13270*/  LDL.LU R10, [R1+0x498] ;  /* 0x00049800010a7983 */ /* 0x002ea20000300800 */
[----:B---3--:R-:W-:-:S03]  /*13280*/  IADD3.X R33, PT, PT, R33, UR23, RZ, P2, !PT ;  /* 0x0000001721217c10 */ /* 0x008fc600097fe4ff */
        /* <DEDUP_REMOVED lines=33> */
[----:B------:R-:W-:Y:S04]  /*134a0*/  STL [R1+0x540], R19 ;  /* 0x0005401301007387 */ /* 0x000fe80000100800 */
[----:B------:R1:W-:Y:S04]  /*134b0*/  STL [R1+0x494], R9 ;  /* 0x0004940901007387 */ /* 0x0003e80000100800 */
[----:B------:R-:W-:Y:S04]  /*134c0*/  STL [R1+0x49c], R18 ;  /* 0x00049c1201007387 */ /* 0x000fe80000100800 */
[----:B-1----:R-:W3:Y:S01]  /*134d0*/  LDL.LU R9, [R1+0x484] ;  /* 0x0004840001097983 */ /* 0x002ee20000300800 */
[----:B------:R-:W-:-:S03]  /*134e0*/  IADD3.X R16, PT, PT, R16, UR23, RZ, P6, !PT ;  /* 0x0000001710107c10 */ /* 0x000fc6000b7fe4ff */
[----:B------:R-:W-:Y:S01]  /*134f0*/  STL [R1+0x4b8], R17 ;  /* 0x0004b81101007387 */ /* 0x000fe20000100800 */
[----:B----4-:R-:W-:Y:S02]  /*13500*/  IADD3 R13, P6, PT, R13, UR20, RZ ;  /* 0x000000140d0d7c10 */ /* 0x010fe4000ffde0ff */
[----:B------:R-:W-:-:S03]  /*13510*/  IADD3.X R15, PT, PT, R15, UR23, RZ, P2, !PT ;  /* 0x000000170f0f7c10 */ /* 0x000fc600097fe4ff */
[----:B------:R1:W-:Y:S04]  /*13520*/  STL [R1+0x174], R13 ;  /* 0x0001740d01007387 */ /* 0x0003e80000100800 */
[----:B-1----:R-:W4:Y:S01]  /*13530*/  LDL.LU R13, [R1+0x490] ;  /* 0x00049000010d7983 */ /* 0x002f220000300800 */
[----:B------:R-:W-:-:S03]  /*13540*/  IADD3 R12, P2, PT, R12, UR20, RZ ;  /* 0x000000140c0c7c10 */ /* 0x000fc6000ff5e0ff */
[----:B------:R-:W-:Y:S01]  /*13550*/  STL [R1+0x4b0], R16 ;  /* 0x0004b01001007387 */ /* 0x000fe20000100800 */
[----:B------:R-:W-:-:S03]  /*13560*/  IADD3.X R14, PT, PT, R14, UR23, RZ, P3, !PT ;  /* 0x000000170e0e7c10 */ /* 0x000fc60009ffe4ff */
[----:B------:R1:W-:Y:S04]  /*13570*/  STL [R1+0x16c], R12 ;  /* 0x00016c0c01007387 */ /* 0x0003e80000100800 */
[----:B-1----:R-:W4:Y:S01]  /*13580*/  LDL.LU R12, [R1+0x47c] ;  /* 0x00047c00010c7983 */ /* 0x002f220000300800 */
[----:B------:R-:W-:-:S03]  /*13590*/  IADD3 R11, P3, PT, R11, UR20, RZ ;  /* 0x000000140b0b7c10 */ /* 0x000fc6000ff7e0ff */
[----:B------:R-:W-:Y:S04]  /*135a0*/  STL [R1+0x4a8], R15 ;  /* 0x0004a80f01007387 */ /* 0x000fe80000100800 */
[----:B------:R1:W-:Y:S04]  /*135b0*/  STL [R1+0x48c], R11 ;  /* 0x00048c0b01007387 */ /* 0x0003e80000100800 */
[----:B-1----:R-:W4:Y:S04]  /*135c0*/  LDL.LU R11, [R1+0x170] ;  /* 0x00017000010b7983 */ /* 0x002f280000300800 */
[----:B------:R-:W-:Y:S04]  /*135d0*/  STL [R1+0x4a0], R14 ;  /* 0x0004a00e01007387 */ /* 0x000fe80000100800 */
[----:B------:R-:W4:Y:S04]  /*135e0*/  LDL.LU R35, [R1+0x474] ;  /* 0x0004740001237983 */ /* 0x000f280000300800 */
[----:B------:R-:W4:Y:S04]  /*135f0*/  LDL.LU R34, [R1+0x168] ;  /* 0x0001680001227983 */ /* 0x000f280000300800 */
[----:B------:R-:W4:Y:S01]  /*13600*/  LDL.LU R33, [R1+0x46c] ;  /* 0x00046c0001217983 */ /* 0x000f220000300800 */
[----:B--2---:R-:W-:-:S05]  /*13610*/  IADD3.X R10, PT, PT, R10, UR23, RZ, P4, !PT ;  /* 0x000000170a0a7c10 */ /* 0x004fca000a7fe4ff */
        /* <DEDUP_REMOVED lines=19> */
[----:B---3--:R-:W-:-:S05]  /*13750*/  IADD3 R9, P4, PT, R9, UR20, RZ ;  /* 0x0000001409097c10 */ /* 0x008fca000ff9e0ff */
[----:B------:R1:W-:Y:S04]  /*13760*/  STL [R1+0x484], R9 ;  /* 0x0004840901007387 */ /* 0x0003e80000100800 */
        /* <DEDUP_REMOVED lines=15> */
[----:B------:R-:W-:Y:S04]  /*13860*/  STL [R1+0x474], R35 ;  /* 0x0004742301007387 */ /* 0x000fe80000100800 */
[----:B------:R-:W-:Y:S04]  /*13870*/  STL [R1+0x168], R34 ;  /* 0x0001682201007387 */ /* 0x000fe80000100800 */
[----:B------:R-:W-:Y:S01]  /*13880*/  STL [R1+0x46c], R33 ;  /* 0x00046c2101007387 */ /* 0x000fe20000100800 */
[----:B--2---:R-:W-:Y:S02]  /*13890*/  IADD3.X R32, PT, PT, R32, UR23, RZ, P3, !PT ;  /* 0x0000001720207c10 */ /* 0x004fe40009ffe4ff */
        /* <DEDUP_REMOVED lines=29> */
[----:B------:R-:W-:-:S05]  /*13a70*/  IADD3.X R10, PT, PT, R10, UR23, RZ, P6, !PT ;  /* 0x000000170a0a7c10 */ /* 0x000fca000b7fe4ff */
[----:B------:R1:W-:Y:S04]  /*13a80*/  STL [R1+0x448], R10 ;  /* 0x0004480a01007387 */ /* 0x0003e80000100800 */
[----:B------:R-:W-:Y:S04]  /*13a90*/  STL [R1+0x450], R18 ;  /* 0x0004501201007387 */ /* 0x000fe80000100800 */
[----:B-1----:R-:W2:Y:S04]  /*13aa0*/  LDL.LU R10, [R1+0x428] ;  /* 0x00042800010a7983 */ /* 0x002ea80000300800 */
[----:B------:R-:W-:Y:S01]  /*13ab0*/  STL [R1+0x42c], R17 ;  /* 0x00042c1101007387 */ /* 0x000fe20000100800 */
[----:B---3--:R-:W-:-:S05]  /*13ac0*/  IADD3.X R9, PT, PT, R9, UR23, RZ, P2, !PT ;  /* 0x0000001709097c10 */ /* 0x008fca00097fe4ff */
[----:B------:R1:W-:Y:S04]  /*13ad0*/  STL [R1+0x440], R9 ;  /* 0x0004400901007387 */ /* 0x0003e80000100800 */
[----:B-1----:R-:W3:Y:S01]  /*13ae0*/  LDL.LU R9, [R1+0x414] ;  /* 0x0004140001097983 */ /* 0x002ee20000300800 */
[----:B------:R-:W-:Y:S02]  /*13af0*/  IADD3 R16, P6, PT, R16, UR20, RZ ;  /* 0x0000001410107c10 */ /* 0x000fe4000ffde0ff */
[----:B------:R-:W-:-:S03]  /*13b00*/  IADD3 R15, P2, PT, R15, UR20, RZ ;  /* 0x000000140f0f7c10 */ /* 0x000fc6000ff5e0ff */
[----:B------:R-:W-:Y:S01]  /*13b10*/  STL [R1+0x424], R16 ;  /* 0x0004241001007387 */ /* 0x000fe20000100800 */
[----:B----4-:R-:W-:Y:S02]  /*13b20*/  IADD3.X R13, PT, PT, R13, UR23, RZ, P3, !PT ;  /* 0x000000170d0d7c10 */ /* 0x010fe40009ffe4ff */
[----:B------:R-:W-:-:S03]  /*13b30*/  IADD3 R14, P3, PT, R14, UR20, RZ ;  /* 0x000000140e0e7c10 */ /* 0x000fc6000ff7e0ff */
[----:B------:R1:W-:Y:S04]  /*13b40*/  STL [R1+0x438], R13 ;  /* 0x0004380d01007387 */ /* 0x0003e80000100800 */
[----:B-1----:R-:W4:Y:S01]  /*13b50*/  LDL.LU R13, [R1+0x420] ;  /* 0x00042000010d7983 */ /* 0x002f220000300800 */
[----:B------:R-:W-:-:S03]  /*13b60*/  IADD3.X R12, PT, PT, R12, UR23, RZ, P4, !PT ;  /* 0x000000170c0c7c10 */ /* 0x000fc6000a7fe4ff */
        /* <DEDUP_REMOVED lines=84> */
[----:B------:R-:W-:-:S03]  /*140b0*/  IADD3.X R15, PT, PT, R15, UR23, RZ, P3, !PT ;  /* 0x000000170f0f7c10 */ /* 0x000fc60009ffe4ff */
[----:B------:R1:W-:Y:S04]  /*140c0*/  STL [R1+0x124], R10 ;  /* 0x0001240a01007387 */ /* 0x0003e80000100800 */
[----:B-1----:R-:W2:Y:S04]  /*140d0*/  LDL.LU R10, [R1+0x128] ;  /* 0x00012800010a7983 */ /* 0x002ea80000300800 */
[----:B------:R-:W-:Y:S01]  /*140e0*/  STL [R1+0x148], R16 ;  /* 0x0001481001007387 */ /* 0x000fe20000100800 */
[----:B---3--:R-:W-:-:S05]  /*140f0*/  IADD3 R9, P3, PT, R9, UR20, RZ ;  /* 0x0000001409097c10 */ /* 0x008fca000ff7e0ff */
[----:B------:R1:W-:Y:S04]  /*14100*/  STL [R1+0x108], R9 ;  /* 0x0001080901007387 */ /* 0x0003e80000100800 */
[----:B-1----:R-:W3:Y:S01]  /*14110*/  LDL.LU R9, [R1+0xd0] ;  /* 0x0000d00001097983 */ /* 0x002ee20000300800 */
[----:B------:R-:W-:-:S03]  /*14120*/  IADD3.X R14, PT, PT, R14, UR23, RZ, P4, !PT ;  /* 0x000000170e0e7c10 */ /* 0x000fc6000a7fe4ff */
[----:B------:R-:W-:Y:S04]  /*14130*/  STL [R1+0x140], R15 ;  /* 0x0001400f01007387 */ /* 0x000fe80000100800 */
[----:B------:R-:W3:Y:S04]  /*14140*/  LDL.LU R34, [R1+0x120] ;  /* 0x0001200001227983 */ /* 0x000ee80000300800 */
[----:B------:R-:W-:Y:S01]  /*14150*/  STL [R1+0x138], R14 ;  /* 0x0001380e01007387 */ /* 0x000fe20000100800 */
[----:B----4-:R-:W-:-:S03]  /*14160*/  IADD3 R13, P4, PT, R13, UR20, RZ ;  /* 0x000000140d0d7c10 */ /* 0x010fc6000ff9e0ff */
[----:B------:R-:W4:Y:S04]  /*14170*/  LDL.LU R33, [R1+0x104] ;  /* 0x0001040001217983 */ /* 0x000f280000300800 */
[----:B------:R1:W-:Y:S04]  /*14180*/  STL [R1+0x100], R13 ;  /* 0x0001000d01007387 */ /* 0x0003e80000100800 */
[----:B------:R-:W4:Y:S04]  /*14190*/  LDL.LU R32, [R1+0xc8] ;  /* 0x0000c80001207983 */ /* 0x000f280000300800 */
[----:B------:R-:W4:Y:S01]  /*141a0*/  LDL.LU R31, [R1+0xfc] ;  /* 0x0000fc00011f7983 */ /* 0x000f220000300800 */
[----:B------:R-:W-:-:S05]  /*141b0*/  IADD3.X R12, PT, PT, R12, UR23, RZ, P5, !PT ;  /* 0x000000170c0c7c10 */ /* 0x000fca000affe4ff */
        /* <DEDUP_REMOVED lines=14> */
[----:B-1----:R-:W4:Y:S04]  /*142a0*/  LDL R13, [R1+0x6c8] ;  /* 0x0006c800010d7983 */ /* 0x002f280000100800 */
[----:B------:R-:W4:Y:S04]  /*142b0*/  LDL.LU R17, [R1+0x84] ;  /* 0x0000840001117983 */ /* 0x000f280000300800 */
[----:B------:R-:W4:Y:S04]  /*142c0*/  LDL.LU R16, [R1+0x28] ;  /* 0x0000280001107983 */ /* 0x000f280000300800 */
[----:B------:R-:W4:Y:S04]  /*142d0*/  LDL.LU R15, [R1+0x5c] ;  /* 0x00005c00010f7983 */ /* 0x000f280000300800 */
[----:B------:R-:W4:Y:S04]  /*142e0*/  LDL.LU R14, [R1+0x18] ;  /* 0x00001800010e7983 */ /* 0x000f280000300800 */
[----:B0-----:R-:W4:Y:S01]  /*142f0*/  LDL.LU R12, [R1+0x4c] ;  /* 0x00004c00010c7983 */ /* 0x001f220000300800 */
[----:B------:R-:W-:-:S05]  /*14300*/  IADD3 R11, P5, PT, R11, UR20, RZ ;  /* 0x000000140b0b7c10 */ /* 0x000fca000ffbe0ff */
[----:B------:R0:W-:Y:S04]  /*14310*/  STL [R1+0xf8], R11 ;  /* 0x0000f80b01007387 */ /* 0x0001e80000100800 */
[----:B0-----:R-:W4:Y:S01]  /*14320*/  LDL.LU R11, [R1+0x44] ;  /* 0x00004400010b7983 */ /* 0x001f220000300800 */
[----:B--2---:R-:W-:-:S05]  /*14330*/  IADD3.X R10, PT, PT, R10, UR23, RZ, P6, !PT ;  /* 0x000000170a0a7c10 */ /* 0x004fca000b7fe4ff */
[----:B------:R0:W-:Y:S04]  /*14340*/  STL [R1+0x128], R10 ;  /* 0x0001280a01007387 */ /* 0x0001e80000100800 */
[----:B0-----:R-:W2:Y:S01]  /*14350*/  LDL.LU R10, [R1+0x20] ;  /* 0x00002000010a7983 */ /* 0x001ea20000300800 */
[----:B---3--:R-:W-:-:S05]  /*14360*/  IADD3 R9, P6, PT, R9, UR20, RZ ;  /* 0x0000001409097c10 */ /* 0x008fca000ffde0ff */
[----:B------:R0:W-:Y:S04]  /*14370*/  STL [R1+0xd0], R9 ;  /* 0x0000d00901007387 */ /* 0x0001e80000100800 */
[----:B0-----:R-:W3:Y:S01]  /*14380*/  LDL.LU R9, [R1+0x10] ;  /* 0x0000100001097983 */ /* 0x001ee20000300800 */
[----:B------:R-:W-:Y:S01]  /*14390*/  IADD3.X R34, PT, PT, R34, UR23, RZ, P2, !PT ;  /* 0x0000001722227c10 */ /* 0x000fe200097fe4ff */
[----:B------:R-:W0:Y:S01]  /*143a0*/  SYNCS.PHASECHK.TRANS64.TRYWAIT P2, [UR11], R8 ;  /* 0x00000008ff0075a7 */ /* 0x000e22000804110b */
[----:B----4-:R-:W-:-:S03]  /*143b0*/  IADD3.X R33, PT, PT, R33, UR23, RZ, P3, !PT ;  /* 0x0000001721217c10 */ /* 0x010fc60009ffe4ff */
[----:B------:R1:W-:Y:S01]  /*143c0*/  STL [R1+0x120], R34 ;  /* 0x0001202201007387 */ /* 0x0003e20000100800 */
[----:B------:R-:W-:-:S03]  /*143d0*/  IADD3 R32, P3, PT, R32, UR20, RZ ;  /* 0x0000001420207c10 */ /* 0x000fc6000ff7e0ff */
[----:B------:R1:W-:Y:S01]  /*143e0*/  STL [R1+0x104], R33 ;  /* 0x0001042101007387 */ /* 0x0003e20000100800 */
[----:B------:R-:W-:-:S03]  /*143f0*/  IADD3.X R31, PT, PT, R31, UR23, RZ, P4, !PT ;  /* 0x000000171f1f7c10 */ /* 0x000fc6000a7fe4ff */
[----:B------:R1:W-:Y:S04]  /*14400*/  STL [R1+0xc8], R32 ;  /* 0x0000c82001007387 */ /* 0x0003e80000100800 */
[----:B------:R1:W-:Y:S01]  /*14410*/  STL [R1+0xfc], R31 ;  /* 0x0000fc1f01007387 */ /* 0x0003e20000100800 */
[----:B------:R-:W-:Y:S02]  /*14420*/  IADD3 R30, P4, PT, R30, UR20, RZ ;  /* 0x000000141e1e7c10 */ /* 0x000fe4000ff9e0ff */
[----:B------:R-:W-:-:S03]  /*14430*/  IADD3.X R29, PT, PT, R29, UR23, RZ, P5, !PT ;  /* 0x000000171d1d7c10 */ /* 0x000fc6000affe4ff */
[----:B------:R1:W-:Y:S01]  /*14440*/  STL [R1+0xc0], R30 ;  /* 0x0000c01e01007387 */ /* 0x0003e20000100800 */
[----:B------:R-:W-:-:S03]  /*14450*/  IADD3 R28, P5, PT, R28, UR20, RZ ;  /* 0x000000141c1c7c10 */ /* 0x000fc6000ffbe0ff */
[----:B------:R1:W-:Y:S01]  /*14460*/  STL [R1+0xf4], R29 ;  /* 0x0000f41d01007387 */ /* 0x0003e20000100800 */
        /* <DEDUP_REMOVED lines=20> */
[----:B------:R-:W-:-:S03]  /*145b0*/  VIADD R13, R13, 0x1 ;  /* 0x000000010d0d7836 */ /* 0x000fc60000000000 */
        /* <DEDUP_REMOVED lines=10> */
[----:B------:R1:W-:Y:S04]  /*14660*/  STL [R1+0x18], R14 ;  /* 0x0000180e01007387 */ /* 0x0003e80000100800 */
[----:B------:R1:W-:Y:S01]  /*14670*/  STL [R1+0x4c], R12 ;  /* 0x00004c0c01007387 */ /* 0x0003e20000100800 */
[----:B------:R-:W-:-:S05]  /*14680*/  IADD3.X R11, PT, PT, R11, UR23, RZ, P6, !PT ;  /* 0x000000170b0b7c10 */ /* 0x000fca000b7fe4ff */
[----:B------:R1:W-:Y:S01]  /*14690*/  STL [R1+0x44], R11 ;  /* 0x0000440b01007387 */ /* 0x0003e20000100800 */
[----:B-----5:R-:W-:Y:S01]  /*146a0*/  IADD3 R5, P5, PT, R5, UR20, RZ ;  /* 0x0000001405057c10 */ /* 0x020fe2000ffbe0ff */
[----:B------:R-:W-:-:S03]  /*146b0*/  IMAD R41, R13, -0x40, R41 ;  /* 0xffffffc00d297824 */ /* 0x000fc600078e0229 */
[----:B------:R-:W-:Y:S02]  /*146c0*/  IADD3.X R7, PT, PT, R7, UR23, RZ, P5, !PT ;  /* 0x0000001707077c10 */ /* 0x000fe4000affe4ff */
[----:B------:R-:W-:Y:S02]  /*146d0*/  ISETP.GT.AND P6, PT, R41, 0x1, PT ;  /* 0x000000012900780c */ /* 0x000fe40003fc4270 */
[----:B------:R-:W-:Y:S02]  /*146e0*/  PRMT R40, RZ, 0x7610, R40 ;  /* 0x00007610ff287816 */ /* 0x000fe40000000028 */
[----:B--2---:R-:W-:-:S05]  /*146f0*/  IADD3.X R10, PT, PT, R10, UR23, RZ, P3, !PT ;  /* 0x000000170a0a7c10 */ /* 0x004fca0009ffe4ff */
[----:B------:R1:W-:Y:S01]  /*14700*/  STL [R1+0x20], R10 ;  /* 0x0000200a01007387 */ /* 0x0003e20000100800 */
[----:B---3--:R-:W-:-:S05]  /*14710*/  IADD3.X R9, PT, PT, R9, UR23, RZ, P4, !PT ;  /* 0x0000001709097c10 */ /* 0x008fca000a7fe4ff */
[----:B------:R1:W-:Y:S01]  /*14720*/  STL [R1+0x10], R9 ;  /* 0x0000100901007387 */ /* 0x0003e20000100800 */
[----:B------:R-:W-:-:S04]  /*14730*/  IADD3 R4, P4, PT, R4, UR20, RZ ;  /* 0x0000001404047c10 */ /* 0x000fc8000ff9e0ff */
[----:B------:R-:W-:Y:S02]  /*14740*/  IADD3.X R6, PT, PT, R6, UR23, RZ, P4, !PT ;  /* 0x0000001706067c10 */ /* 0x000fe4000a7fe4ff */
[----:B------:R-:W-:Y:S01]  /*14750*/  ISETP.GT.AND P3, PT, R41, RZ, PT ;  /* 0x000000ff2900720c */ /* 0x000fe20003f64270 */
[----:B0-----:R-:W-:-:S12]  /*14760*/  @!P2 BRA `(.L_x_8) ;  /* 0x0000012000b0a947 */ /* 0x001fd80003800000 */
.L_x_16:
[----:B------:R0:W-:Y:S01]  /*14770*/  STL [R1+0x7e8], R77 ;  /* 0x0007e84d01007387 */ /* 0x0001e20000100800 */
[----:B------:R-:W-:Y:S01]  /*14780*/  @P3 IMAD.MOV.U32 R8, RZ, RZ, R4 ;  /* 0x000000ffff083224 */ /* 0x000fe200078e0004 */
[----:B------:R-:W-:Y:S01]  /*14790*/  PRMT R39, RZ, 0x7610, R39 ;  /* 0x00007610ff277816 */ /* 0x000fe20000000027 */
[----:B-1----:R-:W-:Y:S01]  /*147a0*/  @P3 IMAD.MOV.U32 R9, RZ, RZ, R6 ;  /* 0x000000ffff093224 */ /* 0x002fe200078e0006 */
[----:B------:R-:W-:Y:S01]  /*147b0*/  STL [R1+0x7e4], R76 ;  /* 0x0007e44c01007387 */ /* 0x000fe20000100800 */
[----:B------:R-:W-:-:S03]  /*147c0*/  ISETP.GT.AND P2, PT, R41, 0x2, PT ;  /* 0x000000022900780c */ /* 0x000fc60003f44270 */
        /* <DEDUP_REMOVED lines=39> */
[----:B------:R-:W-:Y:S04]  /*14a40*/  STL [R1+0x6f4], R2 ;  /* 0x0006f40201007387 */ /* 0x000fe80000100800 */
[----:B------:R-:W-:Y:S01]  /*14a50*/  STL [R1+0x6f0], R0 ;  /* 0x0006f00001007387 */ /* 0x000fe20000100800 */
[----:B-1----:R-:W-:-:S02]  /*14a60*/  @P3 IMAD.MOV.U32 R8, RZ, RZ, R5 ;  /* 0x000000ffff083224 */ /* 0x002fc400078e0005 */
[----:B------:R-:W-:Y:S01]  /*14a70*/  @P3 IMAD.MOV.U32 R9, RZ, RZ, R7 ;  /* 0x000000ffff093224 */ /* 0x000fe200078e0007 */
[----:B------:R-:W-:Y:S04]  /*14a80*/  STL [R1+0x700], R4 ;  /* 0x0007000401007387 */ /* 0x000fe80000100800 */
[----:B------:R-:W-:Y:S04]  /*14a90*/  STL [R1+0x6fc], R6 ;  /* 0x0006fc0601007387 */ /* 0x000fe80000100800 */
[----:B------:R-:W-:Y:S04]  /*14aa0*/  STL [R1+0x708], R5 ;  /* 0x0007080501007387 */ /* 0x000fe80000100800 */
[----:B------:R-:W-:Y:S04]  /*14ab0*/  STL [R1+0x704], R7 ;  /* 0x0007040701007387 */ /* 0x000fe80000100800 */
[----:B------:R1:W3:Y:S04]  /*14ac0*/  @P3 LDG.E.U8 R39, desc[UR24][R8.64] ;  /* 0x0000001808273981 */ /* 0x0002e8000c1e1100 */
[----:B------:R-:W1:Y:S04]  /*14ad0*/  LDL R8, [R1+0x10] ;  /* 0x0000100001087983 */ /* 0x000e680000100800 */
[----:B------:R-:W1:Y:S01]  /*14ae0*/  LDL R9, [R1+0x18] ;  /* 0x0000180001097983 */ /* 0x000e620000100800 */
[----:B------:R-:W-:-:S02]  /*14af0*/  PRMT R24, RZ, 0x7610, R24 ;  /* 0x00007610ff187816 */ /* 0x000fc40000000018 */
[----:B-1----:R-:W-:-:S04]  /*14b00*/  @P6 LOP3.LUT R9, R9, R8, RZ, 0x3c, !PT ;  /* 0x0000000809096212 */ /* 0x002fc800078e3cff */
[----:B------:R-:W-:-:S04]  /*14b10*/  @P6 LOP3.LUT R8, R9, R8, RZ, 0x3c, !PT ;  /* 0x0000000809086212 */ /* 0x000fc800078e3cff */
[----:B------:R-:W-:-:S05]  /*14b20*/  @P6 LOP3.LUT R9, R9, R8, RZ, 0x3c, !PT ;  /* 0x0000000809096212 */ /* 0x000fca00078e3cff */
[----:B------:R1:W4:Y:S04]  /*14b30*/  @P6 LDG.E.U8 R24, desc[UR24][R8.64] ;  /* 0x0000001808186981 */ /* 0x000328000c1e1100 */
[----:B------:R-:W1:Y:S04]  /*14b40*/  LDL R8, [R1+0x20] ;  /* 0x0000200001087983 */ /* 0x000e680000100800 */
[----:B------:R-:W1:Y:S01]  /*14b50*/  LDL R9, [R1+0x28] ;  /* 0x0000280001097983 */ /* 0x000e620000100800 */
[----:B------:R-:W-:Y:S02]  /*14b60*/  PRMT R23, RZ, 0x7610, R23 ;  /* 0x00007610ff177816 */ /* 0x000fe40000000017 */
[----:B-1----:R-:W-:-:S04]  /*14b70*/  @P6 LOP3.LUT R9, R9, R8, RZ, 0x3c, !PT ;  /* 0x0000000809096212 */ /* 0x002fc800078e3cff */
[----:B------:R-:W-:-:S04]  /*14b80*/  @P6 LOP3.LUT R8, R9, R8, RZ, 0x3c, !PT ;  /* 0x0000000809086212 */ /* 0x000fc800078e3cff */
[----:B------:R-:W-:-:S05]  /*14b90*/  @P6 LOP3.LUT R9, R9, R8, RZ, 0x3c, !PT ;  /* 0x0000000809096212 */ /* 0x000fca00078e3cff */
[----:B------:R1:W2:Y:S04]  /*14ba0*/  @P6 LDG.E.U8 R23, desc[UR24][R8.64] ;  /* 0x0000001808176981 */ /* 0x0002a8000c1e1100 */
        /* <DEDUP_REMOVED lines=16> */
[----:B------:R-:W-:Y:S02]  /*14cb0*/  ISETP.GT.AND P3, PT, R41, 0x3, PT ;  /* 0x000000032900780c */ /* 0x000fe40003f64270 */
[----:B------:R-:W-:-:S11]  /*14cc0*/  PRMT R81, RZ, 0x7610, R81 ;  /* 0x00007610ff517816 */ /* 0x000fd60000000051 */
[----:B-1----:R-:W-:-:S04]  /*14cd0*/  @P3 LOP3.LUT R9, R9, R8, RZ, 0x3c, !PT ;  /* 0x0000000809093212 */ /* 0x002fc800078e3cff */
[----:B------:R-:W-:-:S04]  /*14ce0*/  @P3 LOP3.LUT R8, R9, R8, RZ, 0x3c, !PT ;  /* 0x0000000809083212 */ /* 0x000fc800078e3cff */
[----:B------:R-:W-:-:S05]  /*14cf0*/  @P3 LOP3.LUT R9, R9, R8, RZ, 0x3c, !PT ;  /* 0x0000000809093212 */ /* 0x000fca00078e3cff */
[----:B------:R1:W2:Y:S04]  /*14d00*/  @P3 LDG.E.U8 R81, desc[UR24][R8.64] ;  /* 0x0000001808513981 */ /* 0x0002a8000c1e1100 */
[----:B------:R-:W1:Y:S04]  /*14d10*/  LDL R8, [R1+0x84] ;  /* 0x0000840001087983 */ /* 0x000e680000100800 */
[----:B------:R-:W1:Y:S01]  /*14d20*/  LDL R9, [R1+0x88] ;  /* 0x0000880001097983 */ /* 0x000e620000100800 */
[----:B0-----:R-:W-:Y:S02]  /*14d30*/  PRMT R77, RZ, 0x7610, R77 ;  /* 0x00007610ff4d7816 */ /* 0x001fe4000000004d */
[----:B-1----:R-:W-:-:S04]  /*14d40*/  @P3 LOP3.LUT R9, R9, R8, RZ, 0x3c, !PT ;  /* 0x0000000809093212 */ /* 0x002fc800078e3cff */
[----:B------:R-:W-:-:S04]  /*14d50*/  @P3 LOP3.LUT R8, R9, R8, RZ, 0x3c, !PT ;  /* 0x0000000809083212 */ /* 0x000fc800078e3cff */
[----:B------:R-:W-:-:S05]  /*14d60*/  @P3 LOP3.LUT R9, R9, R8, RZ, 0x3c, !PT ;  /* 0x0000000809093212 */ /* 0x000fca00078e3cff */
[----:B------:R-:W2:Y:S01]  /*14d70*/  @P3 LDG.E.U8 R77, desc[UR24][R8.64] ;  /* 0x00000018084d3981 */ /* 0x000ea2000c1e1100 */
[----:B------:R-:W-:-:S03]  /*14d80*/  ISETP.GT.AND P4, PT, R41, 0x4, PT ;  /* 0x000000042900780c */ /* 0x000fc60003f84270 */
[----:B--2---:R0:W-:Y:S04]  /*14d90*/  STL [R1+0x6ac], R77 ;  /* 0x0006ac4d01007387 */ /* 0x0041e80000100800 */
[----:B0-----:R-:W2:Y:S04]  /*14da0*/  LDL.LU R77, [R1+0x7e8] ;  /* 0x0007e800014d7983 */ /* 0x001ea80000300800 */
[----:B------:R-:W2:Y:S04]  /*14db0*/  LDL R8, [R1+0x8c] ;  /* 0x00008c0001087983 */ /* 0x000ea80000100800 */
[----:B------:R-:W2:Y:S01]  /*14dc0*/  LDL R9, [R1+0x90] ;  /* 0x0000900001097983 */ /* 0x000ea20000100800 */
[----:B------:R-:W-:-:S02]  /*14dd0*/  PRMT R76, RZ, 0x7610, R76 ;  /* 0x00007610ff4c7816 */ /* 0x000fc4000000004c */
[----:B--2---:R-:W-:-:S04]  /*14de0*/  @P4 LOP3.LUT R9, R9, R8, RZ, 0x3c, !PT ;  /* 0x0000000809094212 */ /* 0x004fc800078e3cff */
[----:B------:R-:W-:-:S04]  /*14df0*/  @P4 LOP3.LUT R8, R9, R8, RZ, 0x3c, !PT ;  /* 0x0000000809084212 */ /* 0x000fc800078e3cff */
[----:B------:R-:W-:-:S05]  /*14e00*/  @P4 LOP3.LUT R9, R9, R8, RZ, 0x3c, !PT ;  /* 0x0000000809094212 */ /* 0x000fca00078e3cff */
[----:B------:R-:W2:Y:S04]  /*14e10*/  @P4 LDG.E.U8 R76, desc[UR24][R8.64] ;  /* 0x00000018084c4981 */ /* 0x000ea8000c1e1100 */
        /* <DEDUP_REMOVED lines=75> */
[----:B------:R0:W2:Y:S04]  /*152d0*/  @P2 LDG.E.U8 R38, desc[UR24][R8.64] ;  /* 0x0000001808262981 */ /* 0x0000a8000c1e1100 */
[----:B------:R-:W0:Y:S04]  /*152e0*/  LDL R8, [R1+0x128] ;  /* 0x0001280001087983 */ /* 0x000e280000100800 */
[----:B------:R-:W0:Y:S01]  /*152f0*/  LDL R9, [R1+0x12c] ;  /* 0x00012c0001097983 */ /* 0x000e220000100800 */
[----:B------:R-:W-:Y:S02]  /*15300*/  PRMT R37, RZ, 0x7610, R37 ;  /* 0x00007610ff257816 */ /* 0x000fe40000000025 */
[----:B0-----:R-:W-:-:S04]  /*15310*/  @P2 LOP3.LUT R9, R9, R8, RZ, 0x3c, !PT ;  /* 0x0000000809092212 */ /* 0x001fc800078e3cff */
[----:B------:R-:W-:-:S04]  /*15320*/  @P2 LOP3.LUT R8, R9, R8, RZ, 0x3c, !PT ;  /* 0x0000000809082212 */ /* 0x000fc800078e3cff */
[----:B------:R-:W-:-:S05]  /*15330*/  @P2 LOP3.LUT R9, R9, R8, RZ, 0x3c, !PT ;  /* 0x0000000809092212 */ /* 0x000fca00078e3cff */
[----:B------:R0:W2:Y:S04]  /*15340*/  @P2 LDG.E.U8 R37, desc[UR24][R8.64] ;  /* 0x0000001808252981 */ /* 0x0000a8000c1e1100 */
[----:B------:R-:W0:Y:S04]  /*15350*/  LDL R8, [R1+0x130] ;  /* 0x0001300001087983 */ /* 0x000e280000100800 */
[----:B------:R-:W0:Y:S01]  /*15360*/  LDL R9, [R1+0x134] ;  /* 0x0001340001097983 */ /* 0x000e220000100800 */
[----:B------:R-:W-:Y:S02]  /*15370*/  ISETP.GT.AND P3, PT, R41, 0x9, PT ;  /* 0x000000092900780c */ /* 0x000fe40003f64270 */
[----:B------:R-:W-:-:S11]  /*15380*/  PRMT R22, RZ, 0x7610, R22 ;  /* 0x00007610ff167816 */ /* 0x000fd60000000016 */
[----:B0-----:R-:W-:-:S04]  /*15390*/  @P3 LOP3.LUT R9, R9, R8, RZ, 0x3c, !PT ;  /* 0x0000000809093212 */ /* 0x001fc800078e3cff */
        /* <DEDUP_REMOVED lines=250> */
[----:B------:R-:W3:Y:S04]  /*16340*/  LDL R8, [R1+0x490] ;  /* 0x0004900001087983 */ /* 0x000ee80000100800 */
[----:B------:R-:W3:Y:S01]  /*16350*/  LDL R9, [R1+0x494] ;  /* 0x0004940001097983 */ /* 0x000ee20000100800 */
[----:B------:R-:W-:Y:S02]  /*16360*/  ISETP.GT.AND P3, PT, R41, 0x18, PT ;  /* 0x000000182900780c */ /* 0x000fe40003f64270 */
[----:B------:R-:W-:Y:S01]  /*16370*/  PRMT R34, RZ, 0x7610, R34 ;  /* 0x00007610ff227816 */ /* 0x000fe20000000022 */
[----:B--2---:R-:W-:Y:S10]  /*16380*/  STL [R1+0x70c], R5 ;  /* 0x00070c0501007387 */ /* 0x004ff40000100800 */
[----:B---3--:R-:W-:-:S04]  /*16390*/  @P3 LOP3.LUT R9, R9, R8, RZ, 0x3c, !PT ;  /* 0x0000000809093212 */ /* 0x008fc800078e3cff */
        /* <DEDUP_REMOVED lines=9> */
[----:B------:R0:W3:Y:S04]  /*16430*/  @P3 LDG.E.U8 R33, desc[UR24][R8.64] ;  /* 0x0000001808213981 */ /* 0x0000e8000c1e1100 */
        /* <DEDUP_REMOVED lines=112> */
[----:B------:R-:W-:-:S03]  /*16b40*/  PRMT R4, RZ, 0x7610, R4 ;  /* 0x00007610ff047816 */ /* 0x000fc60000000004 */
[----:B--2---:R-:W-:Y:S01]  /*16b50*/  STL [R1+0x710], R7 ;  /* 0x0007100701007387 */ /* 0x004fe20000100800 */
[----:B---3--:R-:W-:-:S04]  /*16b60*/  @P4 LOP3.LUT R9, R9, R8, RZ, 0x3c, !PT ;  /* 0x0000000809094212 */ /* 0x008fc800078e3cff */
        /* <DEDUP_REMOVED lines=144> */
[----:B--2---:R0:W-:Y:S01]  /*17470*/  STL [R1+0x720], R3 ;  /* 0x0007200301007387 */ /* 0x0041e20000100800 */
[----:B------:R-:W-:-:S02]  /*17480*/  PRMT R29, RZ, 0x7610, R29 ;  /* 0x00007610ff1d7816 */ /* 0x000fc4000000001d */
[C---:B------:R-:W-:Y:S02]  /*17490*/  ISETP.GT.AND P2, PT, R41.reuse, 0x29, PT ;  /* 0x000000292900780c */ /* 0x040fe40003f44270 */
[----:B------:R-:W-:Y:S02]  /*174a0*/  PRMT R14, RZ, 0x7610, R14 ;  /* 0x00007610ff0e7816 */ /* 0x000fe4000000000e */
[----:B------:R-:W-:Y:S02]  /*174b0*/  PRMT R13, RZ, 0x7610, R13 ;  /* 0x00007610ff0d7816 */ /* 0x000fe4000000000d */
[----:B------:R-:W-:Y:S01]  /*174c0*/  ISETP.GT.AND P3, PT, R41, 0x2a, PT ;  /* 0x0000002a2900780c */ /* 0x000fe20003f64270 */
[----:B0-----:R-:W2:Y:S01]  /*174d0*/  LDL R3, [R1+0x5dc] ;  /* 0x0005dc0001037983 */ /* 0x001ea20000100800 */
[----:B---3--:R-:W-:-:S04]  /*174e0*/  @P4 LOP3.LUT R9, R9, R8, RZ, 0x3c, !PT ;  /* 0x0000000809094212 */ /* 0x008fc800078e3cff */
[----:B------:R-:W-:-:S04]  /*174f0*/  @P4 LOP3.LUT R8, R9, R8, RZ, 0x3c, !PT ;  /* 0x0000000809084212 */ /* 0x000fc800078e3cff */
[----:B------:R-:W-:-:S05]  /*17500*/  @P4 LOP3.LUT R9, R9, R8, RZ, 0x3c, !PT ;  /* 0x0000000809094212 */ /* 0x000fca00078e3cff */
[----:B------:R0:W3:Y:S04]  /*17510*/  @P4 LDG.E.U8 R30, desc[UR24][R8.64] ;  /* 0x00000018081e4981 */ /* 0x0000e8000c1e1100 */
[----:B------:R-:W0:Y:S04]  /*17520*/  LDL R8, [R1+0x5b8] ;  /* 0x0005b80001087983 */ /* 0x000e280000100800 */
[----:B------:R-:W0:Y:S02]  /*17530*/  LDL R9, [R1+0x5bc] ;  /* 0x0005bc0001097983 */ /* 0x000e240000100800 */
[----:B0-----:R-:W-:-:S04]  /*17540*/  @P4 LOP3.LUT R9, R9, R8, RZ, 0x3c, !PT ;  /* 0x0000000809094212 */ /* 0x001fc800078e3cff */
[----:B------:R-:W-:-:S04]  /*17550*/  @P4 LOP3.LUT R8, R9, R8, RZ, 0x3c, !PT ;  /* 0x0000000809084212 */ /* 0x000fc800078e3cff */
[----:B------:R-:W-:-:S05]  /*17560*/  @P4 LOP3.LUT R9, R9, R8, RZ, 0x3c, !PT ;  /* 0x0000000809094212 */ /* 0x000fca00078e3cff */
[----:B------:R0:W2:Y:S04]  /*17570*/  @P4 LDG.E.U8 R29, desc[UR24][R8.64] ;  /* 0x00000018081d4981 */ /* 0x0000a8000c1e1100 */
        /* <DEDUP_REMOVED lines=19> */
[----:B------:R-:W3:Y:S01]  /*176b0*/  LDL R9, [R1+0x5d8] ;  /* 0x0005d80001097983 */ /* 0x000ee20000100800 */
[----:B------:R-:W-:Y:S01]  /*176c0*/  PRMT R79, RZ, 0x7610, R79 ;  /* 0x00007610ff4f7816 */ /* 0x000fe2000000004f */
[----:B--2---:R-:W-:Y:S01]  /*176d0*/  @P3 IMAD.MOV.U32 R8, RZ, RZ, R3 ;  /* 0x000000ffff083224 */ /* 0x004fe200078e0003 */
[----:B------:R-:W-:Y:S01]  /*176e0*/  ISETP.GT.AND P4, PT, R41, 0x2b, PT ;  /* 0x0000002b2900780c */ /* 0x000fe20003f84270 */
[----:B------:R-:W2:Y:S04]  /*176f0*/  LDL R3, [R1+0x500] ;  /* 0x0005000001037983 */ /* 0x000ea80000100800 */
[----:B---3--:R0:W3:Y:S04]  /*17700*/  @P3 LDG.E.U8 R79, desc[UR24][R8.64] ;  /* 0x00000018084f3981 */ /* 0x0080e8000c1e1100 */
[----:B------:R-:W0:Y:S04]  /*17710*/  LDL R8, [R1+0x5e0] ;  /* 0x0005e00001087983 */ /* 0x000e280000100800 */
[----:B------:R-:W0:Y:S01]  /*17720*/  LDL R9, [R1+0x5e4] ;  /* 0x0005e40001097983 */ /* 0x000e220000100800 */
[----:B------:R-:W-:-:S02]  /*17730*/  PRMT R43, RZ, 0x7610, R43 ;  /* 0x00007610ff2b7816 */ /* 0x000fc4000000002b */
        /* <DEDUP_REMOVED lines=23> */
[----:B--2---:R-:W-:Y:S04]  /*178b0*/  STL [R1+0x38], R78 ;  /* 0x0000384e01007387 */ /* 0x004fe80000100800 */
[----:B------:R-:W2:Y:S04]  /*178c0*/  LDL R8, [R1+0x5f8] ;  /* 0x0005f80001087983 */ /* 0x000ea80000100800 */
[----:B------:R-:W2:Y:S01]  /*178d0*/  LDL R9, [R1+0x5fc] ;  /* 0x0005fc0001097983 */ /* 0x000ea20000100800 */
[----:B------:R-:W-:-:S02]  /*178e0*/  PRMT R77, RZ, 0x7610, R77 ;  /* 0x00007610ff4d7816 */ /* 0x000fc4000000004d */
[----:B--2---:R-:W-:-:S04]  /*178f0*/  @P2 LOP3.LUT R9, R9, R8, RZ, 0x3c, !PT ;  /* 0x0000000809092212 */ /* 0x004fc800078e3cff */
[----:B------:R-:W-:-:S04]  /*17900*/  @P2 LOP3.LUT R8, R9, R8, RZ, 0x3c, !PT ;  /* 0x0000000809082212 */ /* 0x000fc800078e3cff */
[----:B------:R-:W-:-:S05]  /*17910*/  @P2 LOP3.LUT R9, R9, R8, RZ, 0x3c, !PT ;  /* 0x0000000809092212 */ /* 0x000fca00078e3cff */
[----:B------:R-:W2:Y:S01]  /*17920*/  @P2 LDG.E.U8 R77, desc[UR24][R8.64] ;  /* 0x00000018084d2981 */ /* 0x000ea2000c1e1100 */
[----:B------:R-:W-:Y:S02]  /*17930*/  ISETP.GT.AND P3, PT, R41, 0x2d, PT ;  /* 0x0000002d2900780c */ /* 0x000fe40003f64270 */
[----:B------:R-:W-:Y:S01]  /*17940*/  PRMT R76, RZ, 0x7610, R76 ;  /* 0x00007610ff4c7816 */ /* 0x000fe2000000004c */
[----:B--2---:R-:W-:Y:S04]  /*17950*/  STL [R1+0x34], R77 ;  /* 0x0000344d01007387 */ /* 0x004fe80000100800 */
[----:B------:R-:W2:Y:S06]  /*17960*/  LDL R9, [R1+0x4fc] ;  /* 0x0004fc0001097983 */ /* 0x000eac0000100800 */
[----:B------:R-:W-:-:S02]  /*17970*/  @P3 IMAD.MOV.U32 R8, RZ, RZ, R3 ;  /* 0x000000ffff083224 */ /* 0x000fc400078e0003 */
[----:B------:R-:W3:Y:S04]  /*17980*/  LDL R3, [R1+0x19c] ;  /* 0x00019c0001037983 */ /* 0x000ee80000100800 */
[----:B--2---:R-:W2:Y:S04]  /*17990*/  @P3 LDG.E.U8 R76, desc[UR24][R8.64] ;  /* 0x00000018084c3981 */ /* 0x004ea8000c1e1100 */
[----:B--2---:R-:W-:Y:S04]  /*179a0*/  STL [R1+0x30], R76 ;  /* 0x0000304c01007387 */ /* 0x004fe80000100800 */
        /* <DEDUP_REMOVED lines=12> */
[----:B------:R-:W-:-:S03]  /*17a70*/  PRMT R5, RZ, 0x7610, R5 ;  /* 0x00007610ff057816 */ /* 0x000fc60000000005 */
[----:B0-----:R-:W2:Y:S06]  /*17a80*/  LDL R47, [R1+0x1a4] ;  /* 0x0001a400012f7983 */ /* 0x001eac0000100800 */
[----:B---3--:R-:W-:-:S04]  /*17a90*/  @P4 LOP3.LUT R9, R9, R8, RZ, 0x3c, !PT ;  /* 0x0000000809094212 */ /* 0x008fc800078e3cff */
[----:B------:R-:W-:-:S04]  /*17aa0*/  @P4 LOP3.LUT R8, R9, R8, RZ, 0x3c, !PT ;  /* 0x0000000809084212 */ /* 0x000fc800078e3cff */
[----:B------:R-:W-:-:S05]  /*17ab0*/  @P4 LOP3.LUT R9, R9, R8, RZ, 0x3c, !PT ;  /* 0x0000000809094212 */ /* 0x000fca00078e3cff */
[----:B------:R-:W3:Y:S04]  /*17ac0*/  @P4 LDG.E.U8 R7, desc[UR24][R8.64] ;  /* 0x0000001808074981 */ /* 0x000ee8000c1e1100 */
[----:B------:R-:W2:Y:S04]  /*17ad0*/  LDL R8, [R1+0x514] ;  /* 0x0005140001087983 */ /* 0x000ea80000100800 */
[----:B------:R-:W2:Y:S01]  /*17ae0*/  LDL R9, [R1+0x518] ;  /* 0x0005180001097983 */ /* 0x000ea20000100800 */
[----:B------:R-:W-:-:S03]  /*17af0*/  ISETP.GT.AND P2, PT, R41, 0x2f, PT ;  /* 0x0000002f2900780c */ /* 0x000fc60003f44270 */
[----:B---3--:R0:W-:Y:S01]  /*17b00*/  STL [R1+0x724], R7 ;  /* 0x0007240701007387 */ /* 0x0081e20000100800 */
[----:B------:R-:W-:-:S03]  /*17b10*/  PRMT R2, RZ, 0x7610, R2 ;  /* 0x00007610ff027816 */ /* 0x000fc60000000002 */
[----:B0-----:R-:W3:Y:S01]  /*17b20*/  LDL R7, [R1+0x1a0] ;  /* 0x0001a00001077983 */ /* 0x001ee20000100800 */
[----:B--2---:R-:W-:-:S04]  /*17b30*/  @P4 LOP3.LUT R9, R9, R8, RZ, 0x3c, !PT ;  /* 0x0000000809094212 */ /* 0x004fc800078e3cff */
[----:B------:R-:W-:-:S04]  /*17b40*/  @P4 LOP3.LUT R8, R9, R8, RZ, 0x3c, !PT ;  /* 0x0000000809084212 */ /* 0x000fc800078e3cff */
[----:B------:R-:W-:-:S05]  /*17b50*/  @P4 LOP3.LUT R9, R9, R8, RZ, 0x3c, !PT ;  /* 0x0000000809094212 */ /* 0x000fca00078e3cff */
[----:B------:R0:W2:Y:S04]  /*17b60*/  @P4 LDG.E.U8 R5, desc[UR24][R8.64] ;  /* 0x0000001808054981 */ /* 0x0000a8000c1e1100 */
[----:B------:R-:W2:Y:S01]  /*17b70*/  LDL R9, [R1+0x198] ;  /* 0x0001980001097983 */ /* 0x000ea20000100800 */
[----:B0-----:R-:W-:Y:S01]  /*17b80*/  @P2 IMAD.MOV.U32 R8, RZ, RZ, R3 ;  /* 0x000000ffff082224 */ /* 0x001fe200078e0003 */
[----:B------:R-:W-:-:S04]  /*17b90*/  PRMT R0, RZ, 0x7610, R0 ;  /* 0x00007610ff007816 */ /* 0x000fc80000000000 */
[----:B--2---:R0:W2:Y:S04]  /*17ba0*/  @P2 LDG.E.U8 R2, desc[UR24][R8.64] ;  /* 0x0000001808022981 */ /* 0x0040a8000c1e1100 */
[----:B------:R-:W-:Y:S04]  /*17bb0*/  STL [R1+0x728], R5 ;  /* 0x0007280501007387 */ /* 0x000fe80000100800 */
[----:B------:R-:W4:Y:S01]  /*17bc0*/  LDL R3, [R1+0x60c] ;  /* 0x00060c0001037983 */ /* 0x000f220000100800 */
[----:B0-----:R-:W-:Y:S02]  /*17bd0*/  @P2 IMAD.MOV.U32 R8, RZ, RZ, R47 ;  /* 0x000000ffff082224 */ /* 0x001fe400078e002f */
[----:B---3--:R-:W-:-:S05]  /*17be0*/  @P2 IMAD.MOV.U32 R9, RZ, RZ, R7 ;  /* 0x000000ffff092224 */ /* 0x008fca00078e0007 */
[----:B------:R-:W3:Y:S04]  /*17bf0*/  @P2 LDG.E.U8 R0, desc[UR24][R8.64] ;  /* 0x0000001808002981 */ /* 0x000ee8000c1e1100 */
[----:B--2---:R0:W-:Y:S04]  /*17c00*/  STL [R1+0x72c], R2 ;  /* 0x00072c0201007387 */ /* 0x0041e80000100800 */
[----:B------:R-:W2:Y:S04]  /*17c10*/  LDL R8, [R1+0x600] ;  /* 0x0006000001087983 */ /* 0x000ea80000100800 */
[----:B------:R-:W2:Y:S01]  /*17c20*/  LDL R9, [R1+0x604] ;  /* 0x0006040001097983 */ /* 0x000ea20000100800 */
[----:B------:R-:W-:-:S02]  /*17c30*/  ISETP.GT.AND P3, PT, R41, 0x30, PT ;  /* 0x000000302900780c */ /* 0x000fc40003f64270 */
[----:B------:R-:W-:Y:S01]  /*17c40*/  PRMT R28, RZ, 0x7610, R28 ;  /* 0x00007610ff1c7816 */ /* 0x000fe2000000001c */
[----:B0-----:R-:W4:Y:S04]  /*17c50*/  LDL R2, [R1+0x614] ;  /* 0x0006140001027983 */ /* 0x001f280000100800 */
[----:B------:R-:W4:Y:S04]  /*17c60*/  LDL R47, [R1+0x620] ;  /* 0x00062000012f7983 */ /* 0x000f280000100800 */
[----:B------:R-:W4:Y:S04]  /*17c70*/  LDL R7, [R1+0x624] ;  /* 0x0006240001077983 */ /* 0x000f280000100800 */
[----:B---3--:R0:W-:Y:S04]  /*17c80*/  STL [R1+0x730], R0 ;  /* 0x0007300001007387 */ /* 0x0081e80000100800 */
[----:B0-----:R-:W3:Y:S01]  /*17c90*/  LDL R0, [R1+0x610] ;  /* 0x0006100001007983 */ /* 0x001ee20000100800 */
[----:B--2---:R-:W-:-:S04]  /*17ca0*/  @P3 LOP3.LUT R9, R9, R8, RZ, 0x3c, !PT ;  /* 0x0000000809093212 */ /* 0x004fc800078e3cff */
[----:B------:R-:W-:-:S04]  /*17cb0*/  @P3 LOP3.LUT R8, R9, R8, RZ, 0x3c, !PT ;  /* 0x0000000809083212 */ /* 0x000fc800078e3cff */
[----:B------:R-:W-:-:S05]  /*17cc0*/  @P3 LOP3.LUT R9, R9, R8, RZ, 0x3c, !PT ;  /* 0x0000000809093212 */ /* 0x000fca00078e3cff */
[----:B------:R4:W2:Y:S04]  /*17cd0*/  @P3 LDG.E.U8 R28, desc[UR24][R8.64] ;  /* 0x00000018081c3981 */ /* 0x0008a8000c1e1100 */
[----:B------:R-:W2:Y:S01]  /*17ce0*/  LDL R9, [R1+0x608] ;  /* 0x0006080001097983 */ /* 0x000ea20000100800 */
[----:B------:R-:W-:Y:S01]  /*17cf0*/  ISETP.GT.AND P4, PT, R41, 0x31, PT ;  /* 0x000000312900780c */ /* 0x000fe20003f84270 */
[----:B----4-:R-:W-:Y:S01]  /*17d00*/  @P3 IMAD.MOV.U32 R8, RZ, RZ, R3 ;  /* 0x000000ffff083224 */ /* 0x010fe200078e0003 */
[----:B------:R-:W-:Y:S01]  /*17d10*/  PRMT R27, RZ, 0x7610, R27 ;  /* 0x00007610ff1b7816 */ /* 0x000fe2000000001b */
[----:B------:R-:W4:Y:S01]  /*17d20*/  LDL R3, [R1+0x634] ;  /* 0x0006340001037983 */ /* 0x000f220000100800 */
[----:B------:R-:W-:-:S04]  /*17d30*/  PRMT R12, RZ, 0x7610, R12 ;  /* 0x00007610ff0c7816 */ /* 0x000fc8000000000c */
[----:B--2---:R0:W2:Y:S05]  /*17d40*/  @P3 LDG.E.U8 R27, desc[UR24][R8.64] ;  /* 0x00000018081b3981 */ /* 0x0040aa000c1e1100 */
[----:B0-----:R-:W-:Y:S02]  /*17d50*/  @P4 IMAD.MOV.U32 R8, RZ, RZ, R2 ;  /* 0x000000ffff084224 */ /* 0x001fe400078e0002 */
[----:B---3--:R-:W-:Y:S01]  /*17d60*/  @P4 IMAD.MOV.U32 R9, RZ, RZ, R0 ;  /* 0x000000ffff094224 */ /* 0x008fe200078e0000 */
[----:B------:R-:W-:Y:S01]  /*17d70*/  ISETP.GT.AND P2, PT, R41, 0x32, PT ;  /* 0x000000322900780c */ /* 0x000fe20003f44270 */
[----:B------:R-:W3:Y:S04]  /*17d80*/  LDL R2, [R1+0x638] ;  /* 0x0006380001027983 */ /* 0x000ee80000100800 */
[----:B------:R0:W2:Y:S01]  /*17d90*/  @P4 LDG.E.U8 R12, desc[UR24][R8.64] ;  /* 0x00000018080c4981 */ /* 0x0000a2000c1e1100 */
[----:B------:R-:W-:-:S02]  /*17da0*/  PRMT R11, RZ, 0x7610, R11 ;  /* 0x00007610ff0b7816 */ /* 0x000fc4000000000b */
[----:B------:R-:W-:Y:S01]  /*17db0*/  PRMT R71, RZ, 0x7610, R71 ;  /* 0x00007610ff477816 */ /* 0x000fe20000000047 */
[----:B------:R-:W2:Y:S04]  /*17dc0*/  LDL R0, [R1+0x63c] ;  /* 0x00063c0001007983 */ /* 0x000ea80000100800 */
[----:B------:R-:W0:Y:S04]  /*17dd0*/  LDL R8, [R1+0x618] ;  /* 0x0006180001087983 */ /* 0x000e280000100800 */
[----:B------:R-:W0:Y:S02]  /*17de0*/  LDL R9, [R1+0x61c] ;  /* 0x00061c0001097983 */ /* 0x000e240000100800 */
[----:B0-----:R-:W-:-:S04]  /*17df0*/  @P4 LOP3.LUT R9, R9, R8, RZ, 0x3c, !PT ;  /* 0x0000000809094212 */ /* 0x001fc800078e3cff */
[----:B------:R-:W-:-:S04]  /*17e00*/  @P4 LOP3.LUT R8, R9, R8, RZ, 0x3c, !PT ;  /* 0x0000000809084212 */ /* 0x000fc800078e3cff */
[----:B------:R-:W-:-:S05]  /*17e10*/  @P4 LOP3.LUT R9, R9, R8, RZ, 0x3c, !PT ;  /* 0x0000000809094212 */ /* 0x000fca00078e3cff */
[----:B------:R0:W2:Y:S02]  /*17e20*/  @P4 LDG.E.U8 R11, desc[UR24][R8.64] ;  /* 0x00000018080b4981 */ /* 0x0000a4000c1e1100 */
[----:B0-----:R-:W-:Y:S02]  /*17e30*/  @P2 IMAD.MOV.U32 R8, RZ, RZ, R7 ;  /* 0x000000ffff082224 */ /* 0x001fe400078e0007 */
[----:B------:R-:W-:Y:S01]  /*17e40*/  @P2 IMAD.MOV.U32 R9, RZ, RZ, R47 ;  /* 0x000000ffff092224 */ /* 0x000fe200078e002f */
[----:B------:R-:W-:Y:S01]  /*17e50*/  PRMT R73, RZ, 0x7610, R73 ;  /* 0x00007610ff497816 */ /* 0x000fe20000000049 */
[----:B------:R-:W2:Y:S04]  /*17e60*/  LDL R47, [R1+0x640] ;  /* 0x00064000012f7983 */ /* 0x000ea80000100800 */
[----:B------:R0:W2:Y:S01]  /*17e70*/  @P2 LDG.E.U8 R71, desc[UR24][R8.64] ;  /* 0x0000001808472981 */ /* 0x0000a2000c1e1100 */
[----:B------:R-:W-:-:S02]  /*17e80*/  ISETP.GT.AND P3, PT, R41, 0x33, PT ;  /* 0x000000332900780c */ /* 0x000fc40003f64270 */
[----:B------:R-:W-:Y:S01]  /*17e90*/  PRMT R6, RZ, 0x7610, R6 ;  /* 0x00007610ff067816 */ /* 0x000fe20000000006 */
[----:B------:R-:W2:Y:S04]  /*17ea0*/  LDL R7, [R1+0x644] ;  /* 0x0006440001077983 */ /* 0x000ea80000100800 */
[----:B------:R-:W0:Y:S04]  /*17eb0*/  LDL R8, [R1+0x628] ;  /* 0x0006280001087983 */ /* 0x000e280000100800 */
[----:B------:R-:W0:Y:S02]  /*17ec0*/  LDL R9, [R1+0x62c] ;  /* 0x00062c0001097983 */ /* 0x000e240000100800 */
[----:B0-----:R-:W-:-:S04]  /*17ed0*/  @P2 LOP3.LUT R9, R9, R8, RZ, 0x3c, !PT ;  /* 0x0000000809092212 */ /* 0x001fc800078e3cff */
[----:B------:R-:W-:-:S04]  /*17ee0*/  @P2 LOP3.LUT R8, R9, R8, RZ, 0x3c, !PT ;  /* 0x0000000809082212 */ /* 0x000fc800078e3cff */
[----:B------:R-:W-:-:S05]  /*17ef0*/  @P2 LOP3.LUT R9, R9, R8, RZ, 0x3c, !PT ;  /* 0x0000000809092212 */ /* 0x000fca00078e3cff */
[----:B------:R4:W2:Y:S04]  /*17f00*/  @P2 LDG.E.U8 R73, desc[UR24][R8.64] ;  /* 0x0000001808492981 */ /* 0x0008a8000c1e1100 */
[----:B------:R-:W2:Y:S01]  /*17f10*/  LDL R9, [R1+0x630] ;  /* 0x0006300001097983 */ /* 0x000ea20000100800 */
[----:B----4-:R-:W-:Y:S01]  /*17f20*/  @P3 IMAD.MOV.U32 R8, RZ, RZ, R3 ;  /* 0x000000ffff083224 */ /* 0x010fe200078e0003 */
[----:B------:R-:W-:Y:S02]  /*17f30*/  PRMT R4, RZ, 0x7610, R4 ;  /* 0x00007610ff047816 */ /* 0x000fe40000000004 */
[----:B------:R-:W-:Y:S01]  /*17f40*/  ISETP.GT.AND P2, PT, R41, 0x34, PT ;  /* 0x000000342900780c */ /* 0x000fe20003f44270 */
[----:B------:R-:W4:Y:S04]  /*17f50*/  LDL R3, [R1+0x64c] ;  /* 0x00064c0001037983 */ /* 0x000f280000100800 */
[----:B--2---:R0:W2:Y:S02]  /*17f60*/  @P3 LDG.E.U8 R6, desc[UR24][R8.64] ;  /* 0x0000001808063981 */ /* 0x0040a4000c1e1100 */
[----:B0-----:R-:W-:-:S02]  /*17f70*/  @P3 IMAD.MOV.U32 R8, RZ, RZ, R0 ;  /* 0x000000ffff083224 */ /* 0x001fc400078e0000 */
[----:B---3--:R-:W-:-:S05]  /*17f80*/  @P3 IMAD.MOV.U32 R9, RZ, RZ, R2 ;  /* 0x000000ffff093224 */ /* 0x008fca00078e0002 */
[----:B------:R0:W3:Y:S01]  /*17f90*/  @P3 LDG.E.U8 R4, desc[UR24][R8.64] ;  /* 0x0000001808043981 */ /* 0x0000e2000c1e1100 */
[----:B------:R-:W-:Y:S01]  /*17fa0*/  PRMT R5, RZ, 0x7610, R5 ;  /* 0x00007610ff057816 */ /* 0x000fe20000000005 */
[----:B0-----:R-:W-:Y:S02]  /*17fb0*/  @P2 IMAD.MOV.U32 R8, RZ, RZ, R7 ;  /* 0x000000ffff082224 */ /* 0x001fe400078e0007 */
[----:B------:R-:W-:-:S05]  /*17fc0*/  @P2 IMAD.MOV.U32 R9, RZ, RZ, R47 ;  /* 0x000000ffff092224 */ /* 0x000fca00078e002f */
[----:B------:R4:W4:Y:S04]  /*17fd0*/  @P2 LDG.E.U8 R5, desc[UR24][R8.64] ;  /* 0x0000001808052981 */ /* 0x000928000c1e1100 */
[----:B--2---:R-:W-:Y:S04]  /*17fe0*/  STL [R1+0x740], R6 ;  /* 0x0007400601007387 */ /* 0x004fe80000100800 */
[----:B------:R-:W2:Y:S04]  /*17ff0*/  LDL R2, [R1+0x650] ;  /* 0x0006500001027983 */ /* 0x000ea80000100800 */
[----:B------:R-:W2:Y:S04]  /*18000*/  LDL R0, [R1+0x654] ;  /* 0x0006540001007983 */ /* 0x000ea80000100800 */
[----:B---3--:R0:W-:Y:S01]  /*18010*/  STL [R1+0x744], R4 ;  /* 0x0007440401007387 */ /* 0x0081e20000100800 */
[----:B------:R-:W-:Y:S01]  /*18020*/  PRMT R92, RZ, 0x7610, R92 ;  /* 0x00007610ff5c7816 */ /* 0x000fe2000000005c */
[----:B----4-:R-:W-:-:S02]  /*18030*/  @P2 IMAD.MOV.U32 R8, RZ, RZ, R3 ;  /* 0x000000ffff082224 */ /* 0x010fc400078e0003 */
[----:B------:R-:W3:Y:S04]  /*18040*/  LDL R47, [R1+0x658] ;  /* 0x00065800012f7983 */ /* 0x000ee80000100800 */
[----:B------:R-:W4:Y:S04]  /*18050*/  LDL R7, [R1+0x65c] ;  /* 0x00065c0001077983 */ /* 0x000f280000100800 */
[----:B0-----:R-:W2:Y:S04]  /*18060*/  LDL R4, [R1+0x648] ;  /* 0x0006480001047983 */ /* 0x001ea80000100800 */
[----:B------:R-:W3:Y:S04]  /*18070*/  LDL R6, [R1+0x51c] ;  /* 0x00051c0001067983 */ /* 0x000ee80000100800 */
[----:B------:R0:W-:Y:S04]  /*18080*/  STL [R1], R5 ;  /* 0x0000000501007387 */ /* 0x0001e80000100800 */
[----:B------:R-:W3:Y:S04]  /*18090*/  LDL R3, [R1+0x528] ;  /* 0x0005280001037983 */ /* 0x000ee80000100800 */
[----:B0-----:R-:W3:Y:S01]  /*180a0*/  LDL R5, [R1+0x520] ;  /* 0x0005200001057983 */ /* 0x001ee20000100800 */
[----:B--2---:R-:W-:-:S03]  /*180b0*/  @P2 IMAD.MOV.U32 R9, RZ, RZ, R4 ;  /* 0x000000ffff092224 */ /* 0x004fc600078e0004 */
[----:B------:R-:W2:Y:S04]  /*180c0*/  LDL R4, [R1+0x524] ;  /* 0x0005240001047983 */ /* 0x000ea80000100800 */
[----:B------:R0:W2:Y:S01]  /*180d0*/  @P2 LDG.E.U8 R92, desc[UR24][R8.64] ;  /* 0x00000018085c2981 */ /* 0x0000a2000c1e1100 */
[C---:B------:R-:W-:Y:S02]  /*180e0*/  ISETP.GT.AND P3, PT, R41.reuse, 0x38, PT ;  /* 0x000000382900780c */ /* 0x040fe40003f64270 */
[----:B------:R-:W-:Y:S02]  /*180f0*/  PRMT R26, RZ, 0x7610, R26 ;  /* 0x00007610ff1a7816 */ /* 0x000fe4000000001a */
[----:B------:R-:W-:Y:S02]  /*18100*/  ISETP.GT.AND P2, PT, R41, 0x35, PT ;  /* 0x000000352900780c */ /* 0x000fe40003f44270 */
[----:B------:R-:W-:-:S07]  /*18110*/  PRMT R25, RZ, 0x7610, R25 ;  /* 0x00007610ff197816 */ /* 0x000fce0000000019 */
[----:B0-----:R-:W-:Y:S02]  /*18120*/  @P3 IMAD.MOV.U32 R8, RZ, RZ, R0 ;  /* 0x000000ffff083224 */ /* 0x001fe400078e0000 */
[----:B------:R-:W-:-:S05]  /*18130*/  @P3 IMAD.MOV.U32 R9, RZ, RZ, R2 ;  /* 0x000000ffff093224 */ /* 0x000fca00078e0002 */
[----:B------:R4:W2:Y:S02]  /*18140*/  @P3 LDG.E.U8 R26, desc[UR24][R8.64] ;  /* 0x00000018081a3981 */ /* 0x0008a4000c1e1100 */
[----:B----4-:R-:W-:Y:S02]  /*18150*/  @P3 IMAD.MOV.U32 R8, RZ, RZ, R7 ;  /* 0x000000ffff083224 */ /* 0x010fe400078e0007 */
[----:B---3--:R-:W-:-:S05]  /*18160*/  @P3 IMAD.MOV.U32 R9, RZ, RZ, R47 ;  /* 0x000000ffff093224 */ /* 0x008fca00078e002f */
[----:B------:R0:W3:Y:S01]  /*18170*/  @P3 LDG.E.U8 R25, desc[UR24][R8.64] ;  /* 0x0000001808193981 */ /* 0x0000e2000c1e1100 */
[----:B------:R-:W-:Y:S01]  /*18180*/  PRMT R90, RZ, 0x7610, R90 ;  /* 0x00007610ff5a7816 */ /* 0x000fe2000000005a */
[----:B0-----:R-:W-:Y:S02]  /*18190*/  @P2 IMAD.MOV.U32 R8, RZ, RZ, R5 ;  /* 0x000000ffff082224 */ /* 0x001fe400078e0005 */
[----:B------:R-:W-:-:S05]  /*181a0*/  @P2 IMAD.MOV.U32 R9, RZ, RZ, R6 ;  /* 0x000000ffff092224 */ /* 0x000fca00078e0006 */
[----:B------:R0:W4:Y:S01]  /*181b0*/  @P2 LDG.E.U8 R90, desc[UR24][R8.64] ;  /* 0x00000018085a2981 */ /* 0x000122000c1e1100 */
[----:B------:R-:W-:Y:S01]  /*181c0*/  PRMT R88, RZ, 0x7610, R88 ;  /* 0x00007610ff587816 */ /* 0x000fe20000000058 */
[----:B0-----:R-:W-:Y:S02]  /*181d0*/  @P2 IMAD.MOV.U32 R8, RZ, RZ, R3 ;  /* 0x000000ffff082224 */ /* 0x001fe400078e0003 */
[----:B--2---:R-:W-:Y:S04]  /*181e0*/  STL [R1+0x734], R92 ;  /* 0x0007345c01007387 */ /* 0x004fe80000100800 */
[----:B------:R-:W2:Y:S04]  /*181f0*/  LDL R2, [R1+0x1a8] ;  /* 0x0001a80001027983 */ /* 0x000ea80000100800 */
[----:B------:R-:W3:Y:S04]  /*18200*/  LDL R0, [R1+0x1ac] ;  /* 0x0001ac0001007983 */ /* 0x000ee80000100800 */
[----:B------:R-:W3:Y:S04]  /*18210*/  LDL R6, [R1+0x1b0] ;  /* 0x0001b00001067983 */ /* 0x000ee80000100800 */
[----:B------:R-:W3:Y:S01]  /*18220*/  LDL R5, [R1+0x1b4] ;  /* 0x0001b40001057983 */ /* 0x000ee20000100800 */
[----:B------:R-:W-:-:S05]  /*18230*/  @P2 IMAD.MOV.U32 R9, RZ, RZ, R4 ;  /* 0x000000ffff092224 */ /* 0x000fca00078e0004 */
[----:B------:R2:W3:Y:S01]  /*18240*/  @P2 LDG.E.U8 R88, desc[UR24][R8.64] ;  /* 0x0000001808582981 */ /* 0x0004e2000c1e1100 */
[----:B------:R-:W-:Y:S02]  /*18250*/  ISETP.GT.AND P3, PT, R41, 0x36, PT ;  /* 0x000000362900780c */ /* 0x000fe40003f64270 */
[----:B------:R-:W-:Y:S02]  /*18260*/  PRMT R86, RZ, 0x7610, R86 ;  /* 0x00007610ff567816 */ /* 0x000fe40000000056 */
[----:B------:R-:W-:Y:S01]  /*18270*/  PRMT R84, RZ, 0x7610, R84 ;  /* 0x00007610ff547816 */ /* 0x000fe20000000054 */
[----:B----4-:R-:W-:Y:S04]  /*18280*/  STL [R1+0x738], R90 ;  /* 0x0007385a01007387 */ /* 0x010fe80000100800 */
[----:B------:R-:W4:Y:S04]  /*18290*/  LDL R3, [R1+0x1bc] ;  /* 0x0001bc0001037983 */ /* 0x000f280000100800 */
[----:B------:R-:W4:Y:S01]  /*182a0*/  LDL R4, [R1+0x1b8] ;  /* 0x0001b80001047983 */ /* 0x000f220000100800 */
[----:B--2---:R-:W-:-:S02]  /*182b0*/  @P3 IMAD.MOV.U32 R9, RZ, RZ, R2 ;  /* 0x000000ffff093224 */ /* 0x004fc400078e0002 */
[----:B---3--:R-:W-:-:S05]  /*182c0*/  @P3 IMAD.MOV.U32 R8, RZ, RZ, R0 ;  /* 0x000000ffff083224 */ /* 0x008fca00078e0000 */
[----:B------:R0:W2:Y:S02]  /*182d0*/  @P3 LDG.E.U8 R86, desc[UR24][R8.64] ;  /* 0x0000001808563981 */ /* 0x0000a4000c1e1100 */
[----:B0-----:R-:W-:Y:S02]  /*182e0*/  @P3 IMAD.MOV.U32 R8, RZ, RZ, R5 ;  /* 0x000000ffff083224 */ /* 0x001fe400078e0005 */
[----:B------:R-:W-:-:S05]  /*182f0*/  @P3 IMAD.MOV.U32 R9, RZ, RZ, R6 ;  /* 0x000000ffff093224 */ /* 0x000fca00078e0006 */
[----:B------:R4:W3:Y:S04]  /*18300*/  @P3 LDG.E.U8 R84, desc[UR24][R8.64] ;  /* 0x0000001808543981 */ /* 0x0008e8000c1e1100 */
[----:B------:R-:W-:Y:S04]  /*18310*/  STL [R1+0x73c], R88 ;  /* 0x00073c5801007387 */ /* 0x000fe80000100800 */
[----:B------:R-:W3:Y:S04]  /*18320*/  LDL R47, [R1+0x1c0] ;  /* 0x0001c000012f7983 */ /* 0x000ee80000100800 */
[----:B------:R-:W3:Y:S04]  /*18330*/  LDL R7, [R1+0x1c4] ;  /* 0x0001c40001077983 */ /* 0x000ee80000100800 */
[----:B------:R-:W3:Y:S04]  /*18340*/  LDL R0, [R1+0x664] ;  /* 0x0006640001007983 */ /* 0x000ee80000100800 */
[----:B------:R-:W3:Y:S01]  /*18350*/  LDL R2, [R1+0x660] ;  /* 0x0006600001027983 */ /* 0x000ee20000100800 */
[----:B------:R-:W-:-:S13]  /*18360*/  ISETP.GT.AND P2, PT, R41, 0x37, PT ;  /* 0x000000372900780c */ /* 0x000fda0003f44270 */
[----:B----4-:R-:W-:Y:S01]  /*18370*/  @P2 IMAD.MOV.U32 R8, RZ, RZ, R3 ;  /* 0x000000ffff082224 */ /* 0x010fe200078e0003 */
[----:B------:R-:W-:Y:S01]  /*18380*/  PRMT R82, RZ, 0x7610, R82 ;  /* 0x00007610ff527816 */ /* 0x000fe20000000052 */
[----:B------:R-:W-:Y:S01]  /*18390*/  @P2 IMAD.MOV.U32 R9, RZ, RZ, R4 ;  /* 0x000000ffff092224 */ /* 0x000fe200078e0004 */
[----:B------:R-:W-:Y:S02]  /*183a0*/  ISETP.GT.AND P3, PT, R41, 0x39, PT ;  /* 0x000000392900780c */ /* 0x000fe40003f64270 */
[----:B------:R-:W-:Y:S02]  /*183b0*/  PRMT R80, RZ, 0x7610, R80 ;  /* 0x00007610ff507816 */ /* 0x000fe40000000050 */
[----:B------:R0:W4:Y:S04]  /*183c0*/  @P2 LDG.E.U8 R82, desc[UR24][R8.64] ;  /* 0x0000001808522981 */ /* 0x000128000c1e1100 */
[----:B--2---:R1:W-:Y:S04]  /*183d0*/  STL [R1+0x748], R86 ;  /* 0x0007485601007387 */ /* 0x0043e80000100800 */
[----:B---3--:R2:W-:Y:S04]  /*183e0*/  STL [R1+0x74c], R84 ;  /* 0x00074c5401007387 */ /* 0x0085e80000100800 */
[----:B------:R-:W3:Y:S04]  /*183f0*/  LDL R6, [R1+0x668] ;  /* 0x0006680001067983 */ /* 0x000ee80000100800 */
[----:B------:R-:W4:Y:S04]  /*18400*/  LDL R5, [R1+0x66c] ;  /* 0x00066c0001057983 */ /* 0x000f280000100800 */
[----:B------:R-:W4:Y:S04]  /*18410*/  LDL R3, [R1+0x674] ;  /* 0x0006740001037983 */ /* 0x000f280000100800 */
[----:B------:R-:W4:Y:S01]  /*18420*/  LDL R4, [R1+0x670] ;  /* 0x0006700001047983 */ /* 0x000f220000100800 */
[----:B0-----:R-:W-:-:S02]  /*18430*/  @P2 IMAD.MOV.U32 R8, RZ, RZ, R7 ;  /* 0x000000ffff082224 */ /* 0x001fc400078e0007 */
[----:B------:R-:W-:Y:S01]  /*18440*/  @P2 IMAD.MOV.U32 R9, RZ, RZ, R47 ;  /* 0x000000ffff092224 */ /* 0x000fe200078e002f */
[----:B------:R-:W4:Y:S04]  /*18450*/  LDL R7, [R1+0x67c] ;  /* 0x00067c0001077983 */ /* 0x000f280000100800 */
[----:B------:R-:W4:Y:S04]  /*18460*/  LDL R47, [R1+0x678] ;  /* 0x00067800012f7983 */ /* 0x000f280000100800 */
[----:B------:R0:W4:Y:S01]  /*18470*/  @P2 LDG.E.U8 R80, desc[UR24][R8.64] ;  /* 0x0000001808502981 */ /* 0x000122000c1e1100 */
[----:B------:R-:W-:-:S02]  /*18480*/  PRMT R10, RZ, 0x7610, R10 ;  /* 0x00007610ff0a7816 */ /* 0x000fc4000000000a */
[----:B------:R-:W-:Y:S01]  /*18490*/  PRMT R46, RZ, 0x7610, R46 ;  /* 0x00007610ff2e7816 */ /* 0x000fe2000000002e */
[----:B-1----:R-:W4:Y:S01]  /*184a0*/  LDL R86, [R1+0x244] ;  /* 0x0002440001567983 */ /* 0x002f220000100800 */
[----:B------:R-:W-:Y:S02]  /*184b0*/  PRMT R62, RZ, 0x7610, R62 ;  /* 0x00007610ff3e7816 */ /* 0x000fe4000000003e */
[----:B------:R-:W-:Y:S01]  /*184c0*/  PRMT R61, RZ, 0x7610, R61 ;  /* 0x00007610ff3d7816 */ /* 0x000fe2000000003d */
[----:B--2---:R-:W2:Y:S01]  /*184d0*/  LDL R84, [R1+0x248] ;  /* 0x0002480001547983 */ /* 0x004ea20000100800 */
[----:B0-----:R-:W-:Y:S02]  /*184e0*/  @P3 IMAD.MOV.U32 R8, RZ, RZ, R0 ;  /* 0x000000ffff083224 */ /* 0x001fe400078e0000 */
[----:B------:R-:W-:Y:S01]  /*184f0*/  @P3 IMAD.MOV.U32 R9, RZ, RZ, R2 ;  /* 0x000000ffff093224 */ /* 0x000fe200078e0002 */
[----:B------:R-:W2:Y:S04]  /*18500*/  LDL R0, [R1+0x684] ;  /* 0x0006840001007983 */ /* 0x000ea80000100800 */
[----:B------:R-:W2:Y:S01]  /*18510*/  LDL R2, [R1+0x680] ;  /* 0x0006800001027983 */ /* 0x000ea20000100800 */
[----:B------:R-:W-:-:S03]  /*18520*/  ISETP.GT.AND P2, PT, R41, 0x3a, PT ;  /* 0x0000003a2900780c */ /* 0x000fc60003f44270 */
[----:B------:R3:W2:Y:S02]  /*18530*/  @P3 LDG.E.U8 R10, desc[UR24][R8.64] ;  /* 0x00000018080a3981 */ /* 0x0006a4000c1e1100 */
[----:B---3--:R-:W-:Y:S02]  /*18540*/  @P3 IMAD.MOV.U32 R9, RZ, RZ, R6 ;  /* 0x000000ffff093224 */ /* 0x008fe400078e0006 */
[----:B------:R-:W3:Y:S01]  /*18550*/  LDL R6, [R1+0x688] ;  /* 0x0006880001067983 */ /* 0x000ee20000100800 */
[----:B----4-:R-:W-:-:S03]  /*18560*/  @P3 IMAD.MOV.U32 R8, RZ, RZ, R5 ;  /* 0x000000ffff083224 */ /* 0x010fc600078e0005 */
[----:B------:R-:W4:Y:S04]  /*18570*/  LDL R5, [R1+0x68c] ;  /* 0x00068c0001057983 */ /* 0x000f280000100800 */
[----:B------:R0:W4:Y:S02]  /*18580*/  @P3 LDG.E.U8 R46, desc[UR24][R8.64] ;  /* 0x00000018082e3981 */ /* 0x000124000c1e1100 */
[----:B0-----:R-:W-:Y:S02]  /*18590*/  @P2 IMAD.MOV.U32 R8, RZ, RZ, R3 ;  /* 0x000000ffff082224 */ /* 0x001fe400078e0003 */
[----:B------:R-:W4:Y:S01]  /*185a0*/  LDL R3, [R1+0x694] ;  /* 0x0006940001037983 */ /* 0x000f220000100800 */
[----:B------:R-:W-:Y:S01]  /*185b0*/  ISETP.GT.AND P3, PT, R41, 0x3b, PT ;  /* 0x0000003b2900780c */ /* 0x000fe20003f64270 */
[----:B------:R-:W-:-:S02]  /*185c0*/  @P2 IMAD.MOV.U32 R9, RZ, RZ, R4 ;  /* 0x000000ffff092224 */ /* 0x000fc400078e0004 */
[----:B------:R-:W4:Y:S04]  /*185d0*/  LDL R4, [R1+0x690] ;  /* 0x0006900001047983 */ /* 0x000f280000100800 */
[----:B------:R0:W4:Y:S02]  /*185e0*/  @P2 LDG.E.U8 R62, desc[UR24][R8.64] ;  /* 0x00000018083e2981 */ /* 0x000124000c1e1100 */
[----:B0-----:R-:W-:Y:S02]  /*185f0*/  @P2 IMAD.MOV.U32 R8, RZ, RZ, R7 ;  /* 0x000000ffff082224 */ /* 0x001fe400078e0007 */
[----:B------:R-:W-:Y:S01]  /*18600*/  @P2 IMAD.MOV.U32 R9, RZ, RZ, R47 ;  /* 0x000000ffff092224 */ /* 0x000fe200078e002f */
[----:B------:R-:W-:Y:S01]  /*18610*/  PRMT R75, RZ, 0x7610, R75 ;  /* 0x00007610ff4b7816 */ /* 0x000fe2000000004b */
[----:B------:R-:W4:Y:S04]  /*18620*/  LDL R47, [R1+0x52c] ;  /* 0x00052c00012f7983 */ /* 0x000f280000100800 */
[----:B------:R2:W4:Y:S04]  /*18630*/  @P2 LDG.E.U8 R61, desc[UR24][R8.64] ;  /* 0x00000018083d2981 */ /* 0x000528000c1e1100 */
[----:B------:R-:W4:Y:S01]  /*18640*/  LDL R7, [R1+0x530] ;  /* 0x0005300001077983 */ /* 0x000f220000100800 */
[----:B--2---:R-:W-:-:S02]  /*18650*/  @P3 IMAD.MOV.U32 R8, RZ, RZ, R0 ;  /* 0x000000ffff083224 */ /* 0x004fc400078e0000 */
[----:B------:R-:W-:Y:S01]  /*18660*/  @P3 IMAD.MOV.U32 R9, RZ, RZ, R2 ;  /* 0x000000ffff093224 */ /* 0x000fe200078e0002 */
[----:B------:R-:W2:Y:S04]  /*18670*/  LDL R0, [R1+0x6a0] ;  /* 0x0006a00001007983 */ /* 0x000ea80000100800 */
[----:B------:R-:W2:Y:S01]  /*18680*/  LDL R2, [R1+0x698] ;  /* 0x0006980001027983 */ /* 0x000ea20000100800 */
[----:B------:R-:W-:Y:S02]  /*18690*/  ISETP.GT.AND P2, PT, R41, 0x3c, PT ;  /* 0x0000003c2900780c */ /* 0x000fe40003f44270 */
[----:B------:R-:W-:Y:S01]  /*186a0*/  PRMT R74, RZ, 0x7610, R74 ;  /* 0x00007610ff4a7816 */ /* 0x000fe2000000004a */
[----:B------:R3:W2:Y:S01]  /*186b0*/  @P3 LDG.E.U8 R75, desc[UR24][R8.64] ;  /* 0x00000018084b3981 */ /* 0x0006a2000c1e1100 */
[----:B------:R-:W-:Y:S01]  /*186c0*/  PRMT R72, RZ, 0x7610, R72 ;  /* 0x00007610ff487816 */ /* 0x000fe20000000048 */
[----:B---3--:R-:W-:-:S02]  /*186d0*/  @P3 IMAD.MOV.U32 R9, RZ, RZ, R6 ;  /* 0x000000ffff093224 */ /* 0x008fc400078e0006 */
[----:B------:R-:W3:Y:S01]  /*186e0*/  LDL R6, [R1+0x534] ;  /* 0x0005340001067983 */ /* 0x000ee20000100800 */
[----:B----4-:R-:W-:-:S03]  /*186f0*/  @P3 IMAD.MOV.U32 R8, RZ, RZ, R5 ;  /* 0x000000ffff083224 */ /* 0x010fc600078e0005 */
[----:B------:R-:W4:Y:S04]  /*18700*/  LDL R5, [R1+0x538] ;  /* 0x0005380001057983 */ /* 0x000f280000100800 */
[----:B------:R0:W4:Y:S02]  /*18710*/  @P3 LDG.E.U8 R74, desc[UR24][R8.64] ;  /* 0x00000018084a3981 */ /* 0x000124000c1e1100 */
[----:B0-----:R-:W-:Y:S02]  /*18720*/  @P2 IMAD.MOV.U32 R8, RZ, RZ, R3 ;  /* 0x000000ffff082224 */ /* 0x001fe400078e0003 */
[----:B------:R-:W4:Y:S01]  /*18730*/  LDL R3, [R1+0x1cc] ;  /* 0x0001cc0001037983 */ /* 0x000f220000100800 */
[----:B------:R-:W-:-:S03]  /*18740*/  @P2 IMAD.MOV.U32 R9, RZ, RZ, R4 ;  /* 0x000000ffff092224 */ /* 0x000fc600078e0004 */
[----:B------:R-:W4:Y:S04]  /*18750*/  LDL R4, [R1+0x1c8] ;  /* 0x0001c80001047983 */ /* 0x000f280000100800 */
[----:B------:R2:W4:Y:S02]  /*18760*/  @P2 LDG.E.U8 R72, desc[UR24][R8.64] ;  /* 0x0000001808482981 */ /* 0x000524000c1e1100 */
[----:B--2---:R-:W-:Y:S02]  /*18770*/  @P2 IMAD.MOV.U32 R8, RZ, RZ, R0 ;  /* 0x000000ffff082224 */ /* 0x004fe400078e0000 */
[----:B------:R-:W2:Y:S01]  /*18780*/  LDL R0, [R1+0x1d4] ;  /* 0x0001d40001007983 */ /* 0x000ea20000100800 */
[----:B------:R-:W-:-:S03]  /*18790*/  @P2 IMAD.MOV.U32 R9, RZ, RZ, R2 ;  /* 0x000000ffff092224 */ /* 0x000fc600078e0002 */
[----:B------:R-:W2:Y:S01]  /*187a0*/  LDL R2, [R1+0x1d0] ;  /* 0x0001d00001027983 */ /* 0x000ea20000100800 */
[----:B------:R-:W-:Y:S02]  /*187b0*/  ISETP.GT.AND P3, PT, R41, 0x3d, PT ;  /* 0x0000003d2900780c */ /* 0x000fe40003f64270 */
[----:B------:R-:W-:Y:S02]  /*187c0*/  PRMT R70, RZ, 0x7610, R70 ;  /* 0x00007610ff467816 */ /* 0x000fe40000000046 */
[----:B------:R-:W-:-:S04]  /*187d0*/  PRMT R68, RZ, 0x7610, R68 ;  /* 0x00007610ff447816 */ /* 0x000fc80000000044 */
[----:B------:R0:W2:Y:S01]  /*187e0*/  @P2 LDG.E.U8 R70, desc[UR24][R8.64] ;  /* 0x0000001808462981 */ /* 0x0000a2000c1e1100 */
[----:B------:R-:W-:Y:S02]  /*187f0*/  ISETP.GT.AND P2, PT, R41, 0x3e, PT ;  /* 0x0000003e2900780c */ /* 0x000fe40003f44270 */
[----:B------:R-:W-:Y:S02]  /*18800*/  PRMT R66, RZ, 0x7610, R66 ;  /* 0x00007610ff427816 */ /* 0x000fe40000000042 */
[----:B0-----:R-:W-:Y:S02]  /*18810*/  @P3 IMAD.MOV.U32 R8, RZ, RZ, R7 ;  /* 0x000000ffff083224 */ /* 0x001fe400078e0007 */
[----:B------:R-:W-:Y:S01]  /*18820*/  @P3 IMAD.MOV.U32 R9, RZ, RZ, R47 ;  /* 0x000000ffff093224 */ /* 0x000fe200078e002f */
[----:B------:R-:W2:Y:S04]  /*18830*/  LDL R7, [R1+0x1dc] ;  /* 0x0001dc0001077983 */ /* 0x000ea80000100800 */
[----:B------:R3:W2:Y:S04]  /*18840*/  @P3 LDG.E.U8 R68, desc[UR24][R8.64] ;  /* 0x0000001808443981 */ /* 0x0006a8000c1e1100 */
[----:B------:R-:W2:Y:S01]  /*18850*/  LDL R47, [R1+0x1d8] ;  /* 0x0001d800012f7983 */ /* 0x000ea20000100800 */
[----:B------:R-:W-:-:S02]  /*18860*/  PRMT R64, RZ, 0x7610, R64 ;  /* 0x00007610ff407816 */ /* 0x000fc40000000040 */
[----:B------:R-:W-:Y:S01]  /*18870*/  PRMT R63, RZ, 0x7610, R63 ;  /* 0x00007610ff3f7816 */ /* 0x000fe2000000003f */
[----:B---3--:R-:W-:Y:S02]  /*18880*/  @P3 IMAD.MOV.U32 R9, RZ, RZ, R6 ;  /* 0x000000ffff093224 */ /* 0x008fe400078e0006 */
[----:B------:R-:W3:Y:S01]  /*18890*/  LDL R6, [R1+0x1e0] ;  /* 0x0001e00001067983 */ /* 0x000ee20000100800 */
[----:B----4-:R-:W-:-:S03]  /*188a0*/  @P3 IMAD.MOV.U32 R8, RZ, RZ, R5 ;  /* 0x000000ffff083224 */ /* 0x010fc600078e0005 */
[----:B------:R-:W4:Y:S04]  /*188b0*/  LDL R5, [R1+0x1e4] ;  /* 0x0001e40001057983 */ /* 0x000f280000100800 */
[----:B------:R0:W4:Y:S02]  /*188c0*/  @P3 LDG.E.U8 R66, desc[UR24][R8.64] ;  /* 0x0000001808423981 */ /* 0x000124000c1e1100 */
[----:B0-----:R-:W-:Y:S02]  /*188d0*/  @P2 IMAD.MOV.U32 R8, RZ, RZ, R3 ;  /* 0x000000ffff082224 */ /* 0x001fe400078e0003 */
[----:B------:R-:W0:Y:S01]  /*188e0*/  S2R R3, SR_TID.X ;  /* 0x0000000000037919 */ /* 0x000e220000002100 */
[----:B------:R-:W-:Y:S02]  /*188f0*/  @P2 IMAD.MOV.U32 R9, RZ, RZ, R4 ;  /* 0x000000ffff092224 */ /* 0x000fe400078e0004 */
[----:B------:R-:W4:Y:S04]  /*18900*/  LDL R4, [R1+0x1e8] ;  /* 0x0001e80001047983 */ /* 0x000f280000100800 */
[----:B------:R2:W4:Y:S02]  /*18910*/  @P2 LDG.E.U8 R64, desc[UR24][R8.64] ;  /* 0x0000001808402981 */ /* 0x000524000c1e1100 */
[----:B--2---:R-:W-:Y:S01]  /*18920*/  @P2 IMAD.MOV.U32 R8, RZ, RZ, R0 ;  /* 0x000000ffff082224 */ /* 0x004fe200078e0000 */
[----:B0-----:R-:W-:-:S02]  /*18930*/  LOP3.LUT R0, R3, 0x3f, RZ, 0xc0, !PT ;  /* 0x0000003f03007812 */ /* 0x001fc400078ec0ff */
[----:B------:R-:W2:Y:S01]  /*18940*/  LDL R3, [R1+0x1ec] ;  /* 0x0001ec0001037983 */ /* 0x000ea20000100800 */
[----:B------:R-:W-:-:S03]  /*18950*/  @P2 IMAD.MOV.U32 R9, RZ, RZ, R2 ;  /* 0x000000ffff092224 */ /* 0x000fc600078e0002 */
[----:B------:R-:W2:Y:S04]  /*18960*/  LDL R2, [R1+0x224] ;  /* 0x0002240001027983 */ /* 0x000ea80000100800 */
[----:B------:R0:W2:Y:S01]  /*18970*/  @P2 LDG.E.U8 R63, desc[UR24][R8.64] ;  /* 0x00000018083f2981 */ /* 0x0000a2000c1e1100 */
[----:B------:R-:W-:-:S03]  /*18980*/  ISETP.GE.AND P2, PT, R0, R41, PT ;  /* 0x000000290000720c */ /* 0x000fc60003f46270 */
[----:B------:R-:W2:Y:S01]  /*18990*/  LDL R0, [R1+0x228] ;  /* 0x0002280001007983 */ /* 0x000ea20000100800 */
[----:B------:R-:W-:Y:S02]  /*189a0*/  ISETP.GT.AND P3, PT, R41, 0x3f, PT ;  /* 0x0000003f2900780c */ /* 0x000fe40003f64270 */
[----:B------:R-:W-:Y:S02]  /*189b0*/  PRMT R60, RZ, 0x7610, R60 ;  /* 0x00007610ff3c7816 */ /* 0x000fe4000000003c */
[----:B------:R-:W-:-:S09]  /*189c0*/  PRMT R59, RZ, 0x7610, R59 ;  /* 0x00007610ff3b7816 */ /* 0x000fd2000000003b */
[----:B0-----:R-:W-:Y:S02]  /*189d0*/  @P3 IMAD.MOV.U32 R8, RZ, RZ, R7 ;  /* 0x000000ffff083224 */ /* 0x001fe400078e0007 */
[----:B------:R-:W2:Y:S01]  /*189e0*/  LDL R7, [R1+0x264] ;  /* 0x0002640001077983 */ /* 0x000ea20000100800 */
[----:B------:R-:W-:Y:S01]  /*189f0*/  @P3 IMAD.MOV.U32 R9, RZ, RZ, R47 ;  /* 0x000000ffff093224 */ /* 0x000fe200078e002f */
[----:B------:R-:W-:Y:S02]  /*18a00*/  PRMT R58, RZ, 0x7610, R58 ;  /* 0x00007610ff3a7816 */ /* 0x000fe4000000003a */
[----:B------:R-:W2:Y:S04]  /*18a10*/  LDL R47, [R1+0x2a4] ;  /* 0x0002a400012f7983 */ /* 0x000ea80000100800 */
[----:B------:R3:W2:Y:S02]  /*18a20*/  @P3 LDG.E.U8 R60, desc[UR24][R8.64] ;  /* 0x00000018083c3981 */ /* 0x0006a4000c1e1100 */
[----:B---3--:R-:W-:-:S02]  /*18a30*/  @P3 IMAD.MOV.U32 R9, RZ, RZ, R6 ;  /* 0x000000ffff093224 */ /* 0x008fc400078e0006 */
[----:B------:R-:W3:Y:S01]  /*18a40*/  LDL R6, [R1+0x268] ;  /* 0x0002680001067983 */ /* 0x000ee20000100800 */
[----:B----4-:R-:W-:-:S03]  /*18a50*/  @P3 IMAD.MOV.U32 R8, RZ, RZ, R5 ;  /* 0x000000ffff083224 */ /* 0x010fc600078e0005 */
[----:B------:R-:W4:Y:S04]  /*18a60*/  LDL R5, [R1+0x284] ;  /* 0x0002840001057983 */ /* 0x000f280000100800 */
[----:B------:R0:W4:Y:S02]  /*18a70*/  @P3 LDG.E.U8 R59, desc[UR24][R8.64] ;  /* 0x00000018083b3981 */ /* 0x000124000c1e1100 */
[----:B0-----:R-:W-:Y:S02]  /*18a80*/  @!P2 IMAD.MOV.U32 R9, RZ, RZ, R4 ;  /* 0x000000ffff09a224 */ /* 0x001fe400078e0004 */
[----:B------:R-:W4:Y:S01]  /*18a90*/  LDL R4, [R1+0x288] ;  /* 0x0002880001047983 */ /* 0x000f220000100800 */
[----:B--2---:R-:W-:Y:S01]  /*18aa0*/  @!P2 IMAD.MOV.U32 R8, RZ, RZ, R3 ;  /* 0x000000ffff08a224 */ /* 0x004fe200078e0003 */
[----:B------:R-:W-:Y:S06]  /*18ab0*/  BAR.SYNC.DEFER_BLOCKING 0x0 ;  /* 0x0000000000007b1d */ /* 0x000fec0000010000 */
[----:B------:R-:W2:Y:S04]  /*18ac0*/  LDL R3, [R1+0x2a8] ;  /* 0x0002a80001037983 */ /* 0x000ea80000100800 */
[----:B------:R0:W2:Y:S02]  /*18ad0*/  @!P2 LDG.E.U8 R58, desc[UR24][R8.64] ;  /* 0x00000018083aa981 */ /* 0x0000a4000c1e1100 */
[----:B0-----:R-:W-:-:S02]  /*18ae0*/  @!P2 IMAD.MOV.U32 R8, RZ, RZ, R0 ;  /* 0x000000ffff08a224 */ /* 0x001fc400078e0000 */
[----:B------:R-:W-:Y:S01]  /*18af0*/  @!P2 IMAD.MOV.U32 R9, RZ, RZ, R2 ;  /* 0x000000ffff09a224 */ /* 0x000fe200078e0002 */
[----:B------:R-:W2:Y:S04]  /*18b00*/  LDL R0, [R1+0x2c8] ;  /* 0x0002c80001007983 */ /* 0x000ea80000100800 */
[----:B------:R-:W2:Y:S01]  /*18b10*/  LDL R2, [R1+0x2c4] ;  /* 0x0002c40001027983 */ /* 0x000ea20000100800 */
[----:B------:R-:W-:Y:S02]  /*18b20*/  PRMT R57, RZ, 0x7610, R57 ;  /* 0x00007610ff397816 */ /* 0x000fe40000000039 */
[----:B------:R-:W-:-:S04]  /*18b30*/  PRMT R56, RZ, 0x7610, R56 ;  /* 0x00007610ff387816 */ /* 0x000fc80000000038 */
[----:B------:R0:W2:Y:S02]  /*18b40*/  @!P2 LDG.E.U8 R57, desc[UR24][R8.64] ;  /* 0x000000180839a981 */ /* 0x0000a4000c1e1100 */
[----:B0-----:R-:W-:Y:S02]  /*18b50*/  @!P2 IMAD.MOV.U32 R8, RZ, RZ, R84 ;  /* 0x000000ffff08a224 */ /* 0x001fe400078e0054 */
[----:B------:R-:W-:Y:S01]  /*18b60*/  @!P2 IMAD.MOV.U32 R9, RZ, RZ, R86 ;  /* 0x000000ffff09a224 */ /* 0x000fe200078e0056 */
[----:B------:R-:W-:Y:S01]  /*18b70*/  PRMT R45, RZ, 0x7610, R45 ;  /* 0x00007610ff2d7816 */ /* 0x000fe2000000002d */
[----:B------:R-:W2:Y:S04]  /*18b80*/  LDL R84, [R1+0x364] ;  /* 0x0003640001547983 */ /* 0x000ea80000100800 */
[----:B------:R0:W2:Y:S01]  /*18b90*/  @!P2 LDG.E.U8 R56, desc[UR24][R8.64] ;  /* 0x000000180838a981 */ /* 0x0000a2000c1e1100 */
[----:B------:R-:W-:-:S02]  /*18ba0*/  PRMT R44, RZ, 0x7610, R44 ;  /* 0x00007610ff2c7816 */ /* 0x000fc4000000002c */
[----:B------:R-:W-:Y:S02]  /*18bb0*/  PRMT R43, RZ, 0x7610, R43 ;  /* 0x00007610ff2b7816 */ /* 0x000fe4000000002b */
[----:B------:R-:W-:Y:S01]  /*18bc0*/  PRMT R42, RZ, 0x7610, R42 ;  /* 0x00007610ff2a7816 */ /* 0x000fe2000000002a */
[----:B------:R-:W1:Y:S01]  /*18bd0*/  S2R R78, SR_TID.X ;  /* 0x00000000004e7919 */ /* 0x000e620000002100 */
[----:B0-----:R-:W-:Y:S01]  /*18be0*/  @!P2 IMAD.MOV.U32 R9, RZ, RZ, R7 ;  /* 0x000000ffff09a224 */ /* 0x001fe200078e0007 */
[----:B------:R-:W-:Y:S01]  /*18bf0*/  PRMT R41, RZ, 0x7610, R41 ;  /* 0x00007610ff297816 */ /* 0x000fe20000000029 */
[----:B------:R-:W2:Y:S04]  /*18c00*/  LDL R7, [R1+0x2e4] ;  /* 0x0002e40001077983 */ /* 0x000ea80000100800 */
[----:B------:R-:W2:Y:S01]  /*18c10*/  LDL R86, [R1+0x334] ;  /* 0x0003340001567983 */ /* 0x000ea20000100800 */
[----:B---3--:R-:W-:-:S03]  /*18c20*/  @!P2 IMAD.MOV.U32 R8, RZ, RZ, R6 ;  /* 0x000000ffff08a224 */ /* 0x008fc600078e0006 */
[----:B------:R-:W3:Y:S04]  /*18c30*/  LDL R6, [R1+0x2e8] ;  /* 0x0002e80001067983 */ /* 0x000ee80000100800 */
[----:B------:R4:W3:Y:S02]  /*18c40*/  @!P2 LDG.E.U8 R45, desc[UR24][R8.64] ;  /* 0x00000018082da981 */ /* 0x0008e4000c1e1100 */
[----:B----4-:R-:W-:Y:S02]  /*18c50*/  @!P2 IMAD.MOV.U32 R9, RZ, RZ, R5 ;  /* 0x000000ffff09a224 */ /* 0x010fe400078e0005 */
[----:B------:R-:W4:Y:S01]  /*18c60*/  LDL R5, [R1+0x304] ;  /* 0x0003040001057983 */ /* 0x000f220000100800 */
[----:B------:R-:W-:-:S03]  /*18c70*/  @!P2 IMAD.MOV.U32 R8, RZ, RZ, R4 ;  /* 0x000000ffff08a224 */ /* 0x000fc600078e0004 */
[----:B------:R-:W4:Y:S04]  /*18c80*/  LDL R4, [R1+0x308] ;  /* 0x0003080001047983 */ /* 0x000f280000100800 */
[----:B------:R0:W4:Y:S02]  /*18c90*/  @!P2 LDG.E.U8 R44, desc[UR24][R8.64] ;  /* 0x00000018082ca981 */ /* 0x000124000c1e1100 */
[----:B0-----:R-:W-:Y:S02]  /*18ca0*/  @!P2 IMAD.MOV.U32 R9, RZ, RZ, R47 ;  /* 0x000000ffff09a224 */ /* 0x001fe400078e002f */
[----:B--2---:R-:W-:-:S05]  /*18cb0*/  @!P2 IMAD.MOV.U32 R8, RZ, RZ, R3 ;  /* 0x000000ffff08a224 */ /* 0x004fca00078e0003 */
[----:B------:R0:W2:Y:S02]  /*18cc0*/  @!P2 LDG.E.U8 R43, desc[UR24][R8.64] ;  /* 0x00000018082ba981 */ /* 0x0000a4000c1e1100 */
[----:B0-----:R-:W-:Y:S02]  /*18cd0*/  @!P2 IMAD.MOV.U32 R8, RZ, RZ, R0 ;  /* 0x000000ffff08a224 */ /* 0x001fe400078e0000 */
[----:B------:R-:W2:Y:S01]  /*18ce0*/  LDL R0, [R1+0x328] ;  /* 0x0003280001007983 */ /* 0x000ea20000100800 */
[----:B------:R-:W-:-:S03]  /*18cf0*/  @!P2 IMAD.MOV.U32 R9, RZ, RZ, R2 ;  /* 0x000000ffff09a224 */ /* 0x000fc600078e0002 */
[----:B------:R-:W2:Y:S01]  /*18d00*/  LDL R2, [R1+0x324] ;  /* 0x0003240001027983 */ /* 0x000ea20000100800 */
[----:B------:R-:W0:Y:S03]  /*18d10*/  S2R R47, SR_TID.X ;  /* 0x00000000002f7919 */ /* 0x000e260000002100 */
[----:B------:R0:W2:Y:S02]  /*18d20*/  @!P2 LDG.E.U8 R42, desc[UR24][R8.64] ;  /* 0x00000018082aa981 */ /* 0x0000a4000c1e1100 */
[----:B0-----:R-:W-:Y:S02]  /*18d30*/  @!P2 IMAD.MOV.U32 R9, RZ, RZ, R7 ;  /* 0x000000ffff09a224 */ /* 0x001fe400078e0007 */
[----:B------:R-:W2:Y:S01]  /*18d40*/  LDL R7, [R1+0x344] ;  /* 0x0003440001077983 */ /* 0x000ea20000100800 */
[----:B------:R-:W-:-:S03]  /*18d50*/  LOP3.LUT R3, R47, 0x7f, RZ, 0xc0, !PT ;  /* 0x0000007f2f037812 */ /* 0x000fc600078ec0ff */
[----:B------:R-:W2:Y:S04]  /*18d60*/  LDL R47, [R1+0x368] ;  /* 0x00036800012f7983 */ /* 0x000ea80000100800 */
[----:B------:R0:W-:Y:S02]  /*18d70*/  STS.U8 [R3+UR9+0x4000], R40 ;  /* 0x0040002803007988 */ /* 0x0001e40008000009 */
[----:B0-----:R-:W-:Y:S01]  /*18d80*/  PRMT R40, RZ, 0x7610, R40 ;  /* 0x00007610ff287816 */ /* 0x001fe20000000028 */
[----:B---3--:R-:W-:Y:S02]  /*18d90*/  @!P2 IMAD.MOV.U32 R8, RZ, RZ, R6 ;  /* 0x000000ffff08a224 */ /* 0x008fe400078e0006 */
[----:B------:R-:W3:Y:S04]  /*18da0*/  LDL R6, [R1+0x348] ;  /* 0x0003480001067983 */ /* 0x000ee80000100800 */
[----:B------:R4:W3:Y:S02]  /*18db0*/  @!P2 LDG.E.U8 R41, desc[UR24][R8.64] ;  /* 0x000000180829a981 */ /* 0x0008e4000c1e1100 */
[----:B----4-:R-:W-:-:S02]  /*18dc0*/  @!P2 IMAD.MOV.U32 R9, RZ, RZ, R5 ;  /* 0x000000ffff09a224 */ /* 0x010fc400078e0005 */
[----:B------:R-:W4:Y:S01]  /*18dd0*/  LDL R5, [R1+0x384] ;  /* 0x0003840001057983 */ /* 0x000f220000100800 */
[----:B------:R-:W-:-:S03]  /*18de0*/  @!P2 IMAD.MOV.U32 R8, RZ, RZ, R4 ;  /* 0x000000ffff08a224 */ /* 0x000fc600078e0004 */
[----:B------:R-:W4:Y:S04]  /*18df0*/  LDL R4, [R1+0x388] ;  /* 0x0003880001047983 */ /* 0x000f280000100800 */
[----:B------:R2:W4:Y:S02]  /*18e00*/  @!P2 LDG.E.U8 R40, desc[UR24][R8.64] ;  /* 0x000000180828a981 */ /* 0x000524000c1e1100 */
[----:B--2---:R-:W-:Y:S02]  /*18e10*/  @!P2 IMAD.MOV.U32 R8, RZ, RZ, R0 ;  /* 0x000000ffff08a224 */ /* 0x004fe400078e0000 */
[----:B------:R-:W2:Y:S01]  /*18e20*/  LDL R0, [R1+0x3a8] ;  /* 0x0003a80001007983 */ /* 0x000ea20000100800 */
[----:B------:R-:W-:-:S03]  /*18e30*/  @!P2 IMAD.MOV.U32 R9, RZ, RZ, R2 ;  /* 0x000000ffff09a224 */ /* 0x000fc600078e0002 */
[----:B------:R-:W2:Y:S04]  /*18e40*/  LDL R2, [R1+0x3a4] ;  /* 0x0003a40001027983 */ /* 0x000ea80000100800 */
[----:B------:R0:W-:Y:S04]  /*18e50*/  STS.U8 [R3+UR9+0x6000], R39 ;  /* 0x0060002703007988 */ /* 0x0001e80008000009 */
[----:B------:R1:W-:Y:S01]  /*18e60*/  STS.U8 [R3+UR9+0x4400], R38 ;  /* 0x0044002603007988 */ /* 0x0003e20008000009 */
[----:B0-----:R-:W-:Y:S02]  /*18e70*/  PRMT R39, RZ, 0x7610, R39 ;  /* 0x00007610ff277816 */ /* 0x001fe40000000027 */
[----:B-1----:R-:W-:-:S04]  /*18e80*/  PRMT R38, RZ, 0x7610, R38 ;  /* 0x00007610ff267816 */ /* 0x002fc80000000026 */
[----:B------:R0:W2:Y:S04]  /*18e90*/  @!P2 LDG.E.U8 R39, desc[UR24][R8.64] ;  /* 0x000000180827a981 */ /* 0x0000a8000c1e1100 */
[----:B------:R1:W-:Y:S01]  /*18ea0*/  STS.U8 [R3+UR9+0x6400], R37 ;  /* 0x0064002503007988 */ /* 0x0003e20008000009 */
[----:B0-----:R-:W-:-:S03]  /*18eb0*/  @!P2 IMAD.MOV.U32 R9, RZ, RZ, R7 ;  /* 0x000000ffff09a224 */ /* 0x001fc600078e0007 */
[----:B------:R-:W2:Y:S01]  /*18ec0*/  LDL R7, [R1+0x3c4] ;  /* 0x0003c40001077983 */ /* 0x000ea20000100800 */
[----:B-1----:R-:W-:-:S03]  /*18ed0*/  PRMT R37, RZ, 0x7610, R37 ;  /* 0x00007610ff257816 */ /* 0x002fc60000000025 */
[----:B------:R0:W-:Y:S02]  /*18ee0*/  STS.U8 [R3+UR9+0x4800], R36 ;  /* 0x0048002403007988 */ /* 0x0001e40008000009 */
[----:B0-----:R-:W-:Y:S01]  /*18ef0*/  PRMT R36, RZ, 0x7610, R36 ;  /* 0x00007610ff247816 */ /* 0x001fe20000000024 */
[----:B---3--:R-:W-:Y:S02]  /*18f00*/  @!P2 IMAD.MOV.U32 R8, RZ, RZ, R6 ;  /* 0x000000ffff08a224 */ /* 0x008fe400078e0006 */
[----:B------:R-:W3:Y:S04]  /*18f10*/  LDL R6, [R1+0x3c8] ;  /* 0x0003c80001067983 */ /* 0x000ee80000100800 */
[----:B------:R0:W3:Y:S02]  /*18f20*/  @!P2 LDG.E.U8 R38, desc[UR24][R8.64] ;  /* 0x000000180826a981 */ /* 0x0000e4000c1e1100 */
[----:B0-----:R-:W-:-:S02]  /*18f30*/  @!P2 IMAD.MOV.U32 R8, RZ, RZ, R47 ;  /* 0x000000ffff08a224 */ /* 0x001fc400078e002f */
[----:B------:R-:W-:Y:S01]  /*18f40*/  @!P2 IMAD.MOV.U32 R9, RZ, RZ, R84 ;  /* 0x000000ffff09a224 */ /* 0x000fe200078e0054 */
[----:B------:R0:W-:Y:S04]  /*18f50*/  STS.U8 [R3+UR9+0x6800], R35 ;  /* 0x0068002303007988 */ /* 0x0001e80008000009 */
[----:B------:R4:W3:Y:S04]  /*18f60*/  @!P2 LDG.E.U8 R37, desc[UR24][R8.64] ;  /* 0x000000180825a981 */ /* 0x0008e8000c1e1100 */
[----:B------:R-:W3:Y:S04]  /*18f70*/  LDL R84, [R1+0x22c] ;  /* 0x00022c0001547983 */ /* 0x000ee80000100800 */
[----:B------:R-:W3:Y:S01]  /*18f80*/  LDL R47, [R1+0x230] ;  /* 0x00023000012f7983 */ /* 0x000ee20000100800 */
[----:B----4-:R-:W-:-:S02]  /*18f90*/  @!P2 IMAD.MOV.U32 R8, RZ, RZ, R4 ;  /* 0x000000ffff08a224 */ /* 0x010fc400078e0004 */
[----:B------:R-:W-:Y:S01]  /*18fa0*/  @!P2 IMAD.MOV.U32 R9, RZ, RZ, R5 ;  /* 0x000000ffff09a224 */ /* 0x000fe200078e0005 */
[----:B------:R-:W4:Y:S04]  /*18fb0*/  LDL R4, [R1+0x3dc] ;  /* 0x0003dc0001047983 */ /* 0x000f280000100800 */
[----:B------:R-:W4:Y:S04]  /*18fc0*/  LDL R5, [R1+0x200] ;  /* 0x0002000001057983 */ /* 0x000f280000100800 */
[----:B------:R2:W4:Y:S02]  /*18fd0*/  @!P2 LDG.E.U8 R36, desc[UR24][R8.64] ;  /* 0x000000180824a981 */ /* 0x000524000c1e1100 */
[----:B--2---:R-:W-:-:S02]  /*18fe0*/  @!P2 IMAD.MOV.U32 R8, RZ, RZ, R0 ;  /* 0x000000ffff08a224 */ /* 0x004fc400078e0000 */
[----:B------:R-:W2:Y:S01]  /*18ff0*/  LDL R0, [R1+0x210] ;  /* 0x0002100001007983 */ /* 0x000ea20000100800 */
[----:B------:R-:W-:-:S03]  /*19000*/  @!P2 IMAD.MOV.U32 R9, RZ, RZ, R2 ;  /* 0x000000ffff09a224 */ /* 0x000fc600078e0002 */
[----:B------:R-:W2:Y:S01]  /*19010*/  LDL R2, [R1+0x1f0] ;  /* 0x0001f00001027983 */ /* 0x000ea20000100800 */
[----:B0-----:R-:W-:-:S06]  /*19020*/  PRMT R35, RZ, 0x7610, R35 ;  /* 0x00007610ff237816 */ /* 0x001fcc0000000023 */
[----:B------:R0:W2:Y:S04]  /*19030*/  @!P2 LDG.E.U8 R35, desc[UR24][R8.64] ;  /* 0x000000180823a981 */ /* 0x0000a8000c1e1100 */
[----:B------:R1:W-:Y:S02]  /*19040*/  STS.U8 [R3+UR9+0x4c00], R34 ;  /* 0x004c002203007988 */ /* 0x0003e40008000009 */
[----:B-1----:R-:W-:Y:S01]  /*19050*/  PRMT R34, RZ, 0x7610, R34 ;  /* 0x00007610ff227816 */ /* 0x002fe20000000022 */
[----:B0-----:R-:W-:Y:S02]  /*19060*/  @!P2 IMAD.MOV.U32 R9, RZ, RZ, R7 ;  /* 0x000000ffff09a224 */ /* 0x001fe400078e0007 */
[----:B------:R-:W2:Y:S04]  /*19070*/  LDL R7, [R1+0x24c] ;  /* 0x00024c0001077983 */ /* 0x000ea80000100800 */
[----:B------:R0:W-:Y:S02]  /*19080*/  STS.U8 [R3+UR9+0x6c00], R33 ;  /* 0x006c002103007988 */ /* 0x0001e40008000009 */
[----:B0-----:R-:W-:Y:S01]  /*19090*/  PRMT R33, RZ, 0x7610, R33 ;  /* 0x00007610ff217816 */ /* 0x001fe20000000021 */
[----:B---3--:R-:W-:-:S02]  /*190a0*/  @!P2 IMAD.MOV.U32 R8, RZ, RZ, R6 ;  /* 0x000000ffff08a224 */ /* 0x008fc400078e0006 */
[----:B------:R-:W3:Y:S04]  /*190b0*/  LDL R6, [R1+0x250] ;  /* 0x0002500001067983 */ /* 0x000ee80000100800 */
[----:B------:R4:W3:Y:S02]  /*190c0*/  @!P2 LDG.E.U8 R34, desc[UR24][R8.64] ;  /* 0x000000180822a981 */ /* 0x0008e4000c1e1100 */
[----:B----4-:R-:W-:Y:S02]  /*190d0*/  @!P2 IMAD.MOV.U32 R8, RZ, RZ, R4 ;  /* 0x000000ffff08a224 */ /* 0x010fe400078e0004 */
        /* <DEDUP_REMOVED lines=12> */
[----:B------:R0:W2:Y:S02]  /*191a0*/  @!P2 LDG.E.U8 R32, desc[UR24][R8.64] ;  /* 0x000000180820a981 */ /* 0x0000a4000c1e1100 */
[----:B0-----:R-:W-:Y:S02]  /*191b0*/  @!P2 IMAD.MOV.U32 R8, RZ, RZ, R47 ;  /* 0x000000ffff08a224 */ /* 0x001fe400078e002f */
[----:B------:R-:W-:Y:S01]  /*191c0*/  @!P2 IMAD.MOV.U32 R9, RZ, RZ, R84 ;  /* 0x000000ffff09a224 */ /* 0x000fe200078e0054 */
[----:B------:R0:W-:Y:S04]  /*191d0*/  STS.U8 [R3+UR9+0x5400], R30 ;  /* 0x0054001e03007988 */ /* 0x0001e80008000009 */
[----:B------:R1:W2:Y:S04]  /*191e0*/  @!P2 LDG.E.U8 R31, desc[UR24][R8.64] ;  /* 0x00000018081fa981 */ /* 0x0002a8000c1e1100 */
[----:B------:R-:W2:Y:S04]  /*191f0*/  LDL R84, [R1+0x2ec] ;  /* 0x0002ec0001547983 */ /* 0x000ea80000100800 */
[----:B------:R-:W2:Y:S01]  /*19200*/  LDL R47, [R1+0x2f0] ;  /* 0x0002f000012f7983 */ /* 0x000ea20000100800 */
[----:B-1----:R-:W-:-:S03]  /*19210*/  @!P2 IMAD.MOV.U32 R9, RZ, RZ, R7 ;  /* 0x000000ffff09a224 */ /* 0x002fc600078e0007 */
[----:B------:R-:W2:Y:S01]  /*19220*/  LDL R7, [R1+0x2ac] ;  /* 0x0002ac0001077983 */ /* 0x000ea20000100800 */
[----:B0-----:R-:W-:-:S03]  /*19230*/  PRMT R30, RZ, 0x7610, R30 ;  /* 0x00007610ff1e7816 */ /* 0x001fc6000000001e */
        /* <DEDUP_REMOVED lines=14> */
[----:B------:R0:W-:Y:S02]  /*19320*/  STS.U8 [R3+UR9+0x5800], R28 ;  /* 0x0058001c03007988 */ /* 0x0001e40008000009 */
[----:B0-----:R-:W-:Y:S02]  /*19330*/  PRMT R28, RZ, 0x7610, R28 ;  /* 0x00007610ff1c7816 */ /* 0x001fe4000000001c */
[----:B------:R0:W-:Y:S04]  /*19340*/  STS.U8 [R3+UR9+0x7800], R27 ;  /* 0x0078001b03007988 */ /* 0x0001e80008000009 */
[----:B------:R1:W2:Y:S01]  /*19350*/  @!P2 LDG.E.U8 R28, desc[UR24][R8.64] ;  /* 0x00000018081ca981 */ /* 0x0002a2000c1e1100 */
[----:B0-----:R-:W-:-:S03]  /*19360*/  PRMT R27, RZ, 0x7610, R27 ;  /* 0x00007610ff1b7816 */ /* 0x001fc6000000001b */
[----:B------:R0:W-:Y:S04]  /*19370*/  STS.U8 [R3+UR9+0x5c00], R26 ;  /* 0x005c001a03007988 */ /* 0x0001e80008000009 */
[----:B------:R1:W-:Y:S01]  /*19380*/  STS.U8 [R3+UR9+0x7c00], R25 ;  /* 0x007c001903007988 */ /* 0x0003e20008000009 */
[----:B0-----:R-:W-:Y:S01]  /*19390*/  PRMT R26, RZ, 0x7610, R26 ;  /* 0x00007610ff1a7816 */ /* 0x001fe2000000001a */
[----:B-1----:R-:W-:Y:S02]  /*193a0*/  @!P2 IMAD.MOV.U32 R9, RZ, RZ, R7 ;  /* 0x000000ffff09a224 */ /* 0x002fe400078e0007 */
[----:B------:R-:W2:Y:S01]  /*193b0*/  LDL R7, [R1+0x32c] ;  /* 0x00032c0001077983 */ /* 0x000ea20000100800 */
[----:B------:R-:W-:Y:S01]  /*193c0*/  PRMT R25, RZ, 0x7610, R25 ;  /* 0x00007610ff197816 */ /* 0x000fe20000000019 */
        /* <DEDUP_REMOVED lines=9> */
[----:B------:R-:W-:Y:S01]  /*19460*/  @!P2 IMAD.MOV.U32 R9, RZ, RZ, R84 ;  /* 0x000000ffff09a224 */ /* 0x000fe200078e0054 */
[----:B------:R-:W-:Y:S01]  /*19470*/  LOP3.LUT R78, R78, 0x7f, RZ, 0xc0, !PT ;  /* 0x0000007f4e4e7812 */ /* 0x000fe200078ec0ff */
[----:B------:R-:W4:Y:S04]  /*19480*/  LDL R84, [R1+0x3ac] ;  /* 0x0003ac0001547983 */ /* 0x000f280000100800 */
[----:B------:R2:W4:Y:S04]  /*19490*/  @!P2 LDG.E.U8 R25, desc[UR24][R8.64] ;  /* 0x000000180819a981 */ /* 0x000528000c1e1100 */
[----:B------:R-:W4:Y:S01]  /*194a0*/  LDL R47, [R1+0x3b0] ;  /* 0x0003b000012f7983 */ /* 0x000f220000100800 */
[----:B--2---:R-:W-:-:S03]  /*194b0*/  @!P2 IMAD.MOV.U32 R8, RZ, RZ, R0 ;  /* 0x000000ffff08a224 */ /* 0x004fc600078e0000 */
[----:B------:R-:W2:Y:S01]  /*194c0*/  LDL R0, [R1+0x370] ;  /* 0x0003700001007983 */ /* 0x000ea20000100800 */
[----:B------:R-:W-:-:S03]  /*194d0*/  @!P2 IMAD.MOV.U32 R9, RZ, RZ, R2 ;  /* 0x000000ffff09a224 */ /* 0x000fc600078e0002 */
[----:B------:R-:W2:Y:S01]  /*194e0*/  LDL R2, [R1+0x36c] ;  /* 0x00036c0001027983 */ /* 0x000ea20000100800 */
[----:B------:R-:W-:-:S05]  /*194f0*/  LOP3.LUT R78, R78, 0x10, RZ, 0x3c, !PT ;  /* 0x000000104e4e7812 */ /* 0x000fca00078e3cff */
[----:B------:R0:W-:Y:S02]  /*19500*/  STS.U8 [R78+UR9+0x4080], R24 ;  /* 0x004080184e007988 */ /* 0x0001e40008000009 */
[----:B0-----:R-:W-:Y:S02]  /*19510*/  PRMT R24, RZ, 0x7610, R24 ;  /* 0x00007610ff187816 */ /* 0x001fe40000000018 */
[----:B------:R0:W-:Y:S04]  /*19520*/  STS.U8 [R78+UR9+0x6080], R23 ;  /* 0x006080174e007988 */ /* 0x0001e80008000009 */
[----:B------:R1:W2:Y:S01]  /*19530*/  @!P2 LDG.E.U8 R24, desc[UR24][R8.64] ;  /* 0x000000180818a981 */ /* 0x0002a2000c1e1100 */
[----:B0-----:R-:W-:-:S03]  /*19540*/  PRMT R23, RZ, 0x7610, R23 ;  /* 0x00007610ff177816 */ /* 0x001fc60000000017 */
[----:B------:R0:W-:Y:S01]  /*19550*/  STS.U8 [R78+UR9+0x4480], R22 ;  /* 0x004480164e007988 */ /* 0x0001e20008000009 */
[----:B-1----:R-:W-:-:S03]  /*19560*/  @!P2 IMAD.MOV.U32 R9, RZ, RZ, R7 ;  /* 0x000000ffff09a224 */ /* 0x002fc600078e0007 */
[----:B------:R-:W2:Y:S01]  /*19570*/  LDL R7, [R1+0x38c] ;  /* 0x00038c0001077983 */ /* 0x000ea20000100800 */
        /* <DEDUP_REMOVED lines=27> */
[----:B0-----:R-:W-:Y:S02]  /*19730*/  @!P2 IMAD.MOV.U32 R8, RZ, RZ, R47 ;  /* 0x000000ffff08a224 */ /* 0x001fe400078e002f */
[----:B------:R-:W-:Y:S01]  /*19740*/  @!P2 IMAD.MOV.U32 R9, RZ, RZ, R84 ;  /* 0x000000ffff09a224 */ /* 0x000fe200078e0054 */
[----:B------:R0:W-:Y:S04]  /*19750*/  STS.U8 [R78+UR9+0x6c80], R17 ;  /* 0x006c80114e007988 */ /* 0x0001e80008000009 */
[----:B------:R4:W3:Y:S04]  /*19760*/  @!P2 LDG.E.U8 R19, desc[UR24][R8.64] ;  /* 0x000000180813a981 */ /* 0x0008e8000c1e1100 */
[----:B------:R-:W3:Y:S04]  /*19770*/  LDL R84, [R1+0x274] ;  /* 0x0002740001547983 */ /* 0x000ee80000100800 */
[----:B------:R-:W3:Y:S01]  /*19780*/  LDL R47, [R1+0x278] ;  /* 0x00027800012f7983 */ /* 0x000ee20000100800 */
[----:B----4-:R-:W-:-:S03]  /*19790*/  @!P2 IMAD.MOV.U32 R8, RZ, RZ, R4 ;  /* 0x000000ffff08a224 */ /* 0x010fc600078e0004 */
[----:B------:R-:W4:Y:S01]  /*197a0*/  LDL R4, [R1+0x238] ;  /* 0x0002380001047983 */ /* 0x000f220000100800 */
[----:B------:R-:W-:-:S03]  /*197b0*/  @!P2 IMAD.MOV.U32 R9, RZ, RZ, R5 ;  /* 0x000000ffff09a224 */ /* 0x000fc600078e0005 */
[----:B------:R-:W4:Y:S04]  /*197c0*/  LDL R5, [R1+0x234] ;  /* 0x0002340001057983 */ /* 0x000f280000100800 */
[----:B------:R2:W4:Y:S02]  /*197d0*/  @!P2 LDG.E.U8 R18, desc[UR24][R8.64] ;  /* 0x000000180812a981 */ /* 0x000524000c1e1100 */
[----:B--2---:R-:W-:Y:S02]  /*197e0*/  @!P2 IMAD.MOV.U32 R8, RZ, RZ, R0 ;  /* 0x000000ffff08a224 */ /* 0x004fe400078e0000 */
[----:B------:R-:W2:Y:S01]  /*197f0*/  LDL R0, [R1+0x258] ;  /* 0x0002580001007983 */ /* 0x000ea20000100800 */
[----:B------:R-:W-:-:S03]  /*19800*/  @!P2 IMAD.MOV.U32 R9, RZ, RZ, R2 ;  /* 0x000000ffff09a224 */ /* 0x000fc600078e0002 */
[----:B------:R-:W2:Y:S01]  /*19810*/  LDL R2, [R1+0x254] ;  /* 0x0002540001027983 */ /* 0x000ea20000100800 */
[----:B0-----:R-:W-:-:S03]  /*19820*/  PRMT R17, RZ, 0x7610, R17 ;  /* 0x00007610ff117816 */ /* 0x001fc60000000011 */
[----:B------:R0:W-:Y:S04]  /*19830*/  STS.U8 [R78+UR9+0x5080], R16 ;  /* 0x005080104e007988 */ /* 0x0001e80008000009 */
[----:B------:R1:W2:Y:S01]  /*19840*/  @!P2 LDG.E.U8 R17, desc[UR24][R8.64] ;  /* 0x000000180811a981 */ /* 0x0002a2000c1e1100 */
[----:B0-----:R-:W-:-:S03]  /*19850*/  PRMT R16, RZ, 0x7610, R16 ;  /* 0x00007610ff107816 */ /* 0x001fc60000000010 */
[----:B------:R0:W-:Y:S02]  /*19860*/  STS.U8 [R78+UR9+0x7080], R15 ;  /* 0x0070800f4e007988 */ /* 0x0001e40008000009 */
[----:B0-----:R-:W-:Y:S01]  /*19870*/  PRMT R15, RZ, 0x7610, R15 ;  /* 0x00007610ff0f7816 */ /* 0x001fe2000000000f */
[----:B-1----:R-:W-:Y:S02]  /*19880*/  @!P2 IMAD.MOV.U32 R9, RZ, RZ, R7 ;  /* 0x000000ffff09a224 */ /* 0x002fe400078e0007 */
        /* <DEDUP_REMOVED lines=19> */
[----:B0-----:R-:W-:Y:S02]  /*199c0*/  @!P2 IMAD.MOV.U32 R8, RZ, RZ, R47 ;  /* 0x000000ffff08a224 */ /* 0x001fe400078e002f */
[----:B------:R-:W-:Y:S01]  /*199d0*/  @!P2 IMAD.MOV.U32 R9, RZ, RZ, R84 ;  /* 0x000000ffff09a224 */ /* 0x000fe200078e0054 */
[----:B-1----:R-:W-:Y:S01]  /*199e0*/  PRMT R12, RZ, 0x7610, R12 ;  /* 0x00007610ff0c7816 */ /* 0x002fe2000000000c */
[----:B------:R0:W-:Y:S04]  /*199f0*/  STS.U8 [R78+UR9+0x7880], R11 ;  /* 0x0078800b4e007988 */ /* 0x0001e80008000009 */
[----:B------:R1:W2:Y:S04]  /*19a00*/  @!P2 LDG.E.U8 R13, desc[UR24][R8.64] ;  /* 0x00000018080da981 */ /* 0x0002a8000c1e1100 */
[----:B------:R-:W2:Y:S01]  /*19a10*/  LDL R84, [R1+0x338] ;  /* 0x0003380001547983 */ /* 0x000ea20000100800 */
        /* <DEDUP_REMOVED lines=15> */
[----:B------:R-:W0:Y:S03]  /*19b10*/  S2R R77, SR_TID.X ;  /* 0x00000000004d7919 */ /* 0x000e260000002100 */
[----:B------:R1:W-:Y:S02]  /*19b20*/  STS.U8 [R78+UR9+0x5c80], R10 ;  /* 0x005c800a4e007988 */ /* 0x0003e40008000009 */
[----:B-1----:R-:W-:Y:S02]  /*19b30*/  PRMT R10, RZ, 0x7610, R10 ;  /* 0x00007610ff0a7816 */ /* 0x002fe4000000000a */
[----:B------:R1:W-:Y:S04]  /*19b40*/  STS.U8 [R78+UR9+0x7c80], R46 ;  /* 0x007c802e4e007988 */ /* 0x0003e80008000009 */
[----:B------:R0:W2:Y:S04]  /*19b50*/  @!P2 LDG.E.U8 R10, desc[UR24][R8.64] ;  /* 0x00000018080aa981 */ /* 0x0000a8000c1e1100 */
[----:B-1----:R-:W2:Y:S01]  /*19b60*/  LDL R78, [R1+0x3e4] ;  /* 0x0003e400014e7983 */ /* 0x002ea20000100800 */
[----:B0-----:R-:W-:-:S02]  /*19b70*/  PRMT R9, RZ, 0x7610, R9 ;  /* 0x00007610ff097816 */ /* 0x001fc40000000009 */
[----:B------:R-:W-:Y:S02]  /*19b80*/  LOP3.LUT R77, R77, 0x7f, RZ, 0xc0, !PT ;  /* 0x0000007f4d4d7812 */ /* 0x000fe400078ec0ff */
[----:B------:R-:W-:Y:S02]  /*19b90*/  PRMT R8, RZ, 0x7610, R8 ;  /* 0x00007610ff087816 */ /* 0x000fe40000000008 */
[----:B------:R-:W-:Y:S01]  /*19ba0*/  LOP3.LUT R77, R77, 0x20, RZ, 0x3c, !PT ;  /* 0x000000204d4d7812 */ /* 0x000fe200078e3cff */
[----:B------:R-:W-:Y:S02]  /*19bb0*/  @!P2 IMAD.MOV.U32 R47, RZ, RZ, R7 ;  /* 0x000000ffff2fa224 */ /* 0x000fe400078e0007 */
        /* <DEDUP_REMOVED lines=13> */
[----:B------:R0:W-:Y:S04]  /*19c90*/  STS.U8 [R77+UR9+0x4500], R49 ;  /* 0x004500314d007988 */ /* 0x0001e80008000009 */
[----:B------:R2:W4:Y:S04]  /*19ca0*/  @!P2 LDG.E.U8 R48, desc[UR24][R46.64] ;  /* 0x000000182e30a981 */ /* 0x000528000c1e1100 */
[----:B------:R1:W-:Y:S04]  /*19cb0*/  STS.U8 [R77+UR9+0x6500], R53 ;  /* 0x006500354d007988 */ /* 0x0003e80008000009 */
[----:B------:R-:W4:Y:S01]  /*19cc0*/  LDL R84, [R1+0x208] ;  /* 0x0002080001547983 */ /* 0x000f220000100800 */
[----:B--2---:R-:W-:-:S03]  /*19cd0*/  @!P2 IMAD.MOV.U32 R46, RZ, RZ, R0 ;  /* 0x000000ffff2ea224 */ /* 0x004fc600078e0000 */
[----:B------:R-:W2:Y:S01]  /*19ce0*/  LDL R0, [R1+0x3b8] ;  /* 0x0003b80001007983 */ /* 0x000ea20000100800 */
[----:B------:R-:W-:-:S03]  /*19cf0*/  @!P2 IMAD.MOV.U32 R47, RZ, RZ, R2 ;  /* 0x000000ffff2fa224 */ /* 0x000fc600078e0002 */
[----:B------:R-:W2:Y:S01]  /*19d00*/  LDL R2, [R1+0x3b4] ;  /* 0x0003b40001027983 */ /* 0x000ea20000100800 */
[----:B0-----:R-:W-:-:S06]  /*19d10*/  PRMT R49, RZ, 0x7610, R49 ;  /* 0x00007610ff317816 */ /* 0x001fcc0000000031 */
[----:B------:R0:W2:Y:S01]  /*19d20*/  @!P2 LDG.E.U8 R49, desc[UR24][R46.64] ;  /* 0x000000182e31a981 */ /* 0x0000a2000c1e1100 */
[----:B-1----:R-:W-:-:S03]  /*19d30*/  PRMT R53, RZ, 0x7610, R53 ;  /* 0x00007610ff357816 */ /* 0x002fc60000000035 */
[----:B------:R1:W-:Y:S02]  /*19d40*/  STS.U8 [R77+UR9+0x4900], R52 ;  /* 0x004900344d007988 */ /* 0x0003e40008000009 */
[----:B-1----:R-:W-:Y:S01]  /*19d50*/  PRMT R52, RZ, 0x7610, R52 ;  /* 0x00007610ff347816 */ /* 0x002fe20000000034 */
[----:B0-----:R-:W-:Y:S02]  /*19d60*/  @!P2 IMAD.MOV.U32 R47, RZ, RZ, R7 ;  /* 0x000000ffff2fa224 */ /* 0x001fe400078e0007 */
        /* <DEDUP_REMOVED lines=18> */
[----:B------:R1:W-:Y:S04]  /*19e90*/  STS.U8 [R77+UR9+0x4100], R54 ;  /* 0x004100364d007988 */ /* 0x0003e80008000009 */
[----:B------:R0:W-:Y:S01]  /*19ea0*/  STS.U8 [R77+UR9+0x6d00], R55 ;  /* 0x006d00374d007988 */ /* 0x0001e20008000009 */
[----:B-1----:R-:W-:Y:S02]  /*19eb0*/  PRMT R54, RZ, 0x7610, R54 ;  /* 0x00007610ff367816 */ /* 0x002fe40000000036 */
[----:B0-----:R-:W-:Y:S01]  /*19ec0*/  PRMT R55, RZ, 0x7610, R55 ;  /* 0x00007610ff377816 */ /* 0x001fe20000000037 */
[----:B------:R-:W-:-:S02]  /*19ed0*/  @!P2 IMAD.MOV.U32 R47, RZ, RZ, R7 ;  /* 0x000000ffff2fa224 */ /* 0x000fc400078e0007 */
[----:B------:R-:W2:Y:S01]  /*19ee0*/  LDL R7, [R1+0x25c] ;  /* 0x00025c0001077983 */ /* 0x000ea20000100800 */
[----:B---3--:R-:W-:-:S03]  /*19ef0*/  @!P2 IMAD.MOV.U32 R46, RZ, RZ, R6 ;  /* 0x000000ffff2ea224 */ /* 0x008fc600078e0006 */
[----:B------:R-:W3:Y:S04]  /*19f00*/  LDL R6, [R1+0x260] ;  /* 0x0002600001067983 */ /* 0x000ee80000100800 */
[----:B------:R0:W3:Y:S02]  /*19f10*/  @!P2 LDG.E.U8 R50, desc[UR24][R46.64] ;  /* 0x000000182e32a981 */ /* 0x0000e4000c1e1100 */
[----:B0-----:R-:W-:Y:S02]  /*19f20*/  @!P2 IMAD.MOV.U32 R46, RZ, RZ, R78 ;  /* 0x000000ffff2ea224 */ /* 0x001fe400078e004e */
[----:B------:R-:W-:-:S05]  /*19f30*/  @!P2 IMAD.MOV.U32 R47, RZ, RZ, R84 ;  /* 0x000000ffff2fa224 */ /* 0x000fca00078e0054 */
        /* <DEDUP_REMOVED lines=18> */
[----:B------:R-:W2:Y:S01]  /*1a060*/  LDL R7, [R1+0x2bc] ;  /* 0x0002bc0001077983 */ /* 0x000ea20000100800 */
[----:B---3--:R-:W-:-:S03]  /*1a070*/  @!P2 IMAD.MOV.U32 R46, RZ, RZ, R6 ;  /* 0x000000ffff2ea224 */ /* 0x008fc600078e0006 */
[----:B------:R-:W3:Y:S04]  /*1a080*/  LDL R6, [R1+0x2c0] ;  /* 0x0002c00001067983 */ /* 0x000ee80000100800 */
[----:B------:R4:W3:Y:S04]  /*1a090*/  @!P2 LDG.E.U8 R67, desc[UR24][R46.64] ;  /* 0x000000182e43a981 */ /* 0x0008e8000c1e1100 */
[----:B------:R-:W3:Y:S04]  /*1a0a0*/  LDL.LU R92, [R1+0x6ac] ;  /* 0x0006ac00015c7983 */ /* 0x000ee80000300800 */
[----:B------:R-:W3:Y:S04]  /*1a0b0*/  LDL R78, [R1+0x320] ;  /* 0x00032000014e7983 */ /* 0x000ee80000100800 */
[----:B------:R0:W-:Y:S04]  /*1a0c0*/  STS.U8 [R77+UR9+0x5900], R71 ;  /* 0x005900474d007988 */ /* 0x0001e80008000009 */
        /* <DEDUP_REMOVED lines=14> */
[----:B------:R0:W-:Y:S04]  /*1a1b0*/  STS.U8 [R77+UR9+0x5d00], R62 ;  /* 0x005d003e4d007988 */ /* 0x0001e80008000009 */
[----:B------:R1:W-:Y:S01]  /*1a1c0*/  STS.U8 [R77+UR9+0x7d00], R61 ;  /* 0x007d003d4d007988 */ /* 0x0003e20008000009 */
[----:B0-----:R-:W-:Y:S02]  /*1a1d0*/  PRMT R62, RZ, 0x7610, R62 ;  /* 0x00007610ff3e7816 */ /* 0x001fe4000000003e */
[----:B-1----:R-:W-:Y:S01]  /*1a1e0*/  PRMT R61, RZ, 0x7610, R61 ;  /* 0x00007610ff3d7816 */ /* 0x002fe2000000003d */
[----:B------:R0:W-:Y:S04]  /*1a1f0*/  STS.U8 [R77+UR9+0x7500], R79 ;  /* 0x0075004f4d007988 */ /* 0x0001e80008000009 */
[----:B0-----:R-:W2:Y:S01]  /*1a200*/  LDL R77, [R1+0x3a0] ;  /* 0x0003a000014d7983 */ /* 0x001ea20000100800 */
[----:B------:R-:W-:-:S03]  /*1a210*/  @!P2 IMAD.MOV.U32 R47, RZ, RZ, R7 ;  /* 0x000000ffff2fa224 */ /* 0x000fc600078e0007 */
        /* <DEDUP_REMOVED lines=13> */
[----:B------:R0:W2:Y:S02]  /*1a2f0*/  @!P2 LDG.E.U8 R61, desc[UR24][R46.64] ;  /* 0x000000182e3da981 */ /* 0x0000a4000c1e1100 */
[----:B0-----:R-:W-:Y:S02]  /*1a300*/  @!P2 IMAD.MOV.U32 R46, RZ, RZ, R78 ;  /* 0x000000ffff2ea224 */ /* 0x001fe400078e004e */
[----:B------:R-:W2:Y:S01]  /*1a310*/  LDL R78, [R1+0x39c] ;  /* 0x00039c00014e7983 */ /* 0x000ea20000100800 */
[----:B------:R-:W0:Y:S01]  /*1a320*/  S2R R76, SR_TID.X ;  /* 0x00000000004c7919 */ /* 0x000e220000002100 */
[----:B------:R-:W-:Y:S01]  /*1a330*/  PRMT R79, RZ, 0x7610, R79 ;  /* 0x00007610ff4f7816 */ /* 0x000fe2000000004f */
[----:B------:R-:W-:-:S05]  /*1a340*/  @!P2 IMAD.MOV.U32 R47, RZ, RZ, R84 ;  /* 0x000000ffff2fa224 */ /* 0x000fca00078e0054 */
[----:B------:R1:W2:Y:S01]  /*1a350*/  @!P2 LDG.E.U8 R79, desc[UR24][R46.64] ;  /* 0x000000182e4fa981 */ /* 0x0002a2000c1e1100 */
[----:B0-----:R-:W-:-:S04]  /*1a360*/  LOP3.LUT R76, R76, 0x7f, RZ, 0xc0, !PT ;  /* 0x0000007f4c4c7812 */ /* 0x001fc800078ec0ff */
[----:B------:R-:W-:Y:S01]  /*1a370*/  LOP3.LUT R76, R76, 0x30, RZ, 0x3c, !PT ;  /* 0x000000304c4c7812 */ /* 0x000fe200078e3cff */
[----:B-1----:R-:W-:Y:S02]  /*1a380*/  @!P2 IMAD.MOV.U32 R47, RZ, RZ, R7 ;  /* 0x000000ffff2fa224 */ /* 0x002fe400078e0007 */
[----:B------:R-:W2:Y:S04]  /*1a390*/  LDL R7, [R1+0x3bc] ;  /* 0x0003bc0001077983 */ /* 0x000ea80000100800 */
[----:B------:R0:W-:Y:S04]  /*1a3a0*/  STS.U8 [R76+UR9+0x4180], R81 ;  /* 0x004180514c007988 */ /* 0x0001e80008000009 */
[----:B------:R1:W-:Y:S01]  /*1a3b0*/  STS.U8 [R76+UR9+0x4580], R83 ;  /* 0x004580534c007988 */ /* 0x0003e20008000009 */
[----:B0-----:R-:W-:-:S02]  /*1a3c0*/  PRMT R81, RZ, 0x7610, R81 ;  /* 0x00007610ff517816 */ /* 0x001fc40000000051 */
[----:B-1----:R-:W-:Y:S01]  /*1a3d0*/  PRMT R83, RZ, 0x7610, R83 ;  /* 0x00007610ff537816 */ /* 0x002fe20000000053 */
[----:B------:R0:W-:Y:S02]  /*1a3e0*/  STS.U8 [R76+UR9+0x6580], R85 ;  /* 0x006580554c007988 */ /* 0x0001e40008000009 */
[----:B0-----:R-:W-:Y:S01]  /*1a3f0*/  PRMT R85, RZ, 0x7610, R85 ;  /* 0x00007610ff557816 */ /* 0x001fe20000000055 */
[----:B---3--:R-:W-:-:S05]  /*1a400*/  @!P2 IMAD.MOV.U32 R46, RZ, RZ, R6 ;  /* 0x000000ffff2ea224 */ /* 0x008fca00078e0006 */
[----:B------:R4:W3:Y:S02]  /*1a410*/  @!P2 LDG.E.U8 R81, desc[UR24][R46.64] ;  /* 0x000000182e51a981 */ /* 0x0008e4000c1e1100 */
[----:B----4-:R-:W-:Y:S02]  /*1a420*/  @!P2 IMAD.MOV.U32 R46, RZ, RZ, R4 ;  /* 0x000000ffff2ea224 */ /* 0x010fe400078e0004 */
[----:B------:R-:W-:Y:S02]  /*1a430*/  @!P2 IMAD.MOV.U32 R47, RZ, RZ, R5 ;  /* 0x000000ffff2fa224 */ /* 0x000fe400078e0005 */
[----:B------:R-:W4:Y:S04]  /*1a440*/  LDL R5, [R1+0x3c0] ;  /* 0x0003c00001057983 */ /* 0x000f280000100800 */
[----:B------:R2:W3:Y:S02]  /*1a450*/  @!P2 LDG.E.U8 R83, desc[UR24][R46.64] ;  /* 0x000000182e53a981 */ /* 0x0004e4000c1e1100 */
[----:B--2---:R-:W-:-:S02]  /*1a460*/  @!P2 IMAD.MOV.U32 R46, RZ, RZ, R0 ;  /* 0x000000ffff2ea224 */ /* 0x004fc400078e0000 */
[----:B------:R-:W2:Y:S01]  /*1a470*/  LDL R0, [R1+0x3d8] ;  /* 0x0003d80001007983 */ /* 0x000ea20000100800 */
[----:B------:R-:W-:-:S03]  /*1a480*/  @!P2 IMAD.MOV.U32 R47, RZ, RZ, R2 ;  /* 0x000000ffff2fa224 */ /* 0x000fc600078e0002 */
[----:B------:R-:W3:Y:S04]  /*1a490*/  LDL R2, [R1+0x1fc] ;  /* 0x0001fc0001027983 */ /* 0x000ee80000100800 */
[----:B------:R-:W3:Y:S04]  /*1a4a0*/  LDL.LU R84, [R1+0x80] ;  /* 0x0000800001547983 */ /* 0x000ee80000300800 */
[----:B------:R-:W3:Y:S04]  /*1a4b0*/  LDL.LU R86, [R1+0x7c] ;  /* 0x00007c0001567983 */ /* 0x000ee80000300800 */
[----:B------:R-:W3:Y:S04]  /*1a4c0*/  LDL.LU R4, [R1+0x40] ;  /* 0x0000400001047983 */ /* 0x000ee80000300800 */
[----:B------:R0:W3:Y:S04]  /*1a4d0*/  @!P2 LDG.E.U8 R85, desc[UR24][R46.64] ;  /* 0x000000182e55a981 */ /* 0x0000e8000c1e1100 */
[----:B------:R-:W3:Y:S01]  /*1a4e0*/  LDL.LU R6, [R1+0x3c] ;  /* 0x00003c0001067983 */ /* 0x000ee20000300800 */
[----:B0-----:R-:W-:-:S02]  /*1a4f0*/  @!P2 IMAD.MOV.U32 R46, RZ, RZ, R77 ;  /* 0x000000ffff2ea224 */ /* 0x001fc400078e004d */
[----:B------:R-:W-:Y:S01]  /*1a500*/  @!P2 IMAD.MOV.U32 R47, RZ, RZ, R78 ;  /* 0x000000ffff2fa224 */ /* 0x000fe200078e004e */
[----:B------:R-:W3:Y:S04]  /*1a510*/  LDL R77, [R1+0x20c] ;  /* 0x00020c00014d7983 */ /* 0x000ee80000100800 */
[----:B------:R-:W3:Y:S04]  /*1a520*/  LDL R78, [R1+0x1f8] ;  /* 0x0001f800014e7983 */ /* 0x000ee80000100800 */
[----:B------:R0:W-:Y:S04]  /*1a530*/  STS.U8 [R76+UR9+0x4980], R87 ;  /* 0x004980574c007988 */ /* 0x0001e80008000009 */
[----:B------:R1:W-:Y:S04]  /*1a540*/  STS.U8 [R76+UR9+0x6980], R89 ;  /* 0x006980594c007988 */ /* 0x0003e80008000009 */
[----:B------:R1:W-:Y:S01]  /*1a550*/  STS.U8 [R76+UR9+0x4d80], R91 ;  /* 0x004d805b4c007988 */ /* 0x0003e20008000009 */
[----:B0-----:R-:W-:-:S03]  /*1a560*/  PRMT R87, RZ, 0x7610, R87 ;  /* 0x00007610ff577816 */ /* 0x001fc60000000057 */
[----:B------:R-:W3:Y:S01]  /*1a570*/  LDL.LU R88, [R1+0x6a4] ;  /* 0x0006a40001587983 */ /* 0x000ee20000300800 */
[----:B-1----:R-:W-:-:S03]  /*1a580*/  PRMT R89, RZ, 0x7610, R89 ;  /* 0x00007610ff597816 */ /* 0x002fc60000000059 */
[----:B------:R0:W3:Y:S01]  /*1a590*/  @!P2 LDG.E.U8 R87, desc[UR24][R46.64] ;  /* 0x000000182e57a981 */ /* 0x0000e2000c1e1100 */
[----:B------:R-:W-:-:S03]  /*1a5a0*/  PRMT R91, RZ, 0x7610, R91 ;  /* 0x00007610ff5b7816 */ /* 0x000fc6000000005b */
[----:B------:R-:W3:Y:S01]  /*1a5b0*/  LDL.LU R90, [R1+0xf0] ;  /* 0x0000f000015a7983 */ /* 0x000ee20000300800 */
[----:B0-----:R-:W-:-:S03]  /*1a5c0*/  @!P2 IMAD.MOV.U32 R47, RZ, RZ, R7 ;  /* 0x000000ffff2fa224 */ /* 0x001fc600078e0007 */
[----:B------:R0:W-:Y:S04]  /*1a5d0*/  STS.U8 [R76+UR9+0x6d80], R93 ;  /* 0x006d805d4c007988 */ /* 0x0001e80008000009 */
[----:B------:R1:W-:Y:S01]  /*1a5e0*/  STS.U8 [R76+UR9+0x6180], R92 ;  /* 0x0061805c4c007988 */ /* 0x0003e20008000009 */
[----:B0-----:R-:W-:Y:S01]  /*1a5f0*/  PRMT R93, RZ, 0x7610, R93 ;  /* 0x00007610ff5d7816 */ /* 0x001fe2000000005d */
[----:B----4-:R-:W-:-:S05]  /*1a600*/  @!P2 IMAD.MOV.U32 R46, RZ, RZ, R5 ;  /* 0x000000ffff2ea224 */ /* 0x010fca00078e0005 */
[----:B------:R2:W4:Y:S02]  /*1a610*/  @!P2 LDG.E.U8 R89, desc[UR24][R46.64] ;  /* 0x000000182e59a981 */ /* 0x000524000c1e1100 */
[----:B--2---:R-:W-:Y:S02]  /*1a620*/  @!P2 IMAD.MOV.U32 R46, RZ, RZ, R0 ;  /* 0x000000ffff2ea224 */ /* 0x004fe400078e0000 */
[----:B------:R-:W2:Y:S01]  /*1a630*/  LDL.LU R0, [R1+0xec] ;  /* 0x0000ec0001007983 */ /* 0x000ea20000300800 */
[----:B---3--:R-:W-:-:S03]  /*1a640*/  @!P2 IMAD.MOV.U32 R47, RZ, RZ, R2 ;  /* 0x000000ffff2fa224 */ /* 0x008fc600078e0002 */
[----:B------:R-:W3:Y:S04]  /*1a650*/  LDL.LU R2, [R1+0xb8] ;  /* 0x0000b80001027983 */ /* 0x000ee80000300800 */
[----:B------:R0:W2:Y:S04]  /*1a660*/  @!P2 LDG.E.U8 R91, desc[UR24][R46.64] ;  /* 0x000000182e5ba981 */ /* 0x0000a8000c1e1100 */
[----:B------:R-:W2:Y:S04]  /*1a670*/  LDL.LU R5, [R1+0xb4] ;  /* 0x0000b40001057983 */ /* 0x000ea80000300800 */
[----:B------:R-:W2:Y:S04]  /*1a680*/  LDL.LU R7, [R1+0x78] ;  /* 0x0000780001077983 */ /* 0x000ea80000300800 */
[----:B-1----:R-:W2:Y:S04]  /*1a690*/  LDL.LU R92, [R1+0x74] ;  /* 0x00007400015c7983 */ /* 0x002ea80000300800 */
[----:B------:R1:W-:Y:S01]  /*1a6a0*/  STS.U8 [R76+UR9+0x5180], R84 ;  /* 0x005180544c007988 */ /* 0x0003e20008000009 */
[----:B0-----:R-:W-:-:S03]  /*1a6b0*/  @!P2 IMAD.MOV.U32 R46, RZ, RZ, R77 ;  /* 0x000000ffff2ea224 */ /* 0x001fc600078e004d */
[----:B------:R-:W2:Y:S01]  /*1a6c0*/  LDL.LU R77, [R1+0x34] ;  /* 0x00003400014d7983 */ /* 0x000ea20000300800 */
[----:B------:R-:W-:-:S03]  /*1a6d0*/  @!P2 IMAD.MOV.U32 R47, RZ, RZ, R78 ;  /* 0x000000ffff2fa224 */ /* 0x000fc600078e004e */
[----:B------:R-:W2:Y:S04]  /*1a6e0*/  LDL.LU R78, [R1] ;  /* 0x00000000014e7983 */ /* 0x000ea80000300800 */
[----:B------:R0:W2:Y:S04]  /*1a6f0*/  @!P2 LDG.E.U8 R93, desc[UR24][R46.64] ;  /* 0x000000182e5da981 */ /* 0x0000a8000c1e1100 */
[----:B------:R0:W-:Y:S04]  /*1a700*/  STS.U8 [R76+UR9+0x7180], R86 ;  /* 0x007180564c007988 */ /* 0x0001e80008000009 */
[----:B------:R-:W2:Y:S04]  /*1a710*/  LDL.LU R46, [R1+0x6cc] ;  /* 0x0006cc00012e7983 */ /* 0x000ea80000300800 */
[----:B------:R-:W2:Y:S04]  /*1a720*/  LDL.LU R47, [R1+0x6a8] ;  /* 0x0006a800012f7983 */ /* 0x000ea80000300800 */
[----:B-1----:R-:W2:Y:S04]  /*1a730*/  LDL.LU R84, [R1+0x74c] ;  /* 0x00074c0001547983 */ /* 0x002ea80000300800 */
[----:B0-----:R-:W2:Y:S04]  /*1a740*/  LDL.LU R86, [R1+0x748] ;  /* 0x0007480001567983 */ /* 0x001ea80000300800 */
[----:B------:R0:W-:Y:S04]  /*1a750*/  STS.U8 [R76+UR9+0x5580], R4 ;  /* 0x005580044c007988 */ /* 0x0001e80008000009 */
[----:B0-----:R-:W2:Y:S04]  /*1a760*/  LDL.LU R4, [R1+0x744] ;  /* 0x0007440001047983 */ /* 0x001ea80000300800 */
[----:B------:R0:W-:Y:S04]  /*1a770*/  STS.U8 [R76+UR9+0x7580], R6 ;  /* 0x007580064c007988 */ /* 0x0001e80008000009 */
[----:B------:R-:W-:Y:S04]  /*1a780*/  STS.U8 [R76+UR9+0x5d80], R75 ;  /* 0x005d804b4c007988 */ /* 0x000fe80008000009 */
[----:B0-----:R-:W3:Y:S04]  /*1a790*/  LDL.LU R6, [R1+0x740] ;  /* 0x0007400001067983 */ /* 0x001ee80000300800 */
[----:B--2---:R0:W-:Y:S04]  /*1a7a0*/  STS.U8 [R76+UR9+0x7980], R4 ;  /* 0x007980044c007988 */ /* 0x0041e80008000009 */
[----:B0-----:R-:W2:Y:S04]  /*1a7b0*/  LDL.LU R4, [R1+0x6c4] ;  /* 0x0006c40001047983 */ /* 0x001ea80000300800 */
[----:B------:R-:W2:Y:S04]  /*1a7c0*/  LDL.LU R75, [R1+0x6d0] ;  /* 0x0006d000014b7983 */ /* 0x000ea80000300800 */
[----:B---3--:R0:W-:Y:S04]  /*1a7d0*/  STS.U8 [R76+UR9+0x5980], R6 ;  /* 0x005980064c007988 */ /* 0x0081e80008000009 */
[----:B------:R1:W-:Y:S01]  /*1a7e0*/  STS.U8 [R76+UR9+0x7d80], R74 ;  /* 0x007d804a4c007988 */ /* 0x0003e20008000009 */
[----:B0-----:R-:W-:-:S03]  /*1a7f0*/  LOP3.LUT R6, R3, 0x40, RZ, 0x3c, !PT ;  /* 0x0000004003067812 */ /* 0x001fc600078e3cff */
[----:B-1----:R-:W3:Y:S04]  /*1a800*/  LDL.LU R76, [R1+0x38] ;  /* 0x00003800014c7983 */ /* 0x002ee80000300800 */
[----:B------:R-:W3:Y:S04]  /*1a810*/  LDL.LU R74, [R1+0x11c] ;  /* 0x00011c00014a7983 */ /* 0x000ee80000300800 */
[----:B--2---:R0:W-:Y:S04]  /*1a820*/  STS.U8 [R6+UR9+0x4200], R75 ;  /* 0x0042004b06007988 */ /* 0x0041e80008000009 */
[----:B------:R1:W-:Y:S04]  /*1a830*/  STS.U8 [R6+UR9+0x6200], R46 ;  /* 0x0062002e06007988 */ /* 0x0003e80008000009 */
[----:B------:R2:W-:Y:S04]  /*1a840*/  STS.U8 [R6+UR9+0x4600], R47 ;  /* 0x0046002f06007988 */ /* 0x0005e80008000009 */
[----:B0-----:R-:W4:Y:S04]  /*1a850*/  LDL.LU R75, [R1+0xe8] ;  /* 0x0000e800014b7983 */ /* 0x001f280000300800 */
[----:B-1----:R-:W4:Y:S04]  /*1a860*/  LDL.LU R46, [R1+0xe4] ;  /* 0x0000e400012e7983 */ /* 0x002f280000300800 */
[----:B--2---:R-:W2:Y:S04]  /*1a870*/  LDL.LU R47, [R1+0xb0] ;  /* 0x0000b000012f7983 */ /* 0x004ea80000300800 */
[----:B------:R0:W-:Y:S04]  /*1a880*/  STS.U8 [R6+UR9+0x6600], R88 ;  /* 0x0066005806007988 */ /* 0x0001e80008000009 */
[----:B------:R1:W-:Y:S04]  /*1a890*/  STS.U8 [R6+UR9+0x4a00], R90 ;  /* 0x004a005a06007988 */ /* 0x0003e80008000009 */
[----:B------:R3:W-:Y:S04]  /*1a8a0*/  STS.U8 [R6+UR9+0x6a00], R0 ;  /* 0x006a000006007988 */ /* 0x0007e80008000009 */
[----:B0-----:R-:W2:Y:S04]  /*1a8b0*/  LDL.LU R88, [R1+0x73c] ;  /* 0x00073c0001587983 */ /* 0x001ea80000300800 */
[----:B-1----:R-:W2:Y:S04]  /*1a8c0*/  LDL.LU R90, [R1+0x738] ;  /* 0x00073800015a7983 */ /* 0x002ea80000300800 */
[----:B------:R0:W-:Y:S04]  /*1a8d0*/  STS.U8 [R6+UR9+0x4e00], R2 ;  /* 0x004e000206007988 */ /* 0x0001e80008000009 */
[----:B---3--:R-:W3:Y:S04]  /*1a8e0*/  LDL.LU R0, [R1+0xac] ;  /* 0x0000ac0001007983 */ /* 0x008ee80000300800 */
[----:B------:R1:W-:Y:S04]  /*1a8f0*/  STS.U8 [R6+UR9+0x6e00], R5 ;  /* 0x006e000506007988 */ /* 0x0003e80008000009 */
[----:B0-----:R-:W2:Y:S04]  /*1a900*/  LDL.LU R2, [R1+0x70] ;  /* 0x0000700001027983 */ /* 0x001ea80000300800 */
[----:B------:R0:W-:Y:S04]  /*1a910*/  STS.U8 [R6+UR9+0x5200], R7 ;  /* 0x0052000706007988 */ /* 0x0001e80008000009 */
[----:B-1----:R-:W2:Y:S04]  /*1a920*/  LDL.LU R5, [R1+0x6c] ;  /* 0x00006c0001057983 */ /* 0x002ea80000300800 */
[----:B------:R1:W-:Y:S04]  /*1a930*/  STS.U8 [R6+UR9+0x7200], R92 ;  /* 0x0072005c06007988 */ /* 0x0003e80008000009 */
[----:B0-----:R-:W2:Y:S04]  /*1a940*/  LDL.LU R7, [R1+0x30] ;  /* 0x0000300001077983 */ /* 0x001ea80000300800 */
[----:B-1----:R-:W2:Y:S04]  /*1a950*/  LDL.LU R92, [R1+0x734] ;  /* 0x00073400015c7983 */ /* 0x002ea80000300800 */
[----:B------:R-:W-:Y:S04]  /*1a960*/  STS.U8 [R6+UR9+0x5600], R76 ;  /* 0x0056004c06007988 */ /* 0x000fe80008000009 */
[----:B------:R-:W-:Y:S04]  /*1a970*/  STS.U8 [R6+UR9+0x7600], R77 ;  /* 0x0076004d06007988 */ /* 0x000fe80008000009 */
[----:B------:R-:W-:Y:S01]  /*1a980*/  STS.U8 [R6+UR9+0x5a00], R78 ;  /* 0x005a004e06007988 */ /* 0x000fe20008000009 */
[----:B------:R-:W-:-:S03]  /*1a990*/  LOP3.LUT R3, R3, 0x50, RZ, 0x3c, !PT ;  /* 0x0000005003037812 */ /* 0x000fc600078e3cff */
[----:B--2---:R0:W-:Y:S04]  /*1a9a0*/  STS.U8 [R6+UR9+0x7a00], R92 ;  /* 0x007a005c06007988 */ /* 0x0041e80008000009 */
[----:B------:R1:W-:Y:S04]  /*1a9b0*/  STS.U8 [R6+UR9+0x5e00], R72 ;  /* 0x005e004806007988 */ /* 0x0003e80008000009 */
[----:B0-----:R-:W2:Y:S04]  /*1a9c0*/  LDL.LU R92, [R1+0x69c] ;  /* 0x00069c00015c7983 */ /* 0x001ea80000300800 */
[----:B-1----:R-:W2:Y:S04]  /*1a9d0*/  LDL.LU R72, [R1+0x6c0] ;  /* 0x0006c00001487983 */ /* 0x002ea80000300800 */
[----:B------:R0:W-:Y:S04]  /*1a9e0*/  STS.U8 [R6+UR9+0x7e00], R70 ;  /* 0x007e004606007988 */ /* 0x0001e80008000009 */
[----:B0-----:R-:W3:Y:S04]  /*1a9f0*/  LDL.LU R70, [R1+0x2c] ;  /* 0x00002c0001467983 */ /* 0x001ee80000300800 */
[----:B------:R0:W-:Y:S04]  /*1aa00*/  STS.U8 [R3+UR9+0x4280], R4 ;  /* 0x0042800403007988 */ /* 0x0001e80008000009 */
[----:B------:R-:W3:Y:S04]  /*1aa10*/  LDL.LU R6, [R1+0x6bc] ;  /* 0x0006bc0001067983 */ /* 0x000ee80000300800 */
[----:B0-----:R-:W3:Y:S04]  /*1aa20*/  LDL.LU R4, [R1+0x6b8] ;  /* 0x0006b80001047983 */ /* 0x001ee80000300800 */
[----:B------:R-:W3:Y:S04]  /*1aa30*/  LDL.LU R76, [R1+0x118] ;  /* 0x00011800014c7983 */ /* 0x000ee80000300800 */
[----:B------:R-:W3:Y:S04]  /*1aa40*/  LDL.LU R77, [R1+0x114] ;  /* 0x00011400014d7983 */ /* 0x000ee80000300800 */
[----:B------:R-:W3:Y:S04]  /*1aa50*/  LDL.LU R78, [R1+0xe0] ;  /* 0x0000e000014e7983 */ /* 0x000ee80000300800 */
[----:B--2---:R0:W-:Y:S04]  /*1aa60*/  STS.U8 [R3+UR9+0x6280], R72 ;  /* 0x0062804803007988 */ /* 0x0041e80008000009 */
[----:B------:R1:W-:Y:S04]  /*1aa70*/  STS.U8 [R3+UR9+0x4680], R92 ;  /* 0x0046805c03007988 */ /* 0x0003e80008000009 */
[----:B------:R-:W-:Y:S04]  /*1aa80*/  STS.U8 [R3+UR9+0x6680], R74 ;  /* 0x0066804a03007988 */ /* 0x000fe80008000009 */
[----:B----4-:R-:W-:Y:S04]  /*1aa90*/  STS.U8 [R3+UR9+0x4a80], R75 ;  /* 0x004a804b03007988 */ /* 0x010fe80008000009 */
[----:B------:R2:W-:Y:S04]  /*1aaa0*/  STS.U8 [R3+UR9+0x6a80], R46 ;  /* 0x006a802e03007988 */ /* 0x0005e80008000009 */
[----:B0-----:R-:W4:Y:S04]  /*1aab0*/  LDL.LU R72, [R1+0x6b4] ;  /* 0x0006b40001487983 */ /* 0x001f280000300800 */
[----:B-1----:R-:W4:Y:S01]  /*1aac0*/  LDL.LU R92, [R1+0x6b0] ;  /* 0x0006b000015c7983 */ /* 0x002f220000300800 */
[----:B--2---:R-:W0:Y:S03]  /*1aad0*/  S2R R46, SR_TID.X ;  /* 0x00000000002e7919 */ /* 0x004e260000002100 */
[----:B------:R1:W-:Y:S04]  /*1aae0*/  STS.U8 [R3+UR9+0x4e80], R47 ;  /* 0x004e802f03007988 */ /* 0x0003e80008000009 */
[----:B------:R-:W2:Y:S04]  /*1aaf0*/  LDL.LU R74, [R1+0x110] ;  /* 0x00011000014a7983 */ /* 0x000ea80000300800 */
[----:B------:R-:W2:Y:S04]  /*1ab00*/  LDL.LU R75, [R1+0x10c] ;  /* 0x00010c00014b7983 */ /* 0x000ea80000300800 */
[----:B---3--:R3:W-:Y:S04]  /*1ab10*/  STS.U8 [R3+UR9+0x6e80], R0 ;  /* 0x006e800003007988 */ /* 0x0087e80008000009 */
[----:B-1----:R-:W2:Y:S04]  /*1ab20*/  LDL.LU R47, [R1+0xd8] ;  /* 0x0000d800012f7983 */ /* 0x002ea80000300800 */
[----:B------:R1:W-:Y:S04]  /*1ab30*/  STS.U8 [R3+UR9+0x5280], R2 ;  /* 0x0052800203007988 */ /* 0x0003e80008000009 */
[----:B---3--:R-:W3:Y:S04]  /*1ab40*/  LDL.LU R0, [R1+0x730] ;  /* 0x0007300001007983 */ /* 0x008ee80000300800 */
[----:B------:R1:W-:Y:S01]  /*1ab50*/  STS.U8 [R3+UR9+0x7280], R5 ;  /* 0x0072800503007988 */ /* 0x0003e20008000009 */
[----:B0-----:R-:W-:-:S03]  /*1ab60*/  LOP3.LUT R46, R46, 0x7f, RZ, 0xc0, !PT ;  /* 0x0000007f2e2e7812 */ /* 0x001fc600078ec0ff */
[----:B-1----:R-:W2:Y:S04]  /*1ab70*/  LDL.LU R2, [R1+0x72c] ;  /* 0x00072c0001027983 */ /* 0x002ea80000300800 */
[----:B------:R0:W-:Y:S04]  /*1ab80*/  STS.U8 [R3+UR9+0x5680], R7 ;  /* 0x0056800703007988 */ /* 0x0001e80008000009 */
[----:B------:R-:W2:Y:S04]  /*1ab90*/  LDL.LU R5, [R1+0x728] ;  /* 0x0007280001057983 */ /* 0x000ea80000300800 */
[----:B------:R1:W-:Y:S04]  /*1aba0*/  STS.U8 [R3+UR9+0x7680], R70 ;  /* 0x0076804603007988 */ /* 0x0003e80008000009 */
[----:B0-----:R-:W2:Y:S04]  /*1abb0*/  LDL.LU R7, [R1+0x724] ;  /* 0x0007240001077983 */ /* 0x001ea80000300800 */
[----:B------:R0:W-:Y:S01]  /*1abc0*/  STS.U8 [R3+UR9+0x5a80], R90 ;  /* 0x005a805a03007988 */ /* 0x0001e20008000009 */
[----:B-1----:R-:W-:-:S03]  /*1abd0*/  LOP3.LUT R70, R46, 0x60, RZ, 0x3c, !PT ;  /* 0x000000602e467812 */ /* 0x002fc600078e3cff */
[----:B------:R1:W-:Y:S04]  /*1abe0*/  STS.U8 [R3+UR9+0x7a80], R88 ;  /* 0x007a805803007988 */ /* 0x0003e80008000009 */
[----:B------:R1:W-:Y:S04]  /*1abf0*/  STS.U8 [R3+UR9+0x5e80], R68 ;  /* 0x005e804403007988 */ /* 0x0003e80008000009 */
[----:B0-----:R-:W2:Y:S04]  /*1ac00*/  LDL.LU R90, [R1+0x68] ;  /* 0x00006800015a7983 */ /* 0x001ea80000300800 */
[----:B-1----:R-:W2:Y:S04]  /*1ac10*/  LDL.LU R88, [R1+0xa4] ;  /* 0x0000a40001587983 */ /* 0x002ea80000300800 */
[----:B------:R-:W2:Y:S04]  /*1ac20*/  LDL.LU R68, [R1+0xa8] ;  /* 0x0000a80001447983 */ /* 0x000ea80000300800 */
[----:B------:R0:W-:Y:S04]  /*1ac30*/  STS.U8 [R3+UR9+0x7e80], R66 ;  /* 0x007e804203007988 */ /* 0x0001e80008000009 */
[----:B------:R1:W-:Y:S04]  /*1ac40*/  STS.U8 [R70+UR9+0x4300], R6 ;  /* 0x0043000646007988 */ /* 0x0003e80008000009 */
[----:B0-----:R-:W2:Y:S04]  /*1ac50*/  LDL.LU R3, [R1+0x720] ;  /* 0x0007200001037983 */ /* 0x001ea80000300800 */
[----:B------:R-:W2:Y:S04]  /*1ac60*/  LDL.LU R66, [R1+0xdc] ;  /* 0x0000dc0001427983 */ /* 0x000ea80000300800 */
[----:B-1----:R-:W3:Y:S04]  /*1ac70*/  LDL.LU R6, [R1+0x71c] ;  /* 0x00071c0001067983 */ /* 0x002ee80000300800 */
[----:B------:R0:W-:Y:S04]  /*1ac80*/  STS.U8 [R70+UR9+0x6300], R4 ;  /* 0x0063000446007988 */ /* 0x0001e80008000009 */
[----:B0-----:R-:W3:Y:S04]  /*1ac90*/  LDL.LU R4, [R1+0x718] ;  /* 0x0007180001047983 */ /* 0x001ee80000300800 */
[----:B------:R-:W-:Y:S04]  /*1aca0*/  STS.U8 [R70+UR9+0x4700], R76 ;  /* 0x0047004c46007988 */ /* 0x000fe80008000009 */
[----:B------:R-:W-:Y:S04]  /*1acb0*/  STS.U8 [R70+UR9+0x6700], R77 ;  /* 0x0067004d46007988 */ /* 0x000fe80008000009 */
[----:B------:R-:W-:Y:S04]  /*1acc0*/  STS.U8 [R70+UR9+0x4b00], R78 ;  /* 0x004b004e46007988 */ /* 0x000fe80008000009 */
[----:B--2---:R-:W-:Y:S04]  /*1acd0*/  STS.U8 [R70+UR9+0x6b00], R66 ;  /* 0x006b004246007988 */ /* 0x004fe80008000009 */
[----:B------:R-:W-:Y:S04]  /*1ace0*/  STS.U8 [R70+UR9+0x4f00], R68 ;  /* 0x004f004446007988 */ /* 0x000fe80008000009 */
[----:B------:R-:W-:Y:S04]  /*1acf0*/  STS.U8 [R70+UR9+0x6f00], R88 ;  /* 0x006f005846007988 */ /* 0x000fe80008000009 */
[----:B------:R-:W-:Y:S04]  /*1ad00*/  STS.U8 [R70+UR9+0x5300], R90 ;  /* 0x0053005a46007988 */ /* 0x000fe80008000009 */
[----:B---3--:R0:W-:Y:S04]  /*1ad10*/  STS.U8 [R70+UR9+0x7300], R4 ;  /* 0x0073000446007988 */ /* 0x0081e80008000009 */
[----:B------:R1:W-:Y:S04]  /*1ad20*/  STS.U8 [R70+UR9+0x5700], R7 ;  /* 0x0057000746007988 */ /* 0x0003e80008000009 */
[----:B------:R2:W-:Y:S04]  /*1ad30*/  STS.U8 [R70+UR9+0x7700], R5 ;  /* 0x0077000546007988 */ /* 0x0005e80008000009 */
[----:B0-----:R-:W3:Y:S04]  /*1ad40*/  LDL.LU R4, [R1+0x714] ;  /* 0x0007140001047983 */ /* 0x001ee80000300800 */
[----:B-1----:R-:W3:Y:S04]  /*1ad50*/  LDL.LU R7, [R1+0x710] ;  /* 0x0007100001077983 */ /* 0x002ee80000300800 */
[----:B--2---:R-:W2:Y:S01]  /*1ad60*/  LDL.LU R5, [R1+0x70c] ;  /* 0x00070c0001057983 */ /* 0x004ea20000300800 */
[----:B------:R-:W-:-:S03]  /*1ad70*/  LOP3.LUT R46, R46, 0x70, RZ, 0x3c, !PT ;  /* 0x000000702e2e7812 */ /* 0x000fc600078e3cff */
[----:B------:R-:W-:Y:S04]  /*1ad80*/  STS.U8 [R70+UR9+0x5b00], R86 ;  /* 0x005b005646007988 */ /* 0x000fe80008000009 */
[----:B------:R-:W-:Y:S04]  /*1ad90*/  STS.U8 [R70+UR9+0x7b00], R84 ;  /* 0x007b005446007988 */ /* 0x000fe80008000009 */
[----:B------:R-:W-:Y:S04]  /*1ada0*/  STS.U8 [R70+UR9+0x5f00], R64 ;  /* 0x005f004046007988 */ /* 0x000fe80008000009 */
[----:B------:R-:W-:Y:S04]  /*1adb0*/  STS.U8 [R70+UR9+0x7f00], R63 ;  /* 0x007f003f46007988 */ /* 0x000fe80008000009 */
[----:B----4-:R-:W-:Y:S04]  /*1adc0*/  STS.U8 [R46+UR9+0x4380], R72 ;  /* 0x004380482e007988 */ /* 0x010fe80008000009 */
[----:B------:R-:W-:Y:S04]  /*1add0*/  STS.U8 [R46+UR9+0x6380], R92 ;  /* 0x0063805c2e007988 */ /* 0x000fe80008000009 */
[----:B------:R-:W-:Y:S04]  /*1ade0*/  STS.U8 [R46+UR9+0x4780], R74 ;  /* 0x0047804a2e007988 */ /* 0x000fe80008000009 */
[----:B------:R-:W-:Y:S04]  /*1adf0*/  STS.U8 [R46+UR9+0x6780], R75 ;  /* 0x0067804b2e007988 */ /* 0x000fe80008000009 */
[----:B------:R0:W-:Y:S02]  /*1ae00*/  STS.U8 [R46+UR9+0x4b80], R47 ;  /* 0x004b802f2e007988 */ /* 0x0001e40008000009 */
[----:B0-----:R-:W0:Y:S01]  /*1ae10*/  S2R R47, SR_TID.X ;  /* 0x00000000002f7919 */ /* 0x001e220000002100 */
[----:B------:R-:W1:Y:S01]  /*1ae20*/  S2R R78, SR_TID.X ;  /* 0x00000000004e7919 */ /* 0x000e620000002100 */
[----:B------:R-:W4:Y:S01]  /*1ae30*/  S2R R77, SR_TID.X ;  /* 0x00000000004d7919 */ /* 0x000f220000002100 */
[----:B------:R-:W0:Y:S01]  /*1ae40*/  S2R R76, SR_TID.X ;  /* 0x00000000004c7919 */ /* 0x000e220000002100 */
[----:B--2---:R2:W-:Y:S04]  /*1ae50*/  STS.U8 [R46+UR9+0x6b80], R5 ;  /* 0x006b80052e007988 */ /* 0x0045e80008000009 */
[----:B---3--:R3:W-:Y:S04]  /*1ae60*/  STS.U8 [R46+UR9+0x4f80], R7 ;  /* 0x004f80072e007988 */ /* 0x0087e80008000009 */
[----:B------:R0:W-:Y:S04]  /*1ae70*/  STS.U8 [R46+UR9+0x6f80], R4 ;  /* 0x006f80042e007988 */ /* 0x0001e80008000009 */
[----:B--2---:R2:W5:Y:S04]  /*1ae80*/  LDL.LU R5, [R1+0x708] ;  /* 0x0007080001057983 */ /* 0x0045680000300800 */
[----:B---3--:R2:W5:Y:S04]  /*1ae90*/  LDL.LU R7, [R1+0x704] ;  /* 0x0007040001077983 */ /* 0x0085680000300800 */
[----:B0-----:R2:W5:Y:S04]  /*1aea0*/  LDL.LU R4, [R1+0x700] ;  /* 0x0007000001047983 */ /* 0x0015680000300800 */
[----:B------:R0:W-:Y:S04]  /*1aeb0*/  STS.U8 [R46+UR9+0x5380], R6 ;  /* 0x005380062e007988 */ /* 0x0001e80008000009 */
[----:B------:R3:W-:Y:S04]  /*1aec0*/  STS.U8 [R46+UR9+0x7380], R3 ;  /* 0x007380032e007988 */ /* 0x0007e80008000009 */
[----:B------:R1:W-:Y:S04]  /*1aed0*/  STS.U8 [R46+UR9+0x5780], R2 ;  /* 0x005780022e007988 */ /* 0x0003e80008000009 */
[----:B0-----:R2:W5:Y:S04]  /*1aee0*/  LDL.LU R6, [R1+0x6fc] ;  /* 0x0006fc0001067983 */ /* 0x0015680000300800 */
[----:B---3--:R2:W5:Y:S04]  /*1aef0*/  LDL.LU R3, [R1+0x6f8] ;  /* 0x0006f80001037983 */ /* 0x0085680000300800 */
[----:B-1----:R2:W5:Y:S04]  /*1af00*/  LDL.LU R2, [R1+0x6f4] ;  /* 0x0006f40001027983 */ /* 0x0025680000300800 */
[----:B------:R0:W-:Y:S04]  /*1af10*/  STS.U8 [R46+UR9+0x7780], R0 ;  /* 0x007780002e007988 */ /* 0x0001e80008000009 */
[----:B0-----:R2:W5:Y:S01]  /*1af20*/  LDL.LU R0, [R1+0x6f0] ;  /* 0x0006f00001007983 */ /* 0x0015620000300800 */
[----:B------:R-:W-:-:S03]  /*1af30*/  LOP3.LUT R47, R47, 0x7f, RZ, 0xc0, !PT ;  /* 0x0000007f2f2f7812 */ /* 0x000fc600078ec0ff */
[----:B------:R2:W-:Y:S04]  /*1af40*/  STS.U8 [R46+UR9+0x5b80], R82 ;  /* 0x005b80522e007988 */ /* 0x0005e80008000009 */
[----:B------:R2:W-:Y:S04]  /*1af50*/  STS.U8 [R46+UR9+0x7b80], R80 ;  /* 0x007b80502e007988 */ /* 0x0005e80008000009 */
[----:B------:R2:W-:Y:S04]  /*1af60*/  STS.U8 [R46+UR9+0x5f80], R60 ;  /* 0x005f803c2e007988 */ /* 0x0005e80008000009 */
[----:B------:R2:W-:Y:S04]  /*1af70*/  STS.U8 [R46+UR9+0x7f80], R59 ;  /* 0x007f803b2e007988 */ /* 0x0005e80008000009 */
[----:B------:R2:W-:Y:S04]  /*1af80*/  STS.U8 [R47+UR9+0xa000], R58 ;  /* 0x00a0003a2f007988 */ /* 0x0005e80008000009 */
[----:B------:R2:W-:Y:S04]  /*1af90*/  STS.U8 [R47+UR9+0xa200], R57 ;  /* 0x00a200392f007988 */ /* 0x0005e80008000009 */
[----:B------:R2:W-:Y:S04]  /*1afa0*/  STS.U8 [R47+UR9+0xa400], R56 ;  /* 0x00a400382f007988 */ /* 0x0005e80008000009 */
[----:B------:R2:W-:Y:S01]  /*1afb0*/  STS.U8 [R47+UR9+0xa600], R45 ;  /* 0x00a6002d2f007988 */ /* 0x0005e20008000009 */
[----:B------:R-:W-:-:S03]  /*1afc0*/  LOP3.LUT R78, R78, 0x7f, RZ, 0xc0, !PT ;  /* 0x0000007f4e4e7812 */ /* 0x000fc600078ec0ff */
[----:B------:R2:W-:Y:S01]  /*1afd0*/  STS.U8 [R47+UR9+0xa800], R44 ;  /* 0x00a8002c2f007988 */ /* 0x0005e20008000009 */
[----:B----4-:R-:W-:-:S03]  /*1afe0*/  LOP3.LUT R77, R77, 0x7f, RZ, 0xc0, !PT ;  /* 0x0000007f4d4d7812 */ /* 0x010fc600078ec0ff */
[----:B------:R2:W-:Y:S01]  /*1aff0*/  STS.U8 [R47+UR9+0xaa00], R43 ;  /* 0x00aa002b2f007988 */ /* 0x0005e20008000009 */
[----:B------:R-:W-:-:S03]  /*1b000*/  LOP3.LUT R76, R76, 0x7f, RZ, 0xc0, !PT ;  /* 0x0000007f4c4c7812 */ /* 0x000fc600078ec0ff */
[----:B------:R2:W-:Y:S04]  /*1b010*/  STS.U8 [R47+UR9+0xac00], R42 ;  /* 0x00ac002a2f007988 */ /* 0x0005e80008000009 */
[----:B------:R2:W-:Y:S01]  /*1b020*/  STS.U8 [R47+UR9+0xae00], R41 ;  /* 0x00ae00292f007988 */ /* 0x0005e20008000009 */
[----:B------:R-:W-:-:S03]  /*1b030*/  LOP3.LUT R78, R78, 0x10, RZ, 0x3c, !PT ;  /* 0x000000104e4e7812 */ /* 0x000fc600078e3cff */
[----:B------:R2:W-:Y:S01]  /*1b040*/  STS.U8 [R47+UR9+0xb000], R40 ;  /* 0x00b000282f007988 */ /* 0x0005e20008000009 */
[----:B------:R-:W-:-:S03]  /*1b050*/  LOP3.LUT R77, R77, 0x20, RZ, 0x3c, !PT ;  /* 0x000000204d4d7812 */ /* 0x000fc600078e3cff */
[----:B------:R2:W-:Y:S01]  /*1b060*/  STS.U8 [R47+UR9+0xb200], R39 ;  /* 0x00b200272f007988 */ /* 0x0005e20008000009 */
        /* <DEDUP_REMOVED lines=55> */
[----:B------:R0:W-:Y:S06]  /*1b3e0*/  MEMBAR.ALL.CTA ;  /* 0x0000000000007992 */ /* 0x0001ec0000008000 */
[----:B0-----:R-:W0:Y:S01]  /*1b3f0*/  FENCE.VIEW.ASYNC.S ;  /* 0x00000000000073c6 */ /* 0x001e220000000000 */
[----:B------:R-:W-:Y:S01]  /*1b400*/  ULEA UR11, UR22, UR9, 0x3 ;  /* 0x00000009160b7291 */ /* 0x000fe2000f8e18ff */
[----:B------:R-:W-:-:S03]  /*1b410*/  UMOV UR4, UR5 ;  /* 0x0000000500047c82 */ /* 0x000fc60008000000 */
[----:B------:R-:W-:Y:S01]  /*1b420*/  UIADD3 UR11, UPT, UPT, UR11, 0xc000, URZ ;  /* 0x0000c0000b0b7890 */ /* 0x000fe2000fffe0ff */
[----:B0-----:R-:W-:Y:S06]  /*1b430*/  BAR.SYNC.DEFER_BLOCKING 0x0 ;  /* 0x0000000000007b1d */ /* 0x001fec0000010000 */
[----:B--2---:R-:W-:Y:S05]  /*1b440*/  @P1 BRA `(.L_x_9) ;  /* 0x0000000000501947 */ /* 0x004fea0003800000 */
[----:B------:R-:W-:Y:S02]  /*1b450*/  UIADD3 UR31, UPT, UPT, UR8, 0x80, URZ ;  /* 0x00000080081f7890 */ /* 0x000fe4000fffe0ff */
[----:B------:R-:W-:Y:S01]  /*1b460*/  UIADD3 UR38, UPT, UPT, UR8, 0x80, URZ ;  /* 0x0000008008267890 */ /* 0x000fe2000fffe0ff */
        /* <DEDUP_REMOVED lines=9> */
[----:B------:R0:W-:Y:S01]  /*1b500*/  UTCQMMA gdesc[UR16], gdesc[UR12], tmem[UR8], tmem[UR18], idesc[UR19], UPT ;  /* 0x00ff120c100075ea */ /* 0x0001e2000b800308 */
[----:B------:R-:W-:Y:S01]  /*1b510*/  UMOV UR40, 0x0 ;  /* 0x0000000000287882 */ /* 0x000fe20000000000 */
[----:B------:R-:W-:Y:S01]  /*1b520*/  UMOV UR41, 0x8208010 ;  /* 0x0820801000297882 */ /* 0x000fe20000000000 */
[----:B------:R0:W-:Y:S01]  /*1b530*/  UTCQMMA gdesc[UR32], gdesc[UR14], tmem[UR8], tmem[UR34], idesc[UR35], UPT ;  /* 0x00ff220e200075ea */ /* 0x0001e2000b800308 */
[----:B------:R-:W-:Y:S01]  /*1b540*/  UMOV UR5, UR6 ;  /* 0x0000000600057c82 */ /* 0x000fe20008000000 */
[----:B------:R0:W-:Y:S01]  /*1b550*/  UTCQMMA gdesc[UR26], gdesc[UR12], tmem[UR31], tmem[UR36], idesc[UR37], UPT ;  /* 0x00ff240c1a0075ea */ /* 0x0001e2000b80031f */
[----:B------:R0:W-:Y:S01]  /*1b560*/  UTCQMMA gdesc[UR28], gdesc[UR14], tmem[UR38], tmem[UR40], idesc[UR41], UPT ;  /* 0x00ff280e1c0075ea */ /* 0x0001e2000b800326 */
[----:B------:R0:W-:Y:S01]  /*1b570*/  UTCBAR [UR5], URZ ;  /* 0x000000ff050073e9 */ /* 0x0001e200080000ff */
[----:B------:R-:W-:Y:S01]  /*1b580*/  NOP ;  /* 0x0000000000007918 */ /* 0x000fe20000000000 */
.L_x_9:
[----:B------:R-:W2:Y:S04]  /*1b590*/  LDL R9, [R1+0x6ec] ;  /* 0x0006ec0001097983 */ /* 0x000ea80000100800 */
[----:B------:R-:W2:Y:S01]  /*1b5a0*/  LDL.LU R8, [R1+0x6c8] ;  /* 0x0006c80001087983 */ /* 0x000ea20000300800 */
[----:B------:R-:W-:-:S04]  /*1b5b0*/  UIADD3 UR22, UPT, UPT, UR22, 0x1, URZ ;  /* 0x0000000116167890 */ /* 0x000fc8000fffe0ff */
[----:B------:R-:W-:-:S04]  /*1b5c0*/  UISETP.GT.AND UP1, UPT, UR22, 0x1, UPT ;  /* 0x000000011600788c */ /* 0x000fc8000bf24270 */
[----:B0-----:R-:W-:Y:S02]  /*1b5d0*/  USEL UR5, URZ, 0x1, !UP1 ;  /* 0x00000001ff057887 */ /* 0x001fe4000c800000 */
[----:B------:R-:W-:Y:S02]  /*1b5e0*/  USEL UR22, UR22, URZ, !UP1 ;  /* 0x000000ff16167287 */ /* 0x000fe4000c800000 */
[----:B------:R-:W-:Y:S01]  /*1b5f0*/  ULOP3.LUT UR5, UR4, UR5, URZ, 0x3c, !UPT ;  /* 0x0000000504057292 */ /* 0x000fe2000f8e3cff */
[----:B--2---:R-:W-:Y:S02]  /*1b600*/  ISETP.NE.U32.AND P2, PT, R8, R9, PT ;  /* 0x000000090800720c */ /* 0x004fe40003f45070 */
[----:B------:R-:W2:Y:S01]  /*1b610*/  LDL.LU R9, [R1+0x6d4] ;  /* 0x0006d40001097983 */ /* 0x000ea20000300800 */
[----:B------:R-:W-:-:S03]  /*1b620*/  IMAD.U32 R8, RZ, RZ, UR4 ;  /* 0x00000004ff087e24 */ /* 0x000fc6000f8e00ff */
[----:B--2---:R1:W-:Y:S07]  /*1b630*/  STL [R1+0x6c8], R9 ;  /* 0x0006c80901007387 */ /* 0x0043ee0000100800 */
[----:B------:R-:W-:Y:S05]  /*1b640*/  @P2 BRA `(.L_x_10) ;  /* 0xffffff48003c2947 */ /* 0x000fea000383ffff */
.L_x_7:
[----:B01----:R-:W0:Y:S01]  /*1b650*/  LDC R9, c[0x0][0x3a0] ;  /* 0x0000e800ff097b82 */ /* 0x003e220000000800 */
[----:B------:R-:W1:Y:S01]  /*1b660*/  LDCU UR5, c[0x0][0x39c] ;  /* 0x00007380ff0577ac */ /* 0x000e620008000800 */
[C---:B-----5:R-:W-:Y:S02]  /*1b670*/  VIADD R4, R0.reuse, 0x1 ;  /* 0x0000000100047836 */ /* 0x060fe40000000000 */
[C---:B------:R-:W-:Y:S01]  /*1b680*/  VIADD R5, R0.reuse, 0x3 ;  /* 0x0000000300057836 */ /* 0x040fe20000000000 */
[----:B------:R-:W2:Y:S01]  /*1b690*/  LDCU UR16, c[0x0][0x39c] ;  /* 0x00007380ff1077ac */ /* 0x000ea20008000800 */
[C---:B------:R-:W-:Y:S02]  /*1b6a0*/  VIADD R6, R0.reuse, 0x2 ;  /* 0x0000000200067836 */ /* 0x040fe40000000000 */
[----:B------:R-:W3:Y:S01]  /*1b6b0*/  LDC R71, c[0x0][0x3b4] ;  /* 0x0000ed00ff477b82 */ /* 0x000ee20000000800 */
[----:B------:R-:W4:Y:S01]  /*1b6c0*/  LDCU UR30, c[0x0][0x3b8] ;  /* 0x00007700ff1e77ac */ /* 0x000f220008000800 */
[----:B------:R-:W-:Y:S01]  /*1b6d0*/  VIADD R8, R0, 0x5 ;  /* 0x0000000500087836 */ /* 0x000fe20000000000 */
[----:B------:R-:W0:Y:S01]  /*1b6e0*/  LDCU UR7, c[0x0][0x39c] ;  /* 0x00007380ff0777ac */ /* 0x000e220008000800 */
[----:B------:R-:W0:Y:S01]  /*1b6f0*/  LDCU UR6, c[0x0][0x39c] ;  /* 0x00007380ff0677ac */ /* 0x000e220008000800 */
[----:B-1----:R-:W-:Y:S01]  /*1b700*/  ISETP.GE.AND P2, PT, R4, UR5, PT ;  /* 0x0000000504007c0c */ /* 0x002fe2000bf46270 */
[----:B------:R-:W-:Y:S01]  /*1b710*/  VIADD R4, R0, 0x4 ;  /* 0x0000000400047836 */ /* 0x000fe20000000000 */
[----:B------:R-:W1:Y:S01]  /*1b720*/  LDCU.128 UR12, c[0x0][0x390] ;  /* 0x00007200ff0c77ac */ /* 0x000e620008000c00 */
[----:B0-----:R-:W-:-:S03]  /*1b730*/  VIADD R9, R9, 0x3f ;  /* 0x0000003f09097836 */ /* 0x001fc60000000000 */
[----:B--2---:R-:W-:Y:S01]  /*1b740*/  ISETP.GE.AND P3, PT, R4, UR16, PT ;  /* 0x0000001004007c0c */ /* 0x004fe2000bf66270 */
[----:B------:R-:W0:Y:S01]  /*1b750*/  LDCU UR5, c[0x0][0x39c] ;  /* 0x00007380ff0577ac */ /* 0x000e220008000800 */
[----:B----4-:R-:W-:Y:S01]  /*1b760*/  IMAD R4, R0, UR30, RZ ;  /* 0x0000001e00047c24 */ /* 0x010fe2000f8e02ff */
[----:B------:R-:W-:Y:S02]  /*1b770*/  ISETP.GE.AND P4, PT, R9, 0x40, PT ;  /* 0x000000400900780c */ /* 0x000fe40003f86270 */
[----:B------:R-:W-:Y:S01]  /*1b780*/  ISETP.GE.AND P1, PT, R5, UR7, PT ;  /* 0x0000000705007c0c */ /* 0x000fe2000bf26270 */
[----:B---3--:R-:W-:Y:S02]  /*1b790*/  IMAD R68, R2, R71, RZ ;  /* 0x0000004702447224 */ /* 0x008fe400078e02ff */
[----:B------:R-:W-:Y:S01]  /*1b7a0*/  VIADD R5, R4, UR30 ;  /* 0x0000001e04057c36 */ /* 0x000fe20008000000 */
[----:B------:R-:W-:Y:S01]  /*1b7b0*/  ISETP.GE.AND P5, PT, R6, UR6, PT ;  /* 0x0000000606007c0c */ /* 0x000fe2000bfa6270 */
[----:B------:R-:W-:Y:S01]  /*1b7c0*/  IMAD R71, R71, 0x80, R68 ;  /* 0x0000008047477824 */ /* 0x000fe200078e0244 */
[----:B------:R-:W-:-:S02]  /*1b7d0*/  SHF.R.S32.HI R6, RZ, 0x1f, R4 ;  /* 0x0000001fff067819 */ /* 0x000fc40000011404 */
[----:B-1----:R-:W-:-:S03]  /*1b7e0*/  IADD3 R69, P6, PT, R68, UR12, RZ ;  /* 0x0000000c44457c10 */ /* 0x002fc6000ffde0ff */
[----:B------:R-:W-:Y:S10]  /*1b7f0*/  @!P4 BRA `(.L_x_11) ;  /* 0x000000000010c947 */ /* 0x000ff40003800000 */
[----:B------:R-:W-:-:S06]  /*1b800*/  USHF.L.U32 UR4, UR4, 0x1f, URZ ;  /* 0x0000001f04047899 */ /* 0x000fcc00080006ff */
[----:B------:R-:W-:-:S04]  /*1b810*/  IMAD.U32 R7, RZ, RZ, UR4 ;  /* 0x00000004ff077e24 */ /* 0x000fc8000f8e00ff */
[----:B------:R-:W1:Y:S02]  /*1b820*/  SYNCS.PHASECHK.TRANS64.TRYWAIT P4, [UR11], R7 ;  /* 0x00000007ff0075a7 */ /* 0x000e64000808110b */
[----:B-1----:R-:W-:Y:S05]  /*1b830*/  @!P4 BRA `(.L_x_12) ;  /* 0x000000b00088c947 */ /* 0x002fea0003800000 */
.L_x_11:
[----:B------:R-:W-:Y:S01]  /*1b840*/  LEA.HI.X.SX32 R68, R68, UR13, 0x1, P6 ;  /* 0x0000000d44447c11 */ /* 0x000fe2000b0f0eff */
[----:B------:R-:W-:Y:S01]  /*1b850*/  BAR.SYNC.DEFER_BLOCKING 0x0 ;  /* 0x0000000000007b1d */ /* 0x000fe20000010000 */
[-C--:B------:R-:W-:Y:S02]  /*1b860*/  IADD3 R34, P6, PT, R4, R69.reuse, RZ ;  /* 0x0000004504227210 */ /* 0x080fe40007fde0ff */
[C---:B------:R-:W-:Y:S02]  /*1b870*/  IADD3 R70, P4, PT, R71.reuse, UR12, RZ ;  /* 0x0000000c47467c10 */ /* 0x040fe4000ff9e0ff */
[----:B------:R-:W-:Y:S01]  /*1b880*/  SHF.R.S32.HI R7, RZ, 0x1f, R5 ;  /* 0x0000001fff077819 */ /* 0x000fe20000011405 */
[----:B------:R-:W-:Y:S01]  /*1b890*/  IMAD.X R35, R6, 0x1, R68, P6 ;  /* 0x0000000106237824 */ /* 0x000fe200030e0644 */
[----:B------:R-:W-:Y:S01]  /*1b8a0*/  LEA.HI.X.SX32 R71, R71, UR13, 0x1, P4 ;  /* 0x0000000d47477c11 */ /* 0x000fe2000a0f0eff */
[----:B------:R1:W-:Y:S01]  /*1b8b0*/  STL [R1+0x818], R2 ;  /* 0x0008180201007387 */ /* 0x0003e20000100800 */
[-C--:B------:R-:W-:Y:S01]  /*1b8c0*/  IADD3 R48, P4, PT, R4, R70.reuse, RZ ;  /* 0x0000004604307210 */ /* 0x080fe20007f9e0ff */
[C---:B------:R-:W-:Y:S01]  /*1b8d0*/  VIADD R4, R5.reuse, UR30 ;  /* 0x0000001e05047c36 */ /* 0x040fe20008000000 */
[-C--:B------:R-:W-:Y:S01]  /*1b8e0*/  IADD3 R36, P6, PT, R5, R69.reuse, RZ ;  /* 0x0000004505247210 */ /* 0x080fe20007fde0ff */
[----:B------:R2:W-:Y:S01]  /*1b8f0*/  STL [R1+0x798], R3 ;  /* 0x0007980301007387 */ /* 0x0005e20000100800 */
[----:B------:R-:W3:Y:S01]  /*1b900*/  LDCU UR4, c[0x0][0x39c] ;  /* 0x00007380ff0477ac */ /* 0x000ee20008000800 */
[----:B------:R-:W-:Y:S01]  /*1b910*/  IMAD.X R49, R6, 0x1, R71, P4 ;  /* 0x0000000106317824 */ /* 0x000fe200020e0647 */
[----:B------:R-:W-:Y:S01]  /*1b920*/  SHF.R.S32.HI R6, RZ, 0x1f, R4 ;  /* 0x0000001fff067819 */ /* 0x000fe20000011404 */
[----:B------:R-:W-:Y:S01]  /*1b930*/  IMAD.X R37, R7, 0x1, R68, P6 ;  /* 0x0000000107257824 */ /* 0x000fe200030e0644 */
[C---:B------:R-:W-:Y:S01]  /*1b940*/  IADD3 R10, P6, PT, R4.reuse, R69, RZ ;  /* 0x00000045040a7210 */ /* 0x040fe20007fde0ff */
[----:B------:R-:W4:Y:S01]  /*1b950*/  LDCU.64 UR32, c[0x0][0x398] ;  /* 0x00007300ff2077ac */ /* 0x000f220008000a00 */
[----:B------:R-:W-:Y:S01]  /*1b960*/  IADD3 R38, P4, PT, R5, R70, RZ ;  /* 0x0000004605267210 */ /* 0x000fe20007f9e0ff */
[----:B------:R-:W-:-:S02]  /*1b970*/  VIADD R5, R4, UR30 ;  /* 0x0000001e04057c36 */ /* 0x000fc40008000000 */
[----:B------:R-:W-:Y:S01]  /*1b980*/  IMAD.X R11, R6, 0x1, R68, P6 ;  /* 0x00000001060b7824 */ /* 0x000fe200030e0644 */
[----:B-1----:R-:W-:Y:S01]  /*1b990*/  IADD3 R2, P6, PT, R4, R70, RZ ;  /* 0x0000004604027210 */ /* 0x002fe20007fde0ff */
[----:B------:R-:W1:Y:S02]  /*1b9a0*/  @!P0 SYNCS.CCTL.IV [UR9+0xc000] ;  /* 0x00c00000ff0089b1 */ /* 0x000e640008000009 */
[----:B-1----:R-:W-:Y:S01]  /*1b9b0*/  BAR.SYNC.DEFER_BLOCKING 0x0 ;  /* 0x0000000000007b1d */ /* 0x002fe20000010000 */
[----:B------:R-:W-:Y:S01]  /*1b9c0*/  IMAD.X R39, R7, 0x1, R71, P4 ;  /* 0x0000000107277824 */ /* 0x000fe200020e0647 */
[----:B------:R-:W-:Y:S01]  /*1b9d0*/  SHF.R.S32.HI R7, RZ, 0x1f, R5 ;  /* 0x0000001fff077819 */ /* 0x000fe20000011405 */
[----:B--2---:R-:W-:Y:S01]  /*1b9e0*/  IMAD.X R3, R6, 0x1, R71, P6 ;  /* 0x0000000106037824 */ /* 0x004fe200030e0647 */
[----:B0-----:R-:W-:Y:S01]  /*1b9f0*/  ISETP.GE.AND P4, PT, R8, UR5, PT ;  /* 0x0000000508007c0c */ /* 0x001fe2000bf86270 */
[C---:B------:R-:W-:Y:S01]  /*1ba00*/  VIADD R4, R5.reuse, UR30 ;  /* 0x0000001e05047c36 */ /* 0x040fe20008000000 */
[----:B------:R-:W0:Y:S01]  /*1ba10*/  LDCU.64 UR6, c[0x0][0x398] ;  /* 0x00007300ff0677ac */ /* 0x000e220008000a00 */
[----:B------:R-:W-:Y:S01]  /*1ba20*/  VIADD R8, R0, 0x6 ;  /* 0x0000000600087836 */ /* 0x000fe20000000000 */
[----:B------:R-:W-:Y:S01]  /*1ba30*/  STL.64 [R1+0x440], R10 ;  /* 0x0004400a01007387 */ /* 0x000fe20000100a00 */
[C---:B------:R-:W-:Y:S01]  /*1ba40*/  VIADD R6, R4.reuse, UR30 ;  /* 0x0000001e04067c36 */ /* 0x040fe20008000000 */
[----:B------:R-:W-:Y:S01]  /*1ba50*/  SHF.R.S32.HI R9, RZ, 0x1f, R4 ;  /* 0x0000001fff097819 */ /* 0x000fe20000011404 */
[----:B------:R-:W1:Y:S01]  /*1ba60*/  LDCU.64 UR12, c[0x0][0x398] ;  /* 0x00007300ff0c77ac */ /* 0x000e620008000a00 */
[----:B------:R2:W-:Y:S01]  /*1ba70*/  STL.64 [R1+0x438], R2 ;  /* 0x0004380201007387 */ /* 0x0005e20000100a00 */
[----:B------:R-:W5:Y:S01]  /*1ba80*/  LDCU.64 UR16, c[0x0][0x398] ;  /* 0x00007300ff1077ac */ /* 0x000f620008000a00 */
[----:B------:R-:W0:Y:S01]  /*1ba90*/  LDCU.64 UR20, c[0x0][0x398] ;  /* 0x00007300ff1477ac */ /* 0x000e220008000a00 */
[----:B------:R-:W0:Y:S01]  /*1baa0*/  LDCU.64 UR18, c[0x0][0x398] ;  /* 0x00007300ff1277ac */ /* 0x000e220008000a00 */
[-C--:B--2---:R-:W-:Y:S01]  /*1bab0*/  IADD3 R2, P6, PT, R5, R69.reuse, RZ ;  /* 0x0000004505027210 */ /* 0x084fe20007fde0ff */
[----:B------:R-:W2:Y:S01]  /*1bac0*/  @!P0 SYNCS.CCTL.IV [UR9+0xc008] ;  /* 0x00c00800ff0089b1 */ /* 0x000ea20008000009 */
[----:B------:R-:W-:Y:S01]  /*1bad0*/  IADD3 R10, P0, PT, R4, R69, RZ ;  /* 0x00000045040a7210 */ /* 0x000fe20007f1e0ff */
[----:B------:R-:W0:Y:S02]  /*1bae0*/  LDCU.64 UR26, c[0x0][0x398] ;  /* 0x00007300ff1a77ac */ /* 0x000e240008000a00 */
[----:B------:R-:W-:-:S02]  /*1baf0*/  IMAD.X R3, R7, 0x1, R68, P6 ;  /* 0x0000000107037824 */ /* 0x000fc400030e0644 */
[----:B------:R-:W-:Y:S01]  /*1bb00*/  IMAD.X R11, R9, 0x1, R68, P0 ;  /* 0x00000001090b7824 */ /* 0x000fe200000e0644 */
[C---:B------:R-:W-:Y:S01]  /*1bb10*/  IADD3 R18, P0, PT, R6.reuse, R69, RZ ;  /* 0x0000004506127210 */ /* 0x040fe20007f1e0ff */
[----:B------:R-:W0:Y:S01]  /*1bb20*/  LDCU.64 UR22, c[0x0][0x398] ;  /* 0x00007300ff1677ac */ /* 0x000e220008000a00 */
[----:B------:R1:W-:Y:S01]  /*1bb30*/  STL.64 [R1+0x430], R2 ;  /* 0x0004300201007387 */ /* 0x0003e20000100a00 */
[----:B------:R-:W0:Y:S01]  /*1bb40*/  LDCU.64 UR28, c[0x0][0x398] ;  /* 0x00007300ff1c77ac */ /* 0x000e220008000a00 */
[----:B------:R-:W0:Y:S01]  /*1bb50*/  LDCU UR9, c[0x0][0x398] ;  /* 0x00007300ff0977ac */ /* 0x000e220008000800 */
[----:B-1----:R-:W-:Y:S01]  /*1bb60*/  IADD3 R2, P6, PT, R5, R70, RZ ;  /* 0x0000004605027210 */ /* 0x002fe20007fde0ff */
[----:B------:R-:W-:-:S04]  /*1bb70*/  VIADD R5, R6, UR30 ;  /* 0x0000001e06057c36 */ /* 0x000fc80008000000 */
[----:B------:R-:W-:Y:S01]  /*1bb80*/  IMAD.X R3, R7, 0x1, R71, P6 ;  /* 0x0000000107037824 */ /* 0x000fe200030e0647 */
[----:B------:R-:W-:-:S04]  /*1bb90*/  SHF.R.S32.HI R7, RZ, 0x1f, R6 ;  /* 0x0000001fff077819 */ /* 0x000fc80000011406 */
[----:B------:R1:W-:Y:S04]  /*1bba0*/  STL.64 [R1+0x428], R2 ;  /* 0x0004280201007387 */ /* 0x0003e80000100a00 */
[----:B------:R-:W-:Y:S04]  /*1bbb0*/  STL.64 [R1+0x420], R10 ;  /* 0x0004200a01007387 */ /* 0x000fe80000100a00 */
[----:B------:R-:W-:Y:S01]  /*1bbc0*/  STL.64 [R1+0x848], R70 ;  /* 0x0008484601007387 */ /* 0x000fe20000100a00 */
[----:B-1----:R-:W-:-:S05]  /*1bbd0*/  IADD3 R2, P6, PT, R4, R70, RZ ;  /* 0x0000004604027210 */ /* 0x002fca0007fde0ff */
[----:B------:R-:W-:Y:S01]  /*1bbe0*/  IMAD.X R3, R9, 0x1, R71, P6 ;  /* 0x0000000109037824 */ /* 0x000fe200030e0647 */
[----:B------:R-:W-:-:S04]  /*1bbf0*/  IADD3 R12, P6, PT, R6, R70, RZ ;  /* 0x00000046060c7210 */ /* 0x000fc80007fde0ff */
[----:B------:R-:W-:Y:S04]  /*1bc00*/  STL.64 [R1+0x418], R2 ;  /* 0x0004180201007387 */ /* 0x000fe80000100a00 */
[----:B------:R-:W-:Y:S04]  /*1bc10*/  STL.64 [R1+0x840], R68 ;  /* 0x0008404401007387 */ /* 0x000fe80000100a00 */
[----:B------:R-:W-:Y:S04]  /*1bc20*/  STL.64 [R1+0x838], R48 ;  /* 0x0008383001007387 */ /* 0x000fe80000100a00 */
[----:B------:R-:W-:Y:S04]  /*1bc30*/  STL.64 [R1+0x830], R38 ;  /* 0x0008302601007387 */ /* 0x000fe80000100a00 */
[----:B------:R-:W-:Y:S04]  /*1bc40*/  STL.64 [R1+0x828], R36 ;  /* 0x0008282401007387 */ /* 0x000fe80000100a00 */
[----:B------:R1:W-:Y:S02]  /*1bc50*/  STL.64 [R1+0x820], R34 ;  /* 0x0008202201007387 */ /* 0x0003e40000100a00 */
[----:B-1----:R-:W1:Y:S02]  /*1bc60*/  LDTM.x64 R20, tmem[UR10] ;  /* 0x0000000a001479ee */ /* 0x002e640008340000 */
[----:B-1----:R-:W-:Y:S01]  /*1bc70*/  STL [R1+0x204], R29 ;  /* 0x0002041d01007387 */ /* 0x002fe20000100800 */
[----:B------:R-:W-:Y:S01]  /*1bc80*/  SHF.R.S32.HI R6, RZ, 0x1f, R5 ;  /* 0x0000001fff067819 */ /* 0x000fe20000011405 */
[----:B------:R-:W-:-:S02]  /*1bc90*/  VIADD R4, R5, UR30 ;  /* 0x0000001e05047c36 */ /* 0x000fc40008000000 */
[----:B------:R-:W-:Y:S01]  /*1bca0*/  STL.64 [R1+0x208], R30 ;  /* 0x0002081e01007387 */ /* 0x000fe20000100a00 */
[----:B------:R-:W-:Y:S02]  /*1bcb0*/  IMAD.MOV.U32 R15, RZ, RZ, R22 ;  /* 0x000000ffff0f7224 */ /* 0x000fe400078e0016 */
[----:B------:R-:W-:Y:S01]  /*1bcc0*/  IMAD.MOV.U32 R14, RZ, RZ, R23 ;  /* 0x000000ffff0e7224 */ /* 0x000fe200078e0017 */
[----:B------:R-:W-:Y:S01]  /*1bcd0*/  STL.64 [R1+0x210], R32 ;  /* 0x0002102001007387 */ /* 0x000fe20000100a00 */
[----:B------:R-:W-:Y:S02]  /*1bce0*/  IMAD.MOV.U32 R11, RZ, RZ, R24 ;  /* 0x000000ffff0b7224 */ /* 0x000fe400078e0018 */
[----:B------:R-:W-:Y:S01]  /*1bcf0*/  IMAD.MOV.U32 R10, RZ, RZ, R25 ;  /* 0x000000ffff0a7224 */ /* 0x000fe200078e0019 */
[----:B------:R-:W-:Y:S01]  /*1bd00*/  STL.64 [R1+0x218], R34 ;  /* 0x0002182201007387 */ /* 0x000fe20000100a00 */
[----:B------:R-:W-:Y:S02]  /*1bd10*/  IMAD.MOV.U32 R9, RZ, RZ, R26 ;  /* 0x000000ffff097224 */ /* 0x000fe400078e001a */
[----:B------:R-:W-:Y:S01]  /*1bd20*/  IMAD.MOV.U32 R3, RZ, RZ, R27 ;  /* 0x000000ffff037224 */ /* 0x000fe200078e001b */
[----:B------:R-:W-:Y:S01]  /*1bd30*/  STL.64 [R1+0x220], R36 ;  /* 0x0002202401007387 */ /* 0x000fe20000100a00 */
[----:B------:R-:W-:-:S02]  /*1bd40*/  IMAD.MOV.U32 R17, RZ, RZ, R20 ;  /* 0x000000ffff117224 */ /* 0x000fc400078e0014 */
[----:B------:R-:W-:Y:S01]  /*1bd50*/  IMAD.MOV.U32 R16, RZ, RZ, R21 ;  /* 0x000000ffff107224 */ /* 0x000fe200078e0015 */
[----:B------:R-:W-:Y:S04]  /*1bd60*/  STL.64 [R1+0x228], R38 ;  /* 0x0002282601007387 */ /* 0x000fe80000100a00 */
        /* <DEDUP_REMOVED lines=10> */
[----:B------:R1:W-:Y:S04]  /*1be10*/  STL.64 [R1+0x280], R60 ;  /* 0x0002803c01007387 */ /* 0x0003e80000100a00 */
[----:B------:R-:W-:Y:S04]  /*1be20*/  STL.64 [R1+0x288], R62 ;  /* 0x0002883e01007387 */ /* 0x000fe80000100a00 */
[----:B------:R-:W-:Y:S04]  /*1be30*/  STL.64 [R1+0x290], R64 ;  /* 0x0002904001007387 */ /* 0x000fe80000100a00 */
[----:B------:R-:W-:Y:S01]  /*1be40*/  STL.64 [R1+0x298], R66 ;  /* 0x0002984201007387 */ /* 0x000fe20000100a00 */
[----:B------:R-:W-:Y:S01]  /*1be50*/  F2FP.SATFINITE.E4M3.F32.PACK_AB_MERGE_C R3, R3, R9, RZ ;  /* 0x000000090303723e */ /* 0x000fe200048070ff */
[----:B-1----:R-:W-:-:S02]  /*1be60*/  IMAD.MOV.U32 R61, RZ, RZ, R28 ;  /* 0x000000ffff3d7224 */ /* 0x002fc400078e001c */
[----:B------:R-:W-:Y:S04]  /*1be70*/  STL.64 [R1+0x2a0], R68 ;  /* 0x0002a04401007387 */ /* 0x000fe80000100a00 */
[----:B------:R1:W-:Y:S04]  /*1be80*/  STL.64 [R1+0x2a8], R70 ;  /* 0x0002a84601007387 */ /* 0x0003e80000100a00 */
[----:B------:R-:W-:Y:S04]  /*1be90*/  STL.64 [R1+0x2b0], R72 ;  /* 0x0002b04801007387 */ /* 0x000fe80000100a00 */
[----:B------:R-:W-:Y:S04]  /*1bea0*/  STL.64 [R1+0x2b8], R74 ;  /* 0x0002b84a01007387 */ /* 0x000fe80000100a00 */
[----:B------:R-:W-:Y:S04]  /*1beb0*/  STL.64 [R1+0x2c0], R76 ;  /* 0x0002c04c01007387 */ /* 0x000fe80000100a00 */
[----:B------:R-:W-:Y:S04]  /*1bec0*/  STL.64 [R1+0x2c8], R78 ;  /* 0x0002c84e01007387 */ /* 0x000fe80000100a00 */
[----:B------:R-:W-:Y:S04]  /*1bed0*/  STL.64 [R1+0x2d0], R80 ;  /* 0x0002d05001007387 */ /* 0x000fe80000100a00 */
[----:B------:R-:W-:Y:S04]  /*1bee0*/  STL.64 [R1+0x2d8], R82 ;  /* 0x0002d85201007387 */ /* 0x000fe80000100a00 */
[----:B-1----:R-:W2:Y:S04]  /*1bef0*/  LDL.LU.64 R70, [R1+0x848] ;  /* 0x0008480001467983 */ /* 0x002ea80000300a00 */
[----:B------:R-:W3:Y:S04]  /*1bf00*/  LDL.LU.64 R68, [R1+0x840] ;  /* 0x0008400001447983 */ /* 0x000ee80000300a00 */
[----:B------:R-:W4:Y:S04]  /*1bf10*/  LDL.LU.64 R48, [R1+0x838] ;  /* 0x0008380001307983 */ /* 0x000f280000300a00 */
[----:B------:R-:W4:Y:S04]  /*1bf20*/  LDL.LU.64 R38, [R1+0x830] ;  /* 0x0008300001267983 */ /* 0x000f280000300a00 */
[----:B------:R-:W4:Y:S04]  /*1bf30*/  LDL.LU.64 R36, [R1+0x828] ;  /* 0x0008280001247983 */ /* 0x000f280000300a00 */
[----:B------:R-:W4:Y:S04]  /*1bf40*/  LDL.LU.64 R34, [R1+0x820] ;  /* 0x0008200001227983 */ /* 0x000f280000300a00 */
        /* <DEDUP_REMOVED lines=19> */
[----:B------:R-:W4:Y:S01]  /*1c080*/  LDL.LU R2, [R1+0x818] ;  /* 0x0008180001027983 */ /* 0x000f220000300800 */
[----:B------:R-:W-:Y:S01]  /*1c090*/  F2FP.SATFINITE.E4M3.F32.PACK_AB_MERGE_C R57, R16, R17, RZ ;  /* 0x000000111039723e */ /* 0x000fe200048070ff */
[----:B--2---:R-:W-:-:S02]  /*1c0a0*/  IMAD.X R13, R7, 0x1, R71, P6 ;  /* 0x00000001070d7824 */ /* 0x004fc400030e0647 */
[----:B---3--:R-:W-:Y:S01]  /*1c0b0*/  IMAD.X R19, R7, 0x1, R68, P0 ;  /* 0x0000000107137824 */ /* 0x008fe200000e0644 */
[----:B------:R-:W-:-:S04]  /*1c0c0*/  SHF.R.S32.HI R7, RZ, 0x1f, R4 ;  /* 0x0000001fff077819 */ /* 0x000fc80000011404 */
[----:B------:R1:W-:Y:S04]  /*1c0d0*/  STL.64 [R1+0x410], R18 ;  /* 0x0004101201007387 */ /* 0x0003e80000100a00 */
[----:B------:R2:W-:Y:S01]  /*1c0e0*/  STL.64 [R1+0x408], R12 ;  /* 0x0004080c01007387 */ /* 0x0005e20000100a00 */
[C---:B-1----:R-:W-:Y:S02]  /*1c0f0*/  IADD3 R18, P0, PT, R5.reuse, R69, RZ ;  /* 0x0000004505127210 */ /* 0x042fe40007f1e0ff */
[----:B--2---:R-:W-:-:S03]  /*1c100*/  IADD3 R12, P6, PT, R5, R70, RZ ;  /* 0x00000046050c7210 */ /* 0x004fc60007fde0ff */
[----:B------:R-:W-:Y:S02]  /*1c110*/  IMAD.X R19, R6, 0x1, R68, P0 ;  /* 0x0000000106137824 */ /* 0x000fe400000e0644 */
[----:B------:R-:W-:Y:S02]  /*1c120*/  VIADD R5, R4, UR30 ;  /* 0x0000001e04057c36 */ /* 0x000fe40008000000 */
[----:B------:R-:W-:Y:S01]  /*1c130*/  IMAD.X R13, R6, 0x1, R71, P6 ;  /* 0x00000001060d7824 */ /* 0x000fe200030e0647 */
[----:B------:R1:W-:Y:S02]  /*1c140*/  STL.64 [R1+0x400], R18 ;  /* 0x0004001201007387 */ /* 0x0003e40000100a00 */
[----:B------:R-:W-:Y:S02]  /*1c150*/  SHF.R.S32.HI R6, RZ, 0x1f, R5 ;  /* 0x0000001fff067819 */ /* 0x000fe40000011405 */
[----:B------:R2:W-:Y:S01]  /*1c160*/  STL.64 [R1+0x3f8], R12 ;  /* 0x0003f80c01007387 */ /* 0x0005e20000100a00 */
[----:B-1----:R-:W-:-:S02]  /*1c170*/  IADD3 R18, P0, PT, R4, R69, RZ ;  /* 0x0000004504127210 */ /* 0x002fc40007f1e0ff */
        /* <DEDUP_REMOVED lines=116> */
[----:B------:R1:W-:Y:S01]  /*1c8c0*/  STL.64 [R1+0x310], R18 ;  /* 0x0003101201007387 */ /* 0x0003e20000100a00 */
[----:B------:R-:W-:-:S03]  /*1c8d0*/  VIADD R90, R4, UR30 ;  /* 0x0000001e045a7c36 */ /* 0x000fc60008000000 */
[----:B------:R2:W-:Y:S01]  /*1c8e0*/  STL.64 [R1+0x308], R12 ;  /* 0x0003080c01007387 */ /* 0x0005e20000100a00 */
[----:B------:R-:W-:Y:S01]  /*1c8f0*/  VIADD R76, R90, UR30 ;  /* 0x0000001e5a4c7c36 */ /* 0x000fe20008000000 */
[C---:B-1----:R-:W-:Y:S02]  /*1c900*/  IADD3 R18, P0, PT, R5.reuse, R69, RZ ;  /* 0x0000004505127210 */ /* 0x042fe40007f1e0ff */
[----:B--2---:R-:W-:-:S03]  /*1c910*/  IADD3 R12, P6, PT, R5, R70, RZ ;  /* 0x00000046050c7210 */ /* 0x004fc60007fde0ff */
[C---:B------:R-:W-:Y:S01]  /*1c920*/  IMAD.X R19, R6.reuse, 0x1, R68, P0 ;  /* 0x0000000106137824 */ /* 0x040fe200000e0644 */
[----:B------:R-:W-:Y:S01]  /*1c930*/  SHF.R.S32.HI R5, RZ, 0x1f, R4 ;  /* 0x0000001fff057819 */ /* 0x000fe20000011404 */
[----:B------:R-:W-:-:S03]  /*1c940*/  IMAD.X R13, R6, 0x1, R71, P6 ;  /* 0x00000001060d7824 */ /* 0x000fc600030e0647 */
[----:B------:R1:W-:Y:S01]  /*1c950*/  STL.64 [R1+0x2f8], R18 ;  /* 0x0002f81201007387 */ /* 0x0003e20000100a00 */
[----:B------:R-:W-:-:S03]  /*1c960*/  SHF.R.S32.HI R6, RZ, 0x1f, R76 ;  /* 0x0000001fff067819 */ /* 0x000fc6000001144c */
[----:B------:R2:W-:Y:S01]  /*1c970*/  STL.64 [R1+0x2f0], R12 ;  /* 0x0002f00c01007387 */ /* 0x0005e20000100a00 */
[C---:B-1----:R-:W-:Y:S02]  /*1c980*/  IADD3 R18, P0, PT, R4.reuse, R69, RZ ;  /* 0x0000004504127210 */ /* 0x042fe40007f1e0ff */
[----:B--2---:R-:W-:-:S03]  /*1c990*/  IADD3 R12, P6, PT, R4, R70, RZ ;  /* 0x00000046040c7210 */ /* 0x004fc60007fde0ff */
[C---:B------:R-:W-:Y:S01]  /*1c9a0*/  IMAD.X R19, R5.reuse, 0x1, R68, P0 ;  /* 0x0000000105137824 */ /* 0x040fe200000e0644 */
[----:B------:R-:W-:Y:S02]  /*1c9b0*/  SHF.R.S32.HI R4, RZ, 0x1f, R90 ;  /* 0x0000001fff047819 */ /* 0x000fe4000001145a */
[CC--:B------:R-:W-:Y:S01]  /*1c9c0*/  IADD3 R92, P0, PT, R90.reuse, R69.reuse, RZ ;  /* 0x000000455a5c7210 */ /* 0x0c0fe20007f1e0ff */
[--C-:B------:R-:W-:Y:S01]  /*1c9d0*/  IMAD.X R13, R5, 0x1, R71.reuse, P6 ;  /* 0x00000001050d7824 */ /* 0x100fe200030e0647 */
[-C--:B------:R-:W-:Y:S01]  /*1c9e0*/  IADD3 R90, P6, PT, R90, R70.reuse, RZ ;  /* 0x000000465a5a7210 */ /* 0x080fe20007fde0ff */
[----:B------:R-:W-:Y:S01]  /*1c9f0*/  VIADD R5, R76, UR30 ;  /* 0x0000001e4c057c36 */ /* 0x000fe20008000000 */
[----:B------:R-:W-:Y:S01]  /*1ca00*/  STL.64 [R1+0x2e8], R18 ;  /* 0x0002e81201007387 */ /* 0x000fe20000100a00 */
[--C-:B------:R-:W-:Y:S01]  /*1ca10*/  IMAD.X R93, R4, 0x1, R68.reuse, P0 ;  /* 0x00000001045d7824 */ /* 0x100fe200000e0644 */
[-C--:B------:R-:W-:Y:S01]  /*1ca20*/  IADD3 R88, P0, PT, R76, R69.reuse, RZ ;  /* 0x000000454c587210 */ /* 0x080fe20007f1e0ff */
[----:B------:R-:W-:Y:S01]  /*1ca30*/  IMAD.X R91, R4, 0x1, R71, P6 ;  /* 0x00000001045b7824 */ /* 0x000fe200030e0647 */
[----:B------:R-:W-:Y:S01]  /*1ca40*/  IADD3 R76, P6, PT, R76, R70, RZ ;  /* 0x000000464c4c7210 */ /* 0x000fe20007fde0ff */
[----:B------:R1:W-:Y:S01]  /*1ca50*/  STL.64 [R1+0x2e0], R12 ;  /* 0x0002e00c01007387 */ /* 0x0003e20000100a00 */
[----:B------:R-:W-:Y:S01]  /*1ca60*/  SHF.R.S32.HI R4, RZ, 0x1f, R5 ;  /* 0x0000001fff047819 */ /* 0x000fe20000011405 */
[C-C-:B------:R-:W-:Y:S01]  /*1ca70*/  IMAD.X R89, R6.reuse, 0x1, R68.reuse, P0 ;  /* 0x0000000106597824 */ /* 0x140fe200000e0644 */
[C---:B------:R-:W-:Y:S01]  /*1ca80*/  IADD3 R74, P0, PT, R5.reuse, R69, RZ ;  /* 0x00000045054a7210 */ /* 0x040fe20007f1e0ff */
[----:B------:R-:W-:Y:S01]  /*1ca90*/  IMAD.X R77, R6, 0x1, R71, P6 ;  /* 0x00000001064d7824 */ /* 0x000fe200030e0647 */
[----:B------:R-:W-:Y:S01]  /*1caa0*/  STL [R1+0x718], R92 ;  /* 0x0007185c01007387 */ /* 0x000fe20000100800 */
[----:B------:R-:W-:Y:S01]  /*1cab0*/  VIADD R86, R5, UR30 ;  /* 0x0000001e05567c36 */ /* 0x000fe20008000000 */
[----:B------:R-:W-:Y:S01]  /*1cac0*/  ISETP.GE.AND P6, PT, R8, UR4, PT ;  /* 0x0000000408007c0c */ /* 0x000fe2000bfc6270 */
[----:B------:R-:W-:Y:S01]  /*1cad0*/  IMAD.X R75, R4, 0x1, R68, P0 ;  /* 0x00000001044b7824 */ /* 0x000fe200000e0644 */
[----:B------:R-:W-:Y:S01]  /*1cae0*/  STL [R1+0x708], R93 ;  /* 0x0007085d01007387 */ /* 0x000fe20000100800 */
[----:B------:R-:W2:Y:S01]  /*1caf0*/  LDCU.64 UR4, c[0x0][0x398] ;  /* 0x00007300ff0477ac */ /* 0x000ea20008000a00 */
[----:B------:R-:W-:-:S02]  /*1cb00*/  SHF.R.S32.HI R6, RZ, 0x1f, R86 ;  /* 0x0000001fff067819 */ /* 0x000fc40000011456 */
[----:B-1----:R-:W-:Y:S01]  /*1cb10*/  IADD3 R12, P0, PT, R5, R70, RZ ;  /* 0x00000046050c7210 */ /* 0x002fe20007f1e0ff */
[----:B------:R-:W-:Y:S01]  /*1cb20*/  STL.64 [R1+0x710], R90 ;  /* 0x0007105a01007387 */ /* 0x000fe20000100a00 */
[----:B------:R-:W-:-:S03]  /*1cb30*/  F2FP.SATFINITE.E4M3.F32.PACK_AB_MERGE_C R5, R14, R15, RZ ;  /* 0x0000000f0e05723e */ /* 0x000fc600048070ff */
[----:B------:R-:W-:Y:S01]  /*1cb40*/  STL [R1+0x71c], R89 ;  /* 0x00071c5901007387 */ /* 0x000fe20000100800 */
[----:B------:R-:W-:Y:S01]  /*1cb50*/  IMAD.X R13, R4, 0x1, R71, P0 ;  /* 0x00000001040d7824 */ /* 0x000fe200000e0647 */
[C---:B------:R-:W-:Y:S01]  /*1cb60*/  IADD3 R72, P0, PT, R86.reuse, R69, RZ ;  /* 0x0000004556487210 */ /* 0x040fe20007f1e0ff */
[----:B------:R-:W-:Y:S01]  /*1cb70*/  VIADD R4, R86, UR30 ;  /* 0x0000001e56047c36 */ /* 0x000fe20008000000 */
[----:B------:R-:W-:Y:S03]  /*1cb80*/  STL [R1+0x704], R77 ;  /* 0x0007044d01007387 */ /* 0x000fe60000100800 */
[----:B------:R-:W-:Y:S01]  /*1cb90*/  IMAD.X R73, R6, 0x1, R68, P0 ;  /* 0x0000000106497824 */ /* 0x000fe200000e0644 */
[----:B------:R-:W-:Y:S01]  /*1cba0*/  STL [R1+0x770], R74 ;  /* 0x0007704a01007387 */ /* 0x000fe20000100800 */
[----:B------:R-:W-:-:S03]  /*1cbb0*/  IADD3 R86, P0, PT, R86, R70, RZ ;  /* 0x0000004656567210 */ /* 0x000fc60007f1e0ff */
[----:B------:R-:W-:Y:S04]  /*1cbc0*/  STL [R1+0x700], R75 ;  /* 0x0007004b01007387 */ /* 0x000fe80000100800 */
[----:B------:R1:W-:Y:S04]  /*1cbd0*/  STL [R1+0x46c], R5 ;  /* 0x00046c0501007387 */ /* 0x0003e80000100800 */
[----:B------:R-:W-:Y:S01]  /*1cbe0*/  STL.64 [R1+0x300], R12 ;  /* 0x0003000c01007387 */ /* 0x000fe20000100a00 */
[----:B-1----:R-:W-:-:S05]  /*1cbf0*/  F2FP.SATFINITE.E4M3.F32.PACK_AB_MERGE_C R5, R10, R11, RZ ;  /* 0x0000000b0a05723e */ /* 0x002fca00048070ff */
[----:B------:R-:W-:Y:S04]  /*1cc00*/  STL [R1+0x470], R5 ;  /* 0x0004700501007387 */ /* 0x000fe80000100800 */
[----:B------:R-:W-:Y:S04]  /*1cc10*/  STL [R1+0x474], R3 ;  /* 0x0004740301007387 */ /* 0x000fe80000100800 */
[----:B----4-:R-:W-:Y:S04]  /*1cc20*/  STL.64 [R1+0x810], R60 ;  /* 0x0008103c01007387 */ /* 0x010fe80000100a00 */
        /* <DEDUP_REMOVED lines=13> */
[----:B------:R-:W-:Y:S04]  /*1cd00*/  STL [R1+0x7a4], R33 ;  /* 0x0007a42101007387 */ /* 0x000fe80000100800 */
[----:B------:R-:W-:Y:S04]  /*1cd10*/  STL [R1+0x7a0], R6 ;  /* 0x0007a00601007387 */ /* 0x000fe80000100800 */
[----:B------:R1:W-:Y:S04]  /*1cd20*/  STL [R1+0x79c], R4 ;  /* 0x00079c0401007387 */ /* 0x0003e80000100800 */
[----:B------:R-:W-:Y:S04]  /*1cd30*/  STL [R1+0x6f8], R72 ;  /* 0x0006f84801007387 */ /* 0x000fe80000100800 */
[----:B------:R-:W-:Y:S01]  /*1cd40*/  STL [R1+0x6f4], R73 ;  /* 0x0006f44901007387 */ /* 0x000fe20000100800 */
[----:B-1----:R-:W1:Y:S03]  /*1cd50*/  LDTM.x64 R4, tmem[UR10+0x40] ;  /* 0x0000400a000479ee */ /* 0x002e660008340000 */
[----:B-1----:R-:W-:Y:S04]  /*1cd60*/  STL.64 [R1+0x100], R4 ;  /* 0x0001000401007387 */ /* 0x002fe80000100a00 */
        /* <DEDUP_REMOVED lines=30> */
[----:B------:R1:W-:Y:S02]  /*1cf50*/  STL.64 [R1+0x1f8], R66 ;  /* 0x0001f84201007387 */ /* 0x0003e40000100a00 */
[----:B-1----:R-:W1:Y:S02]  /*1cf60*/  LDTM.x64 R4, tmem[UR10+0x80] ;  /* 0x0000800a000479ee */ /* 0x002e640008340000 */
[----:B-1----:R-:W-:Y:S04]  /*1cf70*/  STL [R1+0x4], R5 ;  /* 0x0000040501007387 */ /* 0x002fe80000100800 */
        /* <DEDUP_REMOVED lines=17> */
[----:B-1----:R-:W-:-:S03]  /*1d090*/  IMAD.MOV.U32 R32, RZ, RZ, R4 ;  /* 0x000000ffff207224 */ /* 0x002fc600078e0004 */
        /* <DEDUP_REMOVED lines=13> */
[----:B------:R-:W-:Y:S04]  /*1d170*/  STL.64 [R1+0xf8], R66 ;  /* 0x0000f84201007387 */ /* 0x000fe80000100a00 */
[----:B-1----:R-:W3:Y:S04]  /*1d180*/  LDL.LU.64 R60, [R1+0x810] ;  /* 0x00081000013c7983 */ /* 0x002ee80000300a00 */
[----:B------:R-:W4:Y:S04]  /*1d190*/  LDL.LU.64 R58, [R1+0x808] ;  /* 0x00080800013a7983 */ /* 0x000f280000300a00 */
[----:B------:R-:W2:Y:S04]  /*1d1a0*/  LDL.LU.64 R56, [R1+0x800] ;  /* 0x0008000001387983 */ /* 0x000ea80000300a00 */
[----:B------:R-:W2:Y:S04]  /*1d1b0*/  LDL.LU.64 R54, [R1+0x7f8] ;  /* 0x0007f80001367983 */ /* 0x000ea80000300a00 */
[----:B------:R-:W4:Y:S04]  /*1d1c0*/  LDL.LU.64 R52, [R1+0x7f0] ;  /* 0x0007f00001347983 */ /* 0x000f280000300a00 */
[----:B------:R-:W4:Y:S04]  /*1d1d0*/  LDL.LU.64 R50, [R1+0x7e8] ;  /* 0x0007e80001327983 */ /* 0x000f280000300a00 */
[----:B------:R-:W5:Y:S04]  /*1d1e0*/  LDL.LU.64 R48, [R1+0x7e0] ;  /* 0x0007e00001307983 */ /* 0x000f680000300a00 */
[----:B------:R-:W5:Y:S04]  /*1d1f0*/  LDL.LU.64 R46, [R1+0x7d8] ;  /* 0x0007d800012e7983 */ /* 0x000f680000300a00 */
[----:B------:R-:W5:Y:S04]  /*1d200*/  LDL.LU.64 R44, [R1+0x7d0] ;  /* 0x0007d000012c7983 */ /* 0x000f680000300a00 */
[----:B------:R-:W5:Y:S04]  /*1d210*/  LDL.LU.64 R42, [R1+0x7c8] ;  /* 0x0007c800012a7983 */ /* 0x000f680000300a00 */
[----:B------:R-:W5:Y:S04]  /*1d220*/  LDL.LU.64 R40, [R1+0x7c0] ;  /* 0x0007c00001287983 */ /* 0x000f680000300a00 */
[----:B------:R-:W5:Y:S04]  /*1d230*/  LDL.LU.64 R38, [R1+0x7b8] ;  /* 0x0007b80001267983 */ /* 0x000f680000300a00 */
[----:B------:R-:W5:Y:S04]  /*1d240*/  LDL.LU.64 R36, [R1+0x7b0] ;  /* 0x0007b00001247983 */ /* 0x000f680000300a00 */
[----:B------:R-:W5:Y:S04]  /*1d250*/  LDL.LU.64 R34, [R1+0x7a8] ;  /* 0x0007a80001227983 */ /* 0x000f680000300a00 */
[----:B------:R-:W5:Y:S04]  /*1d260*/  LDL.LU R33, [R1+0x7a4] ;  /* 0x0007a40001217983 */ /* 0x000f680000300800 */
        /* <DEDUP_REMOVED lines=29> */
[----:B------:R-:W5:Y:S01]  /*1d440*/  LDL.LU R3, [R1+0x798] ;  /* 0x0007980001037983 */ /* 0x000f620000300800 */
[----:B---3--:R-:W-:-:S02]  /*1d450*/  F2FP.SATFINITE.E4M3.F32.PACK_AB_MERGE_C R60, R60, R61, RZ ;  /* 0x0000003d3c3c723e */ /* 0x008fc400048070ff */
[----:B--2---:R-:W-:Y:S02]  /*1d460*/  F2FP.SATFINITE.E4M3.F32.PACK_AB_MERGE_C R74, R55, R56, RZ ;  /* 0x00000038374a723e */ /* 0x004fe400048070ff */
[----:B----4-:R-:W-:Y:S02]  /*1d470*/  F2FP.SATFINITE.E4M3.F32.PACK_AB_MERGE_C R91, R51, R52, RZ ;  /* 0x00000034335b723e */ /* 0x010fe400048070ff */
[----:B-----5:R-:W-:Y:S02]  /*1d480*/  F2FP.SATFINITE.E4M3.F32.PACK_AB_MERGE_C R90, R45, R46, RZ ;  /* 0x0000002e2d5a723e */ /* 0x020fe400048070ff */
[----:B------:R-:W-:Y:S02]  /*1d490*/  F2FP.SATFINITE.E4M3.F32.PACK_AB_MERGE_C R89, R43, R44, RZ ;  /* 0x0000002c2b59723e */ /* 0x000fe400048070ff */
[----:B------:R-:W-:Y:S01]  /*1d4a0*/  F2FP.SATFINITE.E4M3.F32.PACK_AB_MERGE_C R77, R41, R42, RZ ;  /* 0x0000002a294d723e */ /* 0x000fe200048070ff */
[----:B------:R-:W-:Y:S01]  /*1d4b0*/  IMAD.X R87, R6, 0x1, R71, P0 ;  /* 0x0000000106577824 */ /* 0x000fe200000e0647 */
[----:B------:R-:W-:-:S02]  /*1d4c0*/  F2FP.SATFINITE.E4M3.F32.PACK_AB_MERGE_C R6, R58, R59, RZ ;  /* 0x0000003b3a06723e */ /* 0x000fc400048070ff */
[----:B------:R-:W-:Y:S02]  /*1d4d0*/  SHF.R.S32.HI R5, RZ, 0x1f, R4 ;  /* 0x0000001fff057819 */ /* 0x000fe40000011404 */
[----:B------:R-:W-:-:S05]  /*1d4e0*/  IADD3 R84, P0, PT, R4, R69, RZ ;  /* 0x0000004504547210 */ /* 0x000fca0007f1e0ff */
[----:B------:R-:W-:Y:S01]  /*1d4f0*/  IMAD.X R85, R5, 0x1, R68, P0 ;  /* 0x0000000105557824 */ /* 0x000fe200000e0644 */
[----:B------:R-:W-:-:S05]  /*1d500*/  IADD3 R82, P0, PT, R4, R70, RZ ;  /* 0x0000004604527210 */ /* 0x000fca0007f1e0ff */
[----:B------:R-:W-:Y:S01]  /*1d510*/  IMAD.X R83, R5, 0x1, R71, P0 ;  /* 0x0000000105537824 */ /* 0x000fe200000e0647 */
[----:B------:R1:W-:Y:S04]  /*1d520*/  STL.64 [R1+0x720], R72 ;  /* 0x0007204801007387 */ /* 0x0003e80000100a00 */
[----:B------:R2:W-:Y:S04]  /*1d530*/  STL [R1+0x6fc], R86 ;  /* 0x0006fc5601007387 */ /* 0x0005e80000100800 */
[----:B------:R3:W-:Y:S04]  /*1d540*/  STL [R1+0x6f0], R87 ;  /* 0x0006f05701007387 */ /* 0x0007e80000100800 */
[----:B------:R-:W-:Y:S01]  /*1d550*/  STL [R1+0x204], R60 ;  /* 0x0002043c01007387 */ /* 0x000fe20000100800 */
[----:B-1----:R-:W-:-:S02]  /*1d560*/  F2FP.SATFINITE.E4M3.F32.PACK_AB_MERGE_C R73, R53, R54, RZ ;  /* 0x000000363549723e */ /* 0x002fc400048070ff */
[----:B--2---:R-:W-:Y:S01]  /*1d570*/  F2FP.SATFINITE.E4M3.F32.PACK_AB_MERGE_C R86, R33, R40, RZ ;  /* 0x000000282156723e */ /* 0x004fe200048070ff */
[----:B------:R-:W-:Y:S01]  /*1d580*/  STL [R1+0x208], R6 ;  /* 0x0002080601007387 */ /* 0x000fe20000100800 */
[----:B---3--:R-:W-:-:S03]  /*1d590*/  VIADD R87, R4, UR30 ;  /* 0x0000001e04577c36 */ /* 0x008fc60008000000 */
[----:B------:R1:W-:Y:S02]  /*1d5a0*/  STL.64 [R1+0x728], R84 ;  /* 0x0007285401007387 */ /* 0x0003e40000100a00 */
[----:B------:R-:W-:Y:S02]  /*1d5b0*/  SHF.R.S32.HI R4, RZ, 0x1f, R87 ;  /* 0x0000001fff047819 */ /* 0x000fe40000011457 */
[----:B------:R2:W-:Y:S01]  /*1d5c0*/  STL.64 [R1+0x730], R82 ;  /* 0x0007305201007387 */ /* 0x0005e20000100a00 */
[----:B------:R-:W-:-:S05]  /*1d5d0*/  IADD3 R80, P0, PT, R87, R69, RZ ;  /* 0x0000004557507210 */ /* 0x000fca0007f1e0ff */
[----:B------:R-:W-:Y:S01]  /*1d5e0*/  IMAD.X R81, R4, 0x1, R68, P0 ;  /* 0x0000000104517824 */ /* 0x000fe200000e0644 */
[----:B------:R-:W-:Y:S01]  /*1d5f0*/  IADD3 R78, P0, PT, R87, R70, RZ ;  /* 0x00000046574e7210 */ /* 0x000fe20007f1e0ff */
[----:B-1----:R-:W-:Y:S01]  /*1d600*/  IMAD.MOV.U32 R84, RZ, RZ, R57 ;  /* 0x000000ffff547224 */ /* 0x002fe200078e0039 */
[----:B--2---:R-:W-:-:S03]  /*1d610*/  F2FP.SATFINITE.E4M3.F32.PACK_AB_MERGE_C R83, R47, R50, RZ ;  /* 0x000000322f53723e */ /* 0x004fc600048070ff */
[----:B------:R-:W-:Y:S01]  /*1d620*/  IMAD.X R79, R4, 0x1, R71, P0 ;  /* 0x00000001044f7824 */ /* 0x000fe200000e0647 */
[----:B------:R-:W-:Y:S01]  /*1d630*/  ISETP.GE.AND P0, PT, R2, UR14, PT ;  /* 0x0000000e02007c0c */ /* 0x000fe2000bf06270 */
[----:B------:R-:W-:Y:S01]  /*1d640*/  IMAD.MOV.U32 R82, RZ, RZ, R48 ;  /* 0x000000ffff527224 */ /* 0x000fe200078e0030 */
[----:B------:R1:W-:Y:S04]  /*1d650*/  STL [R1+0x760], R83 ;  /* 0x0007605301007387 */ /* 0x0003e80000100800 */
[----:B------:R-:W-:Y:S04]  /*1d660*/  STL.64 [R1+0x740], R80 ;  /* 0x0007405001007387 */ /* 0x000fe80000100a00 */
[----:B------:R-:W-:Y:S01]  /*1d670*/  STL.64 [R1+0x738], R68 ;  /* 0x0007384401007387 */ /* 0x000fe20000100a00 */
[----:B------:R-:W-:Y:S01]  /*1d680*/  ISETP.LT.AND P0, PT, R0, UR33, !P0 ;  /* 0x0000002100007c0c */ /* 0x000fe2000c701270 */
[----:B-1----:R-:W-:-:S02]  /*1d690*/  IMAD.MOV.U32 R83, RZ, RZ, R49 ;  /* 0x000000ffff537224 */ /* 0x002fc400078e0031 */
[----:B------:R-:W-:Y:S04]  /*1d6a0*/  STL [R1+0x750], R90 ;  /* 0x0007505a01007387 */ /* 0x000fe80000100800 */
[----:B------:R1:W-:Y:S04]  /*1d6b0*/  STL [R1+0x764], R91 ;  /* 0x0007645b01007387 */ /* 0x0003e80000100800 */
[----:B------:R2:W-:Y:S04]  /*1d6c0*/  STL.64 [R1+0x748], R88 ;  /* 0x0007485801007387 */ /* 0x0005e80000100a00 */
[----:B------:R-:W-:Y:S04]  /*1d6d0*/  STL.64 [R1+0x758], R76 ;  /* 0x0007584c01007387 */ /* 0x000fe80000100a00 */
[----:B------:R3:W-:Y:S04]  /*1d6e0*/  STL.64 [R1+0x778], R78 ;  /* 0x0007784e01007387 */ /* 0x0007e80000100a00 */
[----:B------:R4:W-:Y:S04]  /*1d6f0*/  STL.64 [R1+0x768], R70 ;  /* 0x0007684601007387 */ /* 0x0009e80000100a00 */
[----:B-1----:R-:W5:Y:S01]  /*1d700*/  LDL.LU.64 R90, [R1+0x440] ;  /* 0x00044000015a7983 */ /* 0x002f620000300a00 */
[----:B--2---:R-:W-:Y:S01]  /*1d710*/  IMAD.MOV.U32 R88, RZ, RZ, R36 ;  /* 0x000000ffff587224 */ /* 0x004fe200078e0024 */
[----:B------:R-:W-:Y:S01]  /*1d720*/  F2FP.SATFINITE.E4M3.F32.PACK_AB_MERGE_C R81, R29, R30, RZ ;  /* 0x0000001e1d51723e */ /* 0x000fe200048070ff */
[----:B------:R-:W-:Y:S01]  /*1d730*/  IMAD.MOV.U32 R89, RZ, RZ, R37 ;  /* 0x000000ffff597224 */ /* 0x000fe200078e0025 */
[----:B---3--:R-:W-:-:S02]  /*1d740*/  F2FP.SATFINITE.E4M3.F32.PACK_AB_MERGE_C R78, R31, R32, RZ ;  /* 0x000000201f4e723e */ /* 0x008fc400048070ff */
[----:B------:R-:W-:Y:S02]  /*1d750*/  F2FP.SATFINITE.E4M3.F32.PACK_AB_MERGE_C R80, R23, R24, RZ ;  /* 0x000000181750723e */ /* 0x000fe400048070ff */
[----:B----4-:R-:W-:Y:S02]  /*1d760*/  F2FP.SATFINITE.E4M3.F32.PACK_AB_MERGE_C R71, R27, R28, RZ ;  /* 0x0000001c1b47723e */ /* 0x010fe400048070ff */
[----:B------:R-:W-:Y:S02]  /*1d770*/  F2FP.SATFINITE.E4M3.F32.PACK_AB_MERGE_C R70, R25, R26, RZ ;  /* 0x0000001a1946723e */ /* 0x000fe400048070ff */
[----:B------:R-:W-:Y:S02]  /*1d780*/  F2FP.SATFINITE.E4M3.F32.PACK_AB_MERGE_C R77, R21, R22, RZ ;  /* 0x00000016154d723e */ /* 0x000fe400048070ff */
[----:B------:R-:W-:Y:S02]  /*1d790*/  F2FP.SATFINITE.E4M3.F32.PACK_AB_MERGE_C R76, R19, R20, RZ ;  /* 0x00000014134c723e */ /* 0x000fe400048070ff */
[----:B------:R-:W-:-:S02]  /*1d7a0*/  F2FP.SATFINITE.E4M3.F32.PACK_AB_MERGE_C R72, R17, R18, RZ ;  /* 0x000000121148723e */ /* 0x000fc400048070ff */
[----:B------:R-:W-:Y:S02]  /*1d7b0*/  F2FP.SATFINITE.E4M3.F32.PACK_AB_MERGE_C R69, R15, R16, RZ ;  /* 0x000000100f45723e */ /* 0x000fe400048070ff */
[----:B------:R-:W-:Y:S02]  /*1d7c0*/  F2FP.SATFINITE.E4M3.F32.PACK_AB_MERGE_C R68, R13, R14, RZ ;  /* 0x0000000e0d44723e */ /* 0x000fe400048070ff */
[----:B------:R-:W-:Y:S02]  /*1d7d0*/  F2FP.SATFINITE.E4M3.F32.PACK_AB_MERGE_C R92, R11, R12, RZ ;  /* 0x0000000c0b5c723e */ /* 0x000fe400048070ff */
[----:B------:R-:W-:Y:S02]  /*1d7e0*/  F2FP.SATFINITE.E4M3.F32.PACK_AB_MERGE_C R93, R9, R10, RZ ;  /* 0x0000000a095d723e */ /* 0x000fe400048070ff */
[----:B------:R-:W-:Y:S02]  /*1d7f0*/  F2FP.SATFINITE.E4M3.F32.PACK_AB_MERGE_C R75, R7, R8, RZ ;  /* 0x00000008074b723e */ /* 0x000fe400048070ff */
[----:B------:R-:W-:-:S04]  /*1d800*/  PRMT R79, R84, 0x9910, RZ ;  /* 0x00009910544f7816 */ /* 0x000fc800000000ff */
[----:B------:R-:W-:Y:S01]  /*1d810*/  SHF.R.S32.HI R79, RZ, 0x8, R79 ;  /* 0x00000008ff4f7819 */ /* 0x000fe2000001144f */
[----:B-----5:R1:W-:Y:S04]  /*1d820*/  STL.64 [R1+0x790], R90 ;  /* 0x0007905a01007387 */ /* 0x0203e80000100a00 */
[----:B------:R-:W2:Y:S04]  /*1d830*/  LDL.LU R85, [R1+0x46c] ;  /* 0x00046c0001557983 */ /* 0x000ea80000300800 */
[----:B------:R3:W-:Y:S01]  /*1d840*/  STL.64 [R1+0x780], R86 ;  /* 0x0007805601007387 */ /* 0x0007e20000100a00 */
[----:B-1----:R-:W-:-:S02]  /*1d850*/  IMAD.MOV.U32 R90, RZ, RZ, R38 ;  /* 0x000000ffff5a7224 */ /* 0x002fc400078e0026 */
[----:B------:R-:W-:Y:S02]  /*1d860*/  IMAD.MOV.U32 R91, RZ, RZ, R39 ;  /* 0x000000ffff5b7224 */ /* 0x000fe400078e0027 */
[----:B---3--:R-:W-:Y:S02]  /*1d870*/  IMAD.MOV.U32 R86, RZ, RZ, R34 ;  /* 0x000000ffff567224 */ /* 0x008fe400078e0022 */
[----:B------:R-:W-:Y:S02]  /*1d880*/  IMAD.MOV.U32 R87, RZ, RZ, R35 ;  /* 0x000000ffff577224 */ /* 0x000fe400078e0023 */
[----:B------:R-:W1:Y:S01]  /*1d890*/  LDTM.x64 R4, tmem[UR10+0xc0] ;  /* 0x0000c00a000479ee */ /* 0x000e620008340000 */
[----:B------:R-:W-:Y:S01]  /*1d8a0*/  NOP ;  /* 0x0000000000007918 */ /* 0x000fe20000000000 */
[----:B------:R-:W-:Y:S01]  /*1d8b0*/  STL [R1+0x788], R80 ;  /* 0x0007885001007387 */ /* 0x000fe20000100800 */
[----:B------:R-:W3:Y:S03]  /*1d8c0*/  LDCU.64 UR10, c[0x0][0x398] ;  /* 0x00007300ff0a77ac */ /* 0x000ee60008000a00 */
[----:B------:R4:W-:Y:S01]  /*1d8d0*/  @P0 STG.E.U8 desc[UR24][R86.64], R84 ;  /* 0x0000005456000986 */ /* 0x0009e2000c101118 */
[----:B------:R-:W-:Y:S01]  /*1d8e0*/  ISETP.GE.AND P0, PT, R0, UR15, PT ;  /* 0x0000000f00007c0c */ /* 0x000fe2000bf06270 */
[----:B------:R-:W5:Y:S03]  /*1d8f0*/  LDCU.64 UR14, c[0x0][0x398] ;  /* 0x00007300ff0e77ac */ /* 0x000f660008000a00 */
[C---:B------:R-:W-:Y:S01]  /*1d900*/  ISETP.LT.AND P0, PT, R3.reuse, UR4, !P0 ;  /* 0x0000000403007c0c */ /* 0x040fe2000c701270 */
[----:B------:R-:W1:Y:S01]  /*1d910*/  LDCU UR4, c[0x0][0x39c] ;  /* 0x00007380ff0477ac */ /* 0x000e620008000800 */
[----:B----4-:R-:W4:Y:S11]  /*1d920*/  LDL.LU.64 R86, [R1+0x438] ;  /* 0x0004380001567983 */ /* 0x010f360000300a00 */
[----:B------:R1:W-:Y:S01]  /*1d930*/  @P0 STG.E.U8 desc[UR24][R82.64], R78 ;  /* 0x0000004e52000986 */ /* 0x0003e2000c101118 */
[----:B0-----:R-:W-:Y:S01]  /*1d940*/  ISETP.LT.AND P0, PT, R2, UR6, !P2 ;  /* 0x0000000602007c0c */ /* 0x001fe2000d701270 */
[----:B------:R-:W-:Y:S01]  /*1d950*/  VIADD R80, R0, 0x8 ;  /* 0x0000000800507836 */ /* 0x000fe20000000000 */
[----:B------:R-:W-:Y:S01]  /*1d960*/  ISETP.LT.AND P2, PT, R3, UR12, !P2 ;  /* 0x0000000c03007c0c */ /* 0x000fe2000d741270 */
[----:B------:R-:W0:Y:S01]  /*1d970*/  LDCU UR6, c[0x0][0x398] ;  /* 0x00007300ff0677ac */ /* 0x000e220008000800 */
[----:B------:R-:W0:Y:S01]  /*1d980*/  LDCU UR12, c[0x0][0x398] ;  /* 0x00007300ff0c77ac */ /* 0x000e220008000800 */
[----:B-1----:R-:W-:Y:S01]  /*1d990*/  PRMT R78, R78, 0x9910, RZ ;  /* 0x000099104e4e7816 */ /* 0x002fe200000000ff */
[----:B------:R-:W2:Y:S03]  /*1d9a0*/  LDL.LU.64 R82, [R1+0x430] ;  /* 0x0004300001527983 */ /* 0x000ea60000300a00 */
[----:B------:R-:W-:-:S04]  /*1d9b0*/  SHF.R.S32.HI R78, RZ, 0x8, R78 ;  /* 0x00000008ff4e7819 */ /* 0x000fc8000001144e */
[----:B------:R1:W-:Y:S04]  /*1d9c0*/  @P0 STG.E.U8 desc[UR24][R88.64], R79 ;  /* 0x0000004f58000986 */ /* 0x0003e8000c101118 */
[----:B------:R0:W-:Y:S04]  /*1d9d0*/  @P2 STG.E.U8 desc[UR24][R90.64], R78 ;  /* 0x0000004e5a002986 */ /* 0x0001e8000c101118 */
[----:B-1----:R-:W2:Y:S04]  /*1d9e0*/  LDL.LU.64 R88, [R1+0x428] ;  /* 0x0004280001587983 */ /* 0x002ea80000300a00 */
[----:B0-----:R-:W2:Y:S01]  /*1d9f0*/  LDL.LU.64 R90, [R1+0x790] ;  /* 0x00079000015a7983 */ /* 0x001ea20000300a00 */
[----:B---3--:R-:W-:Y:S01]  /*1da00*/  ISETP.LT.AND P2, PT, R2, UR10, !P5 ;  /* 0x0000000a02007c0c */ /* 0x008fe2000ef41270 */
[----:B------:R-:W-:Y:S01]  /*1da10*/  VIADD R79, R0, 0x7 ;  /* 0x00000007004f7836 */ /* 0x000fe20000000000 */
[----:B------:R-:W0:Y:S04]  /*1da20*/  LDCU UR10, c[0x0][0x398] ;  /* 0x00007300ff0a77ac */ /* 0x000e280008000800 */
[----:B------:R-:W-:Y:S01]  /*1da30*/  ISETP.GE.AND P0, PT, R79, UR4, PT ;  /* 0x000000044f007c0c */ /* 0x000fe2000bf06270 */
[----:B------:R-:W1:Y:S01]  /*1da40*/  LDCU UR4, c[0x0][0x39c] ;  /* 0x00007380ff0477ac */ /* 0x000e620008000800 */
[----:B------:R-:W3:Y:S04]  /*1da50*/  LDL.LU.64 R78, [R1+0x420] ;  /* 0x00042000014e7983 */ /* 0x000ee80000300a00 */
[----:B------:R-:W3:Y:S01]  /*1da60*/  LDL.LU R84, [R1+0x470] ;  /* 0x0004700001547983 */ /* 0x000ee20000300800 */
[----:B------:R-:W-:Y:S01]  /*1da70*/  ISETP.LT.AND P5, PT, R3, UR16, !P5 ;  /* 0x0000001003007c0c */ /* 0x000fe2000efa1270 */
[----:B------:R-:W0:Y:S02]  /*1da80*/  LDCU UR16, c[0x0][0x398] ;  /* 0x00007300ff1077ac */ /* 0x000e240008000800 */
[----:B--2---:R2:W-:Y:S04]  /*1da90*/  @P2 STG.E.U8 desc[UR24][R90.64], R85 ;  /* 0x000000555a002986 */ /* 0x0045e8000c101118 */
[----:B--2---:R-:W2:Y:S01]  /*1daa0*/  LDL.LU.64 R90, [R1+0x418] ;  /* 0x00041800015a7983 */ /* 0x004ea20000300a00 */
[----:B-1----:R-:W-:Y:S01]  /*1dab0*/  ISETP.GE.AND P2, PT, R80, UR4, PT ;  /* 0x0000000450007c0c */ /* 0x002fe2000bf46270 */
[----:B------:R-:W1:Y:S04]  /*1dac0*/  LDCU UR4, c[0x0][0x39c] ;  /* 0x00007380ff0477ac */ /* 0x000e680008000800 */
[----:B----4-:R4:W-:Y:S01]  /*1dad0*/  @P5 STG.E.U8 desc[UR24][R86.64], R81 ;  /* 0x0000005156005986 */ /* 0x0109e2000c101118 */
[----:B-----5:R-:W-:Y:S01]  /*1dae0*/  ISETP.LT.AND P5, PT, R2, UR14, !P1 ;  /* 0x0000000e02007c0c */ /* 0x020fe2000cfa1270 */
[----:B------:R-:W5:Y:S01]  /*1daf0*/  LDCU UR14, c[0x0][0x398] ;  /* 0x00007300ff0e77ac */ /* 0x000f620008000800 */
[----:B------:R-:W-:-:S04]  /*1db00*/  PRMT R80, R85, 0x9910, RZ ;  /* 0x0000991055507816 */ /* 0x000fc800000000ff */
[----:B------:R-:W-:Y:S01]  /*1db10*/  SHF.R.S32.HI R80, RZ, 0x8, R80 ;  /* 0x00000008ff507819 */ /* 0x000fe20000011450 */
[----:B----4-:R-:W4:Y:S01]  /*1db20*/  LDL.LU.64 R86, [R1+0x410] ;  /* 0x0004100001567983 */ /* 0x010f220000300a00 */
[----:B------:R-:W-:-:S05]  /*1db30*/  ISETP.LT.AND P1, PT, R3, UR20, !P1 ;  /* 0x0000001403007c0c */ /* 0x000fca000cf21270 */
[----:B------:R0:W-:Y:S02]  /*1db40*/  @P5 STG.E.U8 desc[UR24][R82.64], R80 ;  /* 0x0000005052005986 */ /* 0x0001e4000c101118 */
[----:B0-----:R-:W-:Y:S02]  /*1db50*/  VIADD R80, R0, 0x9 ;  /* 0x0000000900507836 */ /* 0x001fe40000000000 */
[----:B------:R-:W5:Y:S03]  /*1db60*/  LDL.LU.64 R82, [R1+0x408] ;  /* 0x0004080001527983 */ /* 0x000f660000300a00 */
[----:B-1----:R-:W-:Y:S01]  /*1db70*/  ISETP.GE.AND P5, PT, R80, UR4, PT ;  /* 0x0000000450007c0c */ /* 0x002fe2000bfa6270 */
[----:B------:R-:W0:Y:S01]  /*1db80*/  LDCU UR4, c[0x0][0x39c] ;  /* 0x00007380ff0477ac */ /* 0x000e220008000800 */
[----:B------:R-:W-:-:S04]  /*1db90*/  PRMT R80, R81, 0x9910, RZ ;  /* 0x0000991051507816 */ /* 0x000fc800000000ff */
[----:B------:R-:W-:-:S05]  /*1dba0*/  SHF.R.S32.HI R80, RZ, 0x8, R80 ;  /* 0x00000008ff507819 */ /* 0x000fca0000011450 */
[----:B------:R1:W-:Y:S04]  /*1dbb0*/  @P1 STG.E.U8 desc[UR24][R88.64], R80 ;  /* 0x0000005058001986 */ /* 0x0003e8000c101118 */
[----:B-1----:R-:W5:Y:S04]  /*1dbc0*/  LDL.LU.64 R88, [R1+0x400] ;  /* 0x0004000001587983 */ /* 0x002f680000300a00 */
[----:B------:R-:W5:Y:S04]  /*1dbd0*/  LDL.LU R85, [R1+0x474] ;  /* 0x0004740001557983 */ /* 0x000f680000300800 */
[----:B------:R-:W5:Y:S01]  /*1dbe0*/  LDL.LU.64 R80, [R1+0x3f8] ;  /* 0x0003f80001507983 */ /* 0x000f620000300a00 */
[----:B------:R-:W-:Y:S01]  /*1dbf0*/  ISETP.LT.AND P1, PT, R2, UR18, !P3 ;  /* 0x0000001202007c0c */ /* 0x000fe2000df21270 */
[----:B------:R-:W1:Y:S01]  /*1dc00*/  LDCU UR18, c[0x0][0x398] ;  /* 0x00007300ff1277ac */ /* 0x000e620008000800 */
[----:B------:R-:W-:-:S11]  /*1dc10*/  ISETP.LT.AND P3, PT, R3, UR26, !P3 ;  /* 0x0000001a03007c0c */ /* 0x000fd6000df61270 */
[----:B---3--:R3:W-:Y:S02]  /*1dc20*/  @P1 STG.E.U8 desc[UR24][R78.64], R84 ;  /* 0x000000544e001986 */ /* 0x0087e4000c101118 */
[----:B---3--:R-:W-:-:S05]  /*1dc30*/  VIADD R78, R0, 0xa ;  /* 0x0000000a004e7836 */ /* 0x008fca0000000000 */
[----:B0-----:R-:W-:Y:S01]  /*1dc40*/  ISETP.GE.AND P1, PT, R78, UR4, PT ;  /* 0x000000044e007c0c */ /* 0x001fe2000bf26270 */
[----:B------:R-:W0:Y:S01]  /*1dc50*/  LDCU UR4, c[0x0][0x39c] ;  /* 0x00007380ff0477ac */ /* 0x000e220008000800 */
[----:B------:R-:W-:-:S04]  /*1dc60*/  PRMT R78, R84, 0x9910, RZ ;  /* 0x00009910544e7816 */ /* 0x000fc800000000ff */
[----:B------:R-:W-:Y:S01]  /*1dc70*/  SHF.R.S32.HI R79, RZ, 0x8, R78 ;  /* 0x00000008ff4f7819 */ /* 0x000fe2000001144e */
[----:B------:R-:W-:Y:S01]  /*1dc80*/  VIADD R78, R0, 0xb ;  /* 0x0000000b004e7836 */ /* 0x000fe20000000000 */
[----:B--2---:R2:W-:Y:S04]  /*1dc90*/  @P3 STG.E.U8 desc[UR24][R90.64], R71 ;  /* 0x000000475a003986 */ /* 0x0045e8000c101118 */
[----:B--2---:R-:W2:Y:S01]  /*1dca0*/  LDL.LU.64 R90, [R1+0x3f0] ;  /* 0x0003f000015a7983 */ /* 0x004ea20000300a00 */
[----:B------:R-:W-:Y:S02]  /*1dcb0*/  ISETP.LT.AND P3, PT, R2, UR22, !P4 ;  /* 0x0000001602007c0c */ /* 0x000fe4000e761270 */
[----:B------:R-:W-:Y:S02]  /*1dcc0*/  ISETP.LT.AND P4, PT, R3, UR28, !P4 ;  /* 0x0000001c03007c0c */ /* 0x000fe4000e781270 */
[----:B------:R-:W-:-:S04]  /*1dcd0*/  PRMT R71, R71, 0x9910, RZ ;  /* 0x0000991047477816 */ /* 0x000fc800000000ff */
[----:B------:R-:W-:-:S05]  /*1dce0*/  SHF.R.S32.HI R71, RZ, 0x8, R71 ;  /* 0x00000008ff477819 */ /* 0x000fca0000011447 */
[----:B----4-:R3:W-:Y:S01]  /*1dcf0*/  @P3 STG.E.U8 desc[UR24][R86.64], R79 ;  /* 0x0000004f56003986 */ /* 0x0107e2000c101118 */
[----:B0-----:R-:W-:Y:S01]  /*1dd00*/  ISETP.GE.AND P3, PT, R78, UR4, PT ;  /* 0x000000044e007c0c */ /* 0x001fe2000bf66270 */
[----:B------:R-:W0:Y:S02]  /*1dd10*/  LDCU UR4, c[0x0][0x39c] ;  /* 0x00007380ff0477ac */ /* 0x000e240008000800 */
[----:B-----5:R4:W-:Y:S04]  /*1dd20*/  @P4 STG.E.U8 desc[UR24][R82.64], R71 ;  /* 0x0000004752004986 */ /* 0x0209e8000c101118 */
[----:B---3--:R-:W3:Y:S01]  /*1dd30*/  LDL.LU.64 R78, [R1+0x3e8] ;  /* 0x0003e800014e7983 */ /* 0x008ee20000300a00 */
[----:B------:R-:W-:-:S03]  /*1dd40*/  ISETP.LT.AND P4, PT, R2, UR32, !P6 ;  /* 0x0000002002007c0c */ /* 0x000fc6000f781270 */
[----:B------:R-:W5:Y:S01]  /*1dd50*/  LDL.LU.64 R86, [R1+0x3e0] ;  /* 0x0003e00001567983 */ /* 0x000f620000300a00 */
[----:B----4-:R-:W-:-:S03]  /*1dd60*/  VIADD R71, R0, 0xc ;  /* 0x0000000c00477836 */ /* 0x010fc60000000000 */
[----:B------:R-:W5:Y:S06]  /*1dd70*/  LDL.LU R83, [R1+0x204] ;  /* 0x0002040001537983 */ /* 0x000f6c0000300800 */
[----:B------:R4:W-:Y:S01]  /*1dd80*/  @P4 STG.E.U8 desc[UR24][R88.64], R85 ;  /* 0x0000005558004986 */ /* 0x0009e2000c101118 */
[----:B0-----:R-:W-:Y:S01]  /*1dd90*/  ISETP.GE.AND P4, PT, R71, UR4, PT ;  /* 0x0000000447007c0c */ /* 0x001fe2000bf86270 */
[----:B------:R-:W0:Y:S02]  /*1dda0*/  LDCU UR4, c[0x0][0x398] ;  /* 0x00007300ff0477ac */ /* 0x000e240008000800 */
[----:B----4-:R-:W4:Y:S01]  /*1ddb0*/  LDL.LU.64 R88, [R1+0x3d8] ;  /* 0x0003d80001587983 */ /* 0x010f220000300a00 */
[----:B0-----:R-:W-:Y:S01]  /*1ddc0*/  ISETP.LT.AND P6, PT, R3, UR4, !P6 ;  /* 0x0000000403007c0c */ /* 0x001fe2000f7c1270 */
[----:B------:R-:W0:-:S12]  /*1ddd0*/  LDCU UR4, c[0x0][0x39c] ;  /* 0x00007380ff0477ac */ /* 0x000e180008000800 */
[----:B------:R0:W-:Y:S04]  /*1dde0*/  @P6 STG.E.U8 desc[UR24][R80.64], R70 ;  /* 0x0000004650006986 */ /* 0x0001e8000c101118 */
[----:B0-----:R-:W4:Y:S01]  /*1ddf0*/  LDL.LU R80, [R1+0x788] ;  /* 0x0007880001507983 */ /* 0x001f220000300800 */
[----:B------:R-:W-:-:S03]  /*1de00*/  PRMT R71, R85, 0x9910, RZ ;  /* 0x0000991055477816 */ /* 0x000fc600000000ff */
[----:B------:R-:W4:Y:S01]  /*1de10*/  LDL.LU.64 R84, [R1+0x3d0] ;  /* 0x0003d00001547983 */ /* 0x000f220000300a00 */
[----:B------:R-:W-:Y:S01]  /*1de20*/  ISETP.LT.AND P6, PT, R2, UR6, !P0 ;  /* 0x0000000602007c0c */ /* 0x000fe2000c7c1270 */
[----:B------:R-:W0:Y:S01]  /*1de30*/  LDCU UR6, c[0x0][0x398] ;  /* 0x00007300ff0677ac */ /* 0x000e220008000800 */
[----:B------:R-:W-:Y:S01]  /*1de40*/  SHF.R.S32.HI R81, RZ, 0x8, R71 ;  /* 0x00000008ff517819 */ /* 0x000fe20000011447 */
[----:B------:R-:W-:Y:S01]  /*1de50*/  VIADD R71, R0, 0xd ;  /* 0x0000000d00477836 */ /* 0x000fe20000000000 */
[----:B------:R-:W-:-:S04]  /*1de60*/  PRMT R70, R70, 0x9910, RZ ;  /* 0x0000991046467816 */ /* 0x000fc800000000ff */
[----:B------:R-:W-:-:S05]  /*1de70*/  SHF.R.S32.HI R70, RZ, 0x8, R70 ;  /* 0x00000008ff467819 */ /* 0x000fca0000011446 */
[----:B--2---:R2:W-:Y:S04]  /*1de80*/  @P6 STG.E.U8 desc[UR24][R90.64], R81 ;  /* 0x000000515a006986 */ /* 0x0045e8000c101118 */
[----:B--2---:R-:W2:Y:S01]  /*1de90*/  LDL.LU.64 R90, [R1+0x3c8] ;  /* 0x0003c800015a7983 */ /* 0x004ea20000300a00 */
[----:B------:R-:W-:Y:S01]  /*1dea0*/  ISETP.GE.AND P6, PT, R71, UR4, PT ;  /* 0x0000000447007c0c */ /* 0x000fe2000bfc6270 */
[----:B------:R-:W0:Y:S02]  /*1deb0*/  LDCU UR4, c[0x0][0x398] ;  /* 0x00007300ff0477ac */ /* 0x000e240008000800 */
[----:B------:R-:W2:Y:S01]  /*1dec0*/  LDL.LU R82, [R1+0x208] ;  /* 0x0002080001527983 */ /* 0x000ea20000300800 */
[----:B0-----:R-:W-:Y:S01]  /*1ded0*/  ISETP.LT.AND P0, PT, R3, UR4, !P0 ;  /* 0x0000000403007c0c */ /* 0x001fe2000c701270 */
[----:B------:R-:W0:-:S12]  /*1dee0*/  LDCU UR4, c[0x0][0x39c] ;  /* 0x00007380ff0477ac */ /* 0x000e180008000800 */
[----:B---3--:R3:W-:Y:S01]  /*1def0*/  @P0 STG.E.U8 desc[UR24][R78.64], R70 ;  /* 0x000000464e000986 */ /* 0x0087e2000c101118 */
[----:B------:R-:W-:Y:S01]  /*1df00*/  ISETP.LT.AND P0, PT, R2, UR6, !P2 ;  /* 0x0000000602007c0c */ /* 0x000fe2000d701270 */
[----:B------:R-:W1:Y:S02]  /*1df10*/  LDCU UR6, c[0x0][0x398] ;  /* 0x00007300ff0677ac */ /* 0x000e640008000800 */
[----:B---3--:R-:W3:Y:S01]  /*1df20*/  LDL.LU.64 R78, [R1+0x3c0] ;  /* 0x0003c000014e7983 */ /* 0x008ee20000300a00 */
[----:B------:R-:W-:-:S09]  /*1df30*/  VIADD R70, R0, 0xe ;  /* 0x0000000e00467836 */ /* 0x000fd20000000000 */
[----:B-----5:R5:W-:Y:S01]  /*1df40*/  @P0 STG.E.U8 desc[UR24][R86.64], R83 ;  /* 0x0000005356000986 */ /* 0x020be2000c101118 */
[----:B0-----:R-:W-:Y:S01]  /*1df50*/  ISETP.GE.AND P0, PT, R70, UR4, PT ;  /* 0x0000000446007c0c */ /* 0x001fe2000bf06270 */
[----:B------:R-:W0:Y:S02]  /*1df60*/  LDCU UR4, c[0x0][0x398] ;  /* 0x00007300ff0477ac */ /* 0x000e240008000800 */
[----:B-----5:R-:W5:Y:S04]  /*1df70*/  LDL.LU.64 R86, [R1+0x780] ;  /* 0x0007800001567983 */ /* 0x020f680000300a00 */
[----:B------:R-:W5:Y:S01]  /*1df80*/  LDL.LU.64 R70, [R1+0x3b8] ;  /* 0x0003b80001467983 */ /* 0x000f620000300a00 */
[----:B0-----:R-:W-:Y:S01]  /*1df90*/  ISETP.LT.AND P2, PT, R3, UR4, !P2 ;  /* 0x0000000403007c0c */ /* 0x001fe2000d741270 */
[----:B------:R-:W0:-:S12]  /*1dfa0*/  LDCU UR4, c[0x0][0x39c] ;  /* 0x00007380ff0477ac */ /* 0x000e180008000800 */
[----:B----4-:R4:W-:Y:S04]  /*1dfb0*/  @P2 STG.E.U8 desc[UR24][R88.64], R80 ;  /* 0x0000005058002986 */ /* 0x0109e8000c101118 */
[----:B----4-:R-:W4:Y:S01]  /*1dfc0*/  LDL.LU.64 R88, [R1+0x3b0] ;  /* 0x0003b00001587983 */ /* 0x010f220000300a00 */
[----:B-1----:R-:W-:Y:S01]  /*1dfd0*/  ISETP.LT.AND P2, PT, R2, UR6, !P5 ;  /* 0x0000000602007c0c */ /* 0x002fe2000ef41270 */
[----:B------:R-:W1:Y:S01]  /*1dfe0*/  LDCU UR6, c[0x0][0x398] ;  /* 0x00007300ff0677ac */ /* 0x000e620008000800 */
[----:B------:R-:W-:-:S04]  /*1dff0*/  PRMT R81, R83, 0x9910, RZ ;  /* 0x0000991053517816 */ /* 0x000fc800000000ff */
[----:B------:R-:W-:-:S07]  /*1e000*/  SHF.R.S32.HI R83, RZ, 0x8, R81 ;  /* 0x00000008ff537819 */ /* 0x000fce0000011451 */
[----:B------:R0:W-:Y:S01]  /*1e010*/  @P2 STG.E.U8 desc[UR24][R84.64], R83 ;  /* 0x0000005354002986 */ /* 0x0001e2000c101118 */
[----:B------:R-:W-:-:S03]  /*1e020*/  VIADD R81, R0, 0xf ;  /* 0x0000000f00517836 */ /* 0x000fc60000000000 */
[----:B0-----:R-:W4:Y:S02]  /*1e030*/  LDL.LU.64 R84, [R1+0x3a8] ;  /* 0x0003a80001547983 */ /* 0x001f240000300a00 */
[----:B------:R-:W-:Y:S01]  /*1e040*/  ISETP.GE.AND P2, PT, R81, UR4, PT ;  /* 0x0000000451007c0c */ /* 0x000fe2000bf46270 */
[----:B------:R-:W0:Y:S01]  /*1e050*/  LDCU UR4, c[0x0][0x398] ;  /* 0x00007300ff0477ac */ /* 0x000e220008000800 */
[----:B------:R-:W-:-:S04]  /*1e060*/  PRMT R80, R80, 0x9910, RZ ;  /* 0x0000991050507816 */ /* 0x000fc800000000ff */
[----:B------:R-:W-:Y:S02]  /*1e070*/  SHF.R.S32.HI R80, RZ, 0x8, R80 ;  /* 0x00000008ff507819 */ /* 0x000fe40000011450 */
[----:B0-----:R-:W-:Y:S01]  /*1e080*/  ISETP.LT.AND P5, PT, R3, UR4, !P5 ;  /* 0x0000000403007c0c */ /* 0x001fe2000efa1270 */
[----:B------:R-:W0:-:S12]  /*1e090*/  LDCU UR4, c[0x0][0x39c] ;  /* 0x00007380ff0477ac */ /* 0x000e180008000800 */
[----:B--2---:R2:W-:Y:S04]  /*1e0a0*/  @P5 STG.E.U8 desc[UR24][R90.64], R80 ;  /* 0x000000505a005986 */ /* 0x0045e8000c101118 */
[----:B--2---:R-:W2:Y:S01]  /*1e0b0*/  LDL.LU.64 R90, [R1+0x3a0] ;  /* 0x0003a000015a7983 */ /* 0x004ea20000300a00 */
[----:B-1----:R-:W-:Y:S01]  /*1e0c0*/  ISETP.LT.AND P5, PT, R2, UR6, !P1 ;  /* 0x0000000602007c0c */ /* 0x002fe2000cfa1270 */
[----:B------:R-:W-:Y:S01]  /*1e0d0*/  VIADD R80, R0, 0x10 ;  /* 0x0000001000507836 */ /* 0x000fe20000000000 */
[----:B------:R-:W1:Y:S11]  /*1e0e0*/  LDCU UR6, c[0x0][0x398] ;  /* 0x00007300ff0677ac */ /* 0x000e760008000800 */
[----:B---3--:R3:W-:Y:S01]  /*1e0f0*/  @P5 STG.E.U8 desc[UR24][R78.64], R82 ;  /* 0x000000524e005986 */ /* 0x0087e2000c101118 */
[----:B0-----:R-:W-:Y:S01]  /*1e100*/  ISETP.GE.AND P5, PT, R80, UR4, PT ;  /* 0x0000000450007c0c */ /* 0x001fe2000bfa6270 */
[----:B------:R-:W0:Y:S02]  /*1e110*/  LDCU UR4, c[0x0][0x398] ;  /* 0x00007300ff0477ac */ /* 0x000e240008000800 */
[----:B---3--:R-:W3:Y:S04]  /*1e120*/  LDL.LU.64 R78, [R1+0x778] ;  /* 0x00077800014e7983 */ /* 0x008ee80000300a00 */
[----:B------:R-:W3:Y:S01]  /*1e130*/  LDL.LU.64 R80, [R1+0x398] ;  /* 0x0003980001507983 */ /* 0x000ee20000300a00 */
[----:B0-----:R-:W-:Y:S01]  /*1e140*/  ISETP.LT.AND P1, PT, R3, UR4, !P1 ;  /* 0x0000000403007c0c */ /* 0x001fe2000cf21270 */
[----:B------:R-:W0:-:S12]  /*1e150*/  LDCU UR4, c[0x0][0x39c] ;  /* 0x00007380ff0477ac */ /* 0x000e180008000800 */
[----:B-----5:R5:W-:Y:S01]  /*1e160*/  @P1 STG.E.U8 desc[UR24][R70.64], R77 ;  /* 0x0000004d46001986 */ /* 0x020be2000c101118 */
[----:B-1----:R-:W-:Y:S01]  /*1e170*/  ISETP.LT.AND P1, PT, R2, UR6, !P3 ;  /* 0x0000000602007c0c */ /* 0x002fe2000df21270 */
[----:B------:R-:W1:Y:S01]  /*1e180*/  LDCU UR6, c[0x0][0x398] ;  /* 0x00007300ff0677ac */ /* 0x000e620008000800 */
[----:B-----5:R-:W-:-:S05]  /*1e190*/  PRMT R70, R82, 0x9910, RZ ;  /* 0x0000991052467816 */ /* 0x020fca00000000ff */
[----:B------:R-:W-:Y:S02]  /*1e1a0*/  IMAD.MOV.U32 R82, RZ, RZ, R70 ;  /* 0x000000ffff527224 */ /* 0x000fe400078e0046 */
[----:B------:R-:W5:Y:S03]  /*1e1b0*/  LDL.LU.64 R70, [R1+0x390] ;  /* 0x0003900001467983 */ /* 0x000f660000300a00 */
[----:B------:R-:W-:Y:S01]  /*1e1c0*/  SHF.R.S32.HI R83, RZ, 0x8, R82 ;  /* 0x00000008ff537819 */ /* 0x000fe20000011452 */
[----:B------:R-:W-:-:S04]  /*1e1d0*/  VIADD R82, R0, 0x11 ;  /* 0x0000001100527836 */ /* 0x000fc80000000000 */
[----:B----4-:R4:W-:Y:S01]  /*1e1e0*/  @P1 STG.E.U8 desc[UR24][R88.64], R83 ;  /* 0x0000005358001986 */ /* 0x0109e2000c101118 */
[----:B0-----:R-:W-:Y:S01]  /*1e1f0*/  ISETP.GE.AND P1, PT, R82, UR4, PT ;  /* 0x0000000452007c0c */ /* 0x001fe2000bf26270 */
[----:B------:R-:W0:Y:S01]  /*1e200*/  LDCU UR4, c[0x0][0x398] ;  /* 0x00007300ff0477ac */ /* 0x000e220008000800 */
[----:B------:R-:W-:Y:S01]  /*1e210*/  PRMT R77, R77, 0x9910, RZ ;  /* 0x000099104d4d7816 */ /* 0x000fe200000000ff */
[----:B----4-:R-:W4:Y:S01]  /*1e220*/  LDL.LU.64 R82, [R1+0x388] ;  /* 0x0003880001527983 */ /* 0x010f220000300a00 */
[----:B0-----:R-:W-:Y:S01]  /*1e230*/  ISETP.LT.AND P3, PT, R3, UR4, !P3 ;  /* 0x0000000403007c0c */ /* 0x001fe2000df61270 */
[----:B------:R-:W0:Y:S01]  /*1e240*/  LDCU UR4, c[0x0][0x39c] ;  /* 0x00007380ff0477ac */ /* 0x000e220008000800 */
[----:B------:R-:W-:-:S11]  /*1e250*/  SHF.R.S32.HI R77, RZ, 0x8, R77 ;  /* 0x00000008ff4d7819 */ /* 0x000fd6000001144d */
[----:B------:R0:W-:Y:S04]  /*1e260*/  @P3 STG.E.U8 desc[UR24][R84.64], R77 ;  /* 0x0000004d54003986 */ /* 0x0001e8000c101118 */
[----:B0-----:R-:W4:Y:S01]  /*1e270*/  LDL.LU.64 R84, [R1+0x380] ;  /* 0x0003800001547983 */ /* 0x001f220000300a00 */
[----:B-1----:R-:W-:Y:S01]  /*1e280*/  ISETP.LT.AND P3, PT, R2, UR6, !P4 ;  /* 0x0000000602007c0c */ /* 0x002fe2000e761270 */
[----:B------:R-:W-:Y:S01]  /*1e290*/  VIADD R77, R0, 0x12 ;  /* 0x00000012004d7836 */ /* 0x000fe20000000000 */
[----:B------:R-:W0:Y:S01]  /*1e2a0*/  LDCU UR6, c[0x0][0x398] ;  /* 0x00007300ff0677ac */ /* 0x000e220008000800 */
[----:B------:R-:W4:Y:S10]  /*1e2b0*/  LDL.LU.64 R88, [R1+0x378] ;  /* 0x0003780001587983 */ /* 0x000f340000300a00 */
[----:B--2---:R1:W-:Y:S01]  /*1e2c0*/  @P3 STG.E.U8 desc[UR24][R90.64], R74 ;  /* 0x0000004a5a003986 */ /* 0x0043e2000c101118 */
[----:B------:R-:W-:Y:S01]  /*1e2d0*/  ISETP.GE.AND P3, PT, R77, UR4, PT ;  /* 0x000000044d007c0c */ /* 0x000fe2000bf66270 */
[----:B------:R-:W2:Y:S01]  /*1e2e0*/  LDCU UR4, c[0x0][0x398] ;  /* 0x00007300ff0477ac */ /* 0x000ea20008000800 */
[----:B------:R-:W-:-:S02]  /*1e2f0*/  PRMT R77, R74, 0x9910, RZ ;  /* 0x000099104a4d7816 */ /* 0x000fc400000000ff */
[----:B-1----:R-:W4:Y:S04]  /*1e300*/  LDL.LU R74, [R1+0x770] ;  /* 0x00077000014a7983 */ /* 0x002f280000300800 */
[----:B------:R-:W4:Y:S01]  /*1e310*/  LDL.LU.64 R90, [R1+0x370] ;  /* 0x00037000015a7983 */ /* 0x000f220000300a00 */
[----:B--2---:R-:W-:Y:S01]  /*1e320*/  ISETP.LT.AND P4, PT, R3, UR4, !P4 ;  /* 0x0000000403007c0c */ /* 0x004fe2000e781270 */
[----:B------:R-:W1:-:S12]  /*1e330*/  LDCU UR4, c[0x0][0x39c] ;  /* 0x00007380ff0477ac */ /* 0x000e580008000800 */
[----:B---3--:R2:W-:Y:S01]  /*1e340*/  @P4 STG.E.U8 desc[UR24][R80.64], R76 ;  /* 0x0000004c50004986 */ /* 0x0085e2000c101118 */
[----:B0-----:R-:W-:Y:S01]  /*1e350*/  ISETP.LT.AND P4, PT, R2, UR6, !P6 ;  /* 0x0000000602007c0c */ /* 0x001fe2000f781270 */
[----:B------:R-:W0:Y:S01]  /*1e360*/  LDCU UR6, c[0x0][0x398] ;  /* 0x00007300ff0677ac */ /* 0x000e220008000800 */
[----:B--2---:R-:W-:Y:S01]  /*1e370*/  SHF.R.S32.HI R80, RZ, 0x8, R77 ;  /* 0x00000008ff507819 */ /* 0x004fe2000001144d */
[----:B------:R-:W-:-:S10]  /*1e380*/  VIADD R77, R0, 0x13 ;  /* 0x00000013004d7836 */ /* 0x000fd40000000000 */
[----:B-----5:R2:W-:Y:S01]  /*1e390*/  @P4 STG.E.U8 desc[UR24][R70.64], R80 ;  /* 0x0000005046004986 */ /* 0x0205e2000c101118 */
[----:B-1----:R-:W-:Y:S01]  /*1e3a0*/  ISETP.GE.AND P4, PT, R77, UR4, PT ;  /* 0x000000044d007c0c */ /* 0x002fe2000bf86270 */
[----:B------:R-:W1:Y:S01]  /*1e3b0*/  LDCU UR4, c[0x0][0x398] ;  /* 0x00007300ff0477ac */ /* 0x000e620008000800 */
[----:B------:R-:W-:-:S04]  /*1e3c0*/  PRMT R76, R76, 0x9910, RZ ;  /* 0x000099104c4c7816 */ /* 0x000fc800000000ff */
[----:B------:R-:W-:Y:S01]  /*1e3d0*/  SHF.R.S32.HI R76, RZ, 0x8, R76 ;  /* 0x00000008ff4c7819 */ /* 0x000fe2000001144c */
[----:B--2---:R-:W2:Y:S04]  /*1e3e0*/  LDL.LU.64 R70, [R1+0x768] ;  /* 0x0007680001467983 */ /* 0x004ea80000300a00 */
[----:B------:R-:W3:Y:S01]  /*1e3f0*/  LDL.LU.64 R80, [R1+0x368] ;  /* 0x0003680001507983 */ /* 0x000ee20000300a00 */
[----:B-1----:R-:W-:Y:S01]  /*1e400*/  ISETP.LT.AND P6, PT, R3, UR4, !P6 ;  /* 0x0000000403007c0c */ /* 0x002fe2000f7c1270 */
[----:B------:R-:W1:-:S12]  /*1e410*/  LDCU UR4, c[0x0][0x39c] ;  /* 0x00007380ff0477ac */ /* 0x000e580008000800 */
[----:B----4-:R4:W-:Y:S01]  /*1e420*/  @P6 STG.E.U8 desc[UR24][R82.64], R76 ;  /* 0x0000004c52006986 */ /* 0x0109e2000c101118 */
[----:B0-----:R-:W-:Y:S01]  /*1e430*/  ISETP.LT.AND P6, PT, R2, UR6, !P0 ;  /* 0x0000000602007c0c */ /* 0x001fe2000c7c1270 */
[----:B------:R-:W0:Y:S01]  /*1e440*/  LDCU UR6, c[0x0][0x398] ;  /* 0x00007300ff0677ac */ /* 0x000e220008000800 */
[----:B----4-:R-:W-:Y:S01]  /*1e450*/  VIADD R76, R0, 0x14 ;  /* 0x00000014004c7836 */ /* 0x010fe20000000000 */
[----:B------:R-:W4:Y:S10]  /*1e460*/  LDL.LU.64 R82, [R1+0x360] ;  /* 0x0003600001527983 */ /* 0x000f340000300a00 */
[----:B------:R5:W-:Y:S01]  /*1e470*/  @P6 STG.E.U8 desc[UR24][R84.64], R73 ;  /* 0x0000004954006986 */ /* 0x000be2000c101118 */
[----:B-1----:R-:W-:Y:S01]  /*1e480*/  ISETP.GE.AND P6, PT, R76, UR4, PT ;  /* 0x000000044c007c0c */ /* 0x002fe2000bfc6270 */
[----:B------:R-:W1:Y:S01]  /*1e490*/  LDCU UR4, c[0x0][0x398] ;  /* 0x00007300ff0477ac */ /* 0x000e620008000800 */
[----:B-----5:R-:W-:Y:S01]  /*1e4a0*/  PRMT R73, R73, 0x9910, RZ ;  /* 0x0000991049497816 */ /* 0x020fe200000000ff */
[----:B------:R-:W5:Y:S04]  /*1e4b0*/  LDL.LU.64 R84, [R1+0x358] ;  /* 0x0003580001547983 */ /* 0x000f680000300a00 */
[----:B------:R-:W2:Y:S01]  /*1e4c0*/  LDL.LU.64 R76, [R1+0x350] ;  /* 0x00035000014c7983 */ /* 0x000ea20000300a00 */
[----:B-1----:R-:W-:Y:S01]  /*1e4d0*/  ISETP.LT.AND P0, PT, R3, UR4, !P0 ;  /* 0x0000000403007c0c */ /* 0x002fe2000c701270 */
[----:B------:R-:W1:-:S12]  /*1e4e0*/  LDCU UR4, c[0x0][0x39c] ;  /* 0x00007380ff0477ac */ /* 0x000e580008000800 */
[----:B------:R1:W-:Y:S01]  /*1e4f0*/  @P0 STG.E.U8 desc[UR24][R88.64], R72 ;  /* 0x0000004858000986 */ /* 0x0003e2000c101118 */
[----:B0-----:R-:W-:Y:S01]  /*1e500*/  ISETP.LT.AND P0, PT, R2, UR6, !P2 ;  /* 0x0000000602007c0c */ /* 0x001fe2000d701270 */
[----:B------:R-:W0:Y:S01]  /*1e510*/  LDCU UR6, c[0x0][0x398] ;  /* 0x00007300ff0677ac */ /* 0x000e220008000800 */
[----:B-1----:R-:W-:-:S11]  /*1e520*/  SHF.R.S32.HI R88, RZ, 0x8, R73 ;  /* 0x00000008ff587819 */ /* 0x002fd60000011449 */
[----:B------:R1:W-:Y:S04]  /*1e530*/  @P0 STG.E.U8 desc[UR24][R90.64], R88 ;  /* 0x000000585a000986 */ /* 0x0003e8000c101118 */
[----:B-1----:R-:W4:Y:S01]  /*1e540*/  LDL.LU R91, [R1+0x764] ;  /* 0x00076400015b7983 */ /* 0x002f220000300800 */
[----:B------:R-:W-:Y:S01]  /*1e550*/  VIADD R73, R0, 0x15 ;  /* 0x0000001500497836 */ /* 0x000fe20000000000 */
[----:B------:R-:W-:Y:S02]  /*1e560*/  PRMT R72, R72, 0x9910, RZ ;  /* 0x0000991048487816 */ /* 0x000fe400000000ff */
[----:B------:R-:W2:Y:S02]  /*1e570*/  LDL.LU.64 R88, [R1+0x348] ;  /* 0x0003480001587983 */ /* 0x000ea40000300a00 */
[----:B------:R-:W-:Y:S01]  /*1e580*/  ISETP.GE.AND P0, PT, R73, UR4, PT ;  /* 0x0000000449007c0c */ /* 0x000fe2000bf06270 */
[----:B------:R-:W1:Y:S01]  /*1e590*/  LDCU UR4, c[0x0][0x398] ;  /* 0x00007300ff0477ac */ /* 0x000e620008000800 */
[----:B------:R-:W-:-:S02]  /*1e5a0*/  SHF.R.S32.HI R72, RZ, 0x8, R72 ;  /* 0x00000008ff487819 */ /* 0x000fc40000011448 */
[----:B-1----:R-:W-:Y:S01]  /*1e5b0*/  ISETP.LT.AND P2, PT, R3, UR4, !P2 ;  /* 0x0000000403007c0c */ /* 0x002fe2000d741270 */
[----:B------:R-:W1:-:S12]  /*1e5c0*/  LDCU UR4, c[0x0][0x39c] ;  /* 0x00007380ff0477ac */ /* 0x000e580008000800 */
[----:B---3--:R3:W-:Y:S01]  /*1e5d0*/  @P2 STG.E.U8 desc[UR24][R80.64], R72 ;  /* 0x0000004850002986 */ /* 0x0087e2000c101118 */
[----:B0-----:R-:W-:Y:S01]  /*1e5e0*/  ISETP.LT.AND P2, PT, R2, UR6, !P5 ;  /* 0x0000000602007c0c */ /* 0x001fe2000ef41270 */
[----:B------:R-:W0:Y:S02]  /*1e5f0*/  LDCU UR6, c[0x0][0x398] ;  /* 0x00007300ff0677ac */ /* 0x000e240008000800 */
[----:B---3--:R-:W3:Y:S01]  /*1e600*/  LDL.LU.64 R72, [R1+0x340] ;  /* 0x0003400001487983 */ /* 0x008ee20000300a00 */
[----:B------:R-:W-:-:S09]  /*1e610*/  VIADD R80, R0, 0x16 ;  /* 0x0000001600507836 */ /* 0x000fd20000000000 */
[----:B----4-:R4:W-:Y:S04]  /*1e620*/  @P2 STG.E.U8 desc[UR24][R82.64], R91 ;  /* 0x0000005b52002986 */ /* 0x0109e8000c101118 */
[----:B----4-:R-:W3:Y:S01]  /*1e630*/  LDL.LU R83, [R1+0x760] ;  /* 0x0007600001537983 */ /* 0x010ee20000300800 */
[----:B-1----:R-:W-:Y:S01]  /*1e640*/  ISETP.GE.AND P2, PT, R80, UR4, PT ;  /* 0x0000000450007c0c */ /* 0x002fe2000bf46270 */
[----:B------:R-:W1:Y:S02]  /*1e650*/  LDCU UR4, c[0x0][0x398] ;  /* 0x00007300ff0477ac */ /* 0x000e640008000800 */
[----:B------:R-:W4:Y:S01]  /*1e660*/  LDL.LU.64 R80, [R1+0x338] ;  /* 0x0003380001507983 */ /* 0x000f220000300a00 */
[----:B-1----:R-:W-:Y:S01]  /*1e670*/  ISETP.LT.AND P5, PT, R3, UR4, !P5 ;  /* 0x0000000403007c0c */ /* 0x002fe2000efa1270 */
[----:B------:R-:W1:-:S12]  /*1e680*/  LDCU UR4, c[0x0][0x39c] ;  /* 0x00007380ff0477ac */ /* 0x000e580008000800 */
[----:B-----5:R5:W-:Y:S04]  /*1e690*/  @P5 STG.E.U8 desc[UR24][R84.64], R69 ;  /* 0x0000004554005986 */ /* 0x020be8000c101118 */
[----:B-----5:R-:W5:Y:S01]  /*1e6a0*/  LDL.LU.64 R84, [R1+0x330] ;  /* 0x0003300001547983 */ /* 0x020f620000300a00 */
[----:B0-----:R-:W-:Y:S01]  /*1e6b0*/  ISETP.LT.AND P5, PT, R2, UR6, !P1 ;  /* 0x0000000602007c0c */ /* 0x001fe2000cfa1270 */
[----:B------:R-:W0:Y:S01]  /*1e6c0*/  LDCU UR6, c[0x0][0x398] ;  /* 0x00007300ff0677ac */ /* 0x000e220008000800 */
[----:B------:R-:W-:-:S04]  /*1e6d0*/  PRMT R82, R91, 0x9910, RZ ;  /* 0x000099105b527816 */ /* 0x000fc800000000ff */
[----:B------:R-:W-:-:S07]  /*1e6e0*/  SHF.R.S32.HI R90, RZ, 0x8, R82 ;  /* 0x00000008ff5a7819 */ /* 0x000fce0000011452 */
[----:B--2---:R2:W-:Y:S04]  /*1e6f0*/  @P5 STG.E.U8 desc[UR24][R76.64], R90 ;  /* 0x0000005a4c005986 */ /* 0x0045e8000c101118 */
[----:B--2---:R-:W2:Y:S04]  /*1e700*/  LDL.LU.64 R76, [R1+0x758] ;  /* 0x00075800014c7983 */ /* 0x004ea80000300a00 */
[----:B------:R-:W2:Y:S01]  /*1e710*/  LDL.LU.64 R90, [R1+0x328] ;  /* 0x00032800015a7983 */ /* 0x000ea20000300a00 */
[----:B------:R-:W-:-:S05]  /*1e720*/  VIADD R82, R0, 0x17 ;  /* 0x0000001700527836 */ /* 0x000fca0000000000 */
[----:B-1----:R-:W-:Y:S01]  /*1e730*/  ISETP.GE.AND P5, PT, R82, UR4, PT ;  /* 0x0000000452007c0c */ /* 0x002fe2000bfa6270 */
[----:B------:R-:W1:Y:S01]  /*1e740*/  LDCU UR4, c[0x0][0x398] ;  /* 0x00007300ff0477ac */ /* 0x000e620008000800 */
[----:B------:R-:W-:-:S04]  /*1e750*/  PRMT R69, R69, 0x9910, RZ ;  /* 0x0000991045457816 */ /* 0x000fc800000000ff */
[----:B------:R-:W-:Y:S02]  /*1e760*/  SHF.R.S32.HI R69, RZ, 0x8, R69 ;  /* 0x00000008ff457819 */ /* 0x000fe40000011445 */
[----:B-1----:R-:W-:Y:S01]  /*1e770*/  ISETP.LT.AND P1, PT, R3, UR4, !P1 ;  /* 0x0000000403007c0c */ /* 0x002fe2000cf21270 */
[----:B------:R-:W1:-:S12]  /*1e780*/  LDCU UR4, c[0x0][0x39c] ;  /* 0x00007380ff0477ac */ /* 0x000e580008000800 */
[----:B------:R1:W-:Y:S01]  /*1e790*/  @P1 STG.E.U8 desc[UR24][R88.64], R69 ;  /* 0x0000004558001986 */ /* 0x0003e2000c101118 */
[----:B0-----:R-:W-:Y:S01]  /*1e7a0*/  ISETP.LT.AND P1, PT, R2, UR6, !P3 ;  /* 0x0000000602007c0c */ /* 0x001fe2000df21270 */
[----:B------:R-:W0:Y:S01]  /*1e7b0*/  LDCU UR6, c[0x0][0x398] ;  /* 0x00007300ff0677ac */ /* 0x000e220008000800 */
[----:B-1----:R-:W-:Y:S01]  /*1e7c0*/  VIADD R69, R0, 0x18 ;  /* 0x0000001800457836 */ /* 0x002fe20000000000 */
[----:B------:R-:W2:Y:S10]  /*1e7d0*/  LDL.LU.64 R88, [R1+0x320] ;  /* 0x0003200001587983 */ /* 0x000eb40000300a00 */
[----:B---3--:R1:W-:Y:S01]  /*1e7e0*/  @P1 STG.E.U8 desc[UR24][R72.64], R83 ;  /* 0x0000005348001986 */ /* 0x0083e2000c101118 */
[----:B------:R-:W-:Y:S01]  /*1e7f0*/  ISETP.GE.AND P1, PT, R69, UR4, PT ;  /* 0x0000000445007c0c */ /* 0x000fe2000bf26270 */
[----:B------:R-:W3:Y:S02]  /*1e800*/  LDCU UR4, c[0x0][0x398] ;  /* 0x00007300ff0477ac */ /* 0x000ee40008000800 */
[----:B-1----:R-:W2:Y:S01]  /*1e810*/  LDL.LU.64 R72, [R1+0x318] ;  /* 0x0003180001487983 */ /* 0x002ea20000300a00 */
[----:B---3--:R-:W-:Y:S01]  /*1e820*/  ISETP.LT.AND P3, PT, R3, UR4, !P3 ;  /* 0x0000000403007c0c */ /* 0x008fe2000df61270 */
[----:B------:R-:W1:Y:S01]  /*1e830*/  LDCU UR4, c[0x0][0x39c] ;  /* 0x00007380ff0477ac */ /* 0x000e620008000800 */
[----:B------:R-:W-:-:S11]  /*1e840*/  PRMT R69, R83, 0x9910, RZ ;  /* 0x0000991053457816 */ /* 0x000fd600000000ff */
[----:B----4-:R3:W-:Y:S01]  /*1e850*/  @P3 STG.E.U8 desc[UR24][R80.64], R68 ;  /* 0x0000004450003986 */ /* 0x0107e2000c101118 */
[----:B0-----:R-:W-:Y:S01]  /*1e860*/  ISETP.LT.AND P3, PT, R2, UR6, !P4 ;  /* 0x0000000602007c0c */ /* 0x001fe2000e761270 */
[----:B------:R-:W0:Y:S01]  /*1e870*/  LDCU UR6, c[0x0][0x398] ;  /* 0x00007300ff0677ac */ /* 0x000e220008000800 */
[----:B------:R-:W-:Y:S01]  /*1e880*/  SHF.R.S32.HI R82, RZ, 0x8, R69 ;  /* 0x00000008ff527819 */ /* 0x000fe20000011445 */
[----:B------:R-:W-:Y:S01]  /*1e890*/  VIADD R69, R0, 0x19 ;  /* 0x0000001900457836 */ /* 0x000fe20000000000 */
[----:B---3--:R-:W-:Y:S01]  /*1e8a0*/  PRMT R68, R68, 0x9910, RZ ;  /* 0x0000991044447816 */ /* 0x008fe200000000ff */
[----:B------:R-:W3:Y:S08]  /*1e8b0*/  LDL.LU.64 R80, [R1+0x310] ;  /* 0x0003100001507983 */ /* 0x000ef00000300a00 */
[----:B-----5:R4:W-:Y:S01]  /*1e8c0*/  @P3 STG.E.U8 desc[UR24][R84.64], R82 ;  /* 0x0000005254003986 */ /* 0x0209e2000c101118 */
[----:B-1----:R-:W-:Y:S01]  /*1e8d0*/  ISETP.GE.AND P3, PT, R69, UR4, PT ;  /* 0x0000000445007c0c */ /* 0x002fe2000bf66270 */
[----:B------:R-:W1:Y:S01]  /*1e8e0*/  LDCU UR4, c[0x0][0x398] ;  /* 0x00007300ff0477ac */ /* 0x000e620008000800 */
[----:B----4-:R-:W-:-:S02]  /*1e8f0*/  IMAD.MOV.U32 R82, RZ, RZ, R68 ;  /* 0x000000ffff527224 */ /* 0x010fc400078e0044 */
[----:B------:R-:W4:Y:S01]  /*1e900*/  LDL.LU.64 R68, [R1+0x308] ;  /* 0x0003080001447983 */ /* 0x000f220000300a00 */
[C---:B-1----:R-:W-:Y:S01]  /*1e910*/  ISETP.LT.AND P4, PT, R3.reuse, UR4, !P4 ;  /* 0x0000000403007c0c */ /* 0x042fe2000e781270 */
[----:B------:R-:W1:Y:S01]  /*1e920*/  LDCU UR4, c[0x0][0x39c] ;  /* 0x00007380ff0477ac */ /* 0x000e620008000800 */
[----:B------:R-:W-:Y:S02]  /*1e930*/  SHF.R.S32.HI R84, RZ, 0x8, R82 ;  /* 0x00000008ff547819 */ /* 0x000fe40000011452 */
[----:B------:R-:W5:Y:S09]  /*1e940*/  LDL.LU.64 R82, [R1+0x2f8] ;  /* 0x0002f80001527983 */ /* 0x000f720000300a00 */
[----:B--2---:R2:W-:Y:S04]  /*1e950*/  @P4 STG.E.U8 desc[UR24][R90.64], R84 ;  /* 0x000000545a004986 */ /* 0x0045e8000c101118 */
[----:B--2---:R-:W2:Y:S01]  /*1e960*/  LDL.LU R90, [R1+0x750] ;  /* 0x00075000015a7983 */ /* 0x004ea20000300800 */
[----:B0-----:R-:W-:Y:S01]  /*1e970*/  ISETP.LT.AND P4, PT, R2, UR6, !P6 ;  /* 0x0000000602007c0c */ /* 0x001fe2000f781270 */
[----:B------:R-:W-:Y:S01]  /*1e980*/  VIADD R84, R0, 0x1a ;  /* 0x0000001a00547836 */ /* 0x000fe20000000000 */
[----:B------:R-:W0:Y:S11]  /*1e990*/  LDCU UR6, c[0x0][0x398] ;  /* 0x00007300ff0677ac */ /* 0x000e360008000800 */
[----:B--2---:R2:W-:Y:S04]  /*1e9a0*/  @P4 STG.E.U8 desc[UR24][R88.64], R90 ;  /* 0x0000005a58004986 */ /* 0x0045e8000c101118 */
[----:B--2---:R-:W5:Y:S01]  /*1e9b0*/  LDL.LU.64 R88, [R1+0x748] ;  /* 0x0007480001587983 */ /* 0x004f620000300a00 */
[----:B-1----:R-:W-:Y:S01]  /*1e9c0*/  ISETP.GE.AND P4, PT, R84, UR4, PT ;  /* 0x0000000454007c0c */ /* 0x002fe2000bf86270 */
[----:B------:R-:W1:Y:S02]  /*1e9d0*/  LDCU UR4, c[0x0][0x398] ;  /* 0x00007300ff0477ac */ /* 0x000e640008000800 */
[----:B------:R-:W2:Y:S01]  /*1e9e0*/  LDL.LU.64 R84, [R1+0x2f0] ;  /* 0x0002f00001547983 */ /* 0x000ea20000300a00 */
[----:B-1----:R-:W-:Y:S01]  /*1e9f0*/  ISETP.LT.AND P6, PT, R3, UR4, !P6 ;  /* 0x0000000403007c0c */ /* 0x002fe2000f7c1270 */
[----:B------:R-:W1:-:S12]  /*1ea00*/  LDCU UR4, c[0x0][0x39c] ;  /* 0x00007380ff0477ac */ /* 0x000e580008000800 */
[----:B------:R0:W-:Y:S04]  /*1ea10*/  @P6 STG.E.U8 desc[UR24][R72.64], R92 ;  /* 0x0000005c48006986 */ /* 0x0001e8000c101118 */
[----:B0-----:R-:W2:Y:S01]  /*1ea20*/  LDL.LU.64 R72, [R1+0x2e8] ;  /* 0x0002e80001487983 */ /* 0x001ea20000300a00 */
[----:B------:R-:W-:Y:S01]  /*1ea30*/  ISETP.LT.AND P6, PT, R2, UR6, !P0 ;  /* 0x0000000602007c0c */ /* 0x000fe2000c7c1270 */
[----:B------:R-:W0:Y:S01]  /*1ea40*/  LDCU UR6, c[0x0][0x398] ;  /* 0x00007300ff0677ac */ /* 0x000e220008000800 */
[----:B------:R-:W-:-:S04]  /*1ea50*/  PRMT R90, R90, 0x9910, RZ ;  /* 0x000099105a5a7816 */ /* 0x000fc800000000ff */
[----:B------:R-:W-:Y:S01]  /*1ea60*/  SHF.R.S32.HI R91, RZ, 0x8, R90 ;  /* 0x00000008ff5b7819 */ /* 0x000fe2000001145a */
[----:B------:R-:W-:-:S06]  /*1ea70*/  VIADD R90, R0, 0x1b ;  /* 0x0000001b005a7836 */ /* 0x000fcc0000000000 */
[----:B---3--:R3:W-:Y:S01]  /*1ea80*/  @P6 STG.E.U8 desc[UR24][R80.64], R91 ;  /* 0x0000005b50006986 */ /* 0x0087e2000c101118 */
[----:B-1----:R-:W-:Y:S01]  /*1ea90*/  ISETP.GE.AND P6, PT, R90, UR4, PT ;  /* 0x000000045a007c0c */ /* 0x002fe2000bfc6270 */
[----:B------:R-:W1:Y:S02]  /*1eaa0*/  LDCU UR4, c[0x0][0x398] ;  /* 0x00007300ff0477ac */ /* 0x000e640008000800 */
[----:B---3--:R-:W3:Y:S04]  /*1eab0*/  LDL.LU.64 R80, [R1+0x740] ;  /* 0x0007400001507983 */ /* 0x008ee80000300a00 */
[----:B------:R-:W3:Y:S01]  /*1eac0*/  LDL.LU.64 R90, [R1+0x2e0] ;  /* 0x0002e000015a7983 */ /* 0x000ee20000300a00 */
[----:B-1----:R-:W-:Y:S01]  /*1ead0*/  ISETP.LT.AND P0, PT, R3, UR4, !P0 ;  /* 0x0000000403007c0c */ /* 0x002fe2000c701270 */
[----:B------:R-:W1:Y:S01]  /*1eae0*/  LDCU UR4, c[0x0][0x39c] ;  /* 0x00007380ff0477ac */ /* 0x000e620008000800 */
[----:B------:R-:W-:-:S04]  /*1eaf0*/  PRMT R92, R92, 0x9910, RZ ;  /* 0x000099105c5c7816 */ /* 0x000fc800000000ff */
[----:B------:R-:W-:-:S07]  /*1eb00*/  SHF.R.S32.HI R92, RZ, 0x8, R92 ;  /* 0x00000008ff5c7819 */ /* 0x000fce000001145c */
[----:B----4-:R4:W-:Y:S01]  /*1eb10*/  @P0 STG.E.U8 desc[UR24][R68.64], R92 ;  /* 0x0000005c44000986 */ /* 0x0109e2000c101118 */
[----:B0-----:R-:W-:Y:S01]  /*1eb20*/  ISETP.LT.AND P0, PT, R2, UR6, !P2 ;  /* 0x0000000602007c0c */ /* 0x001fe2000d701270 */
[----:B------:R-:W0:Y:S01]  /*1eb30*/  LDCU UR6, c[0x0][0x398] ;  /* 0x00007300ff0677ac */ /* 0x000e220008000800 */
[----:B----4-:R-:W-:Y:S01]  /*1eb40*/  VIADD R92, R0, 0x1c ;  /* 0x0000001c005c7836 */ /* 0x010fe20000000000 */
[----:B------:R-:W4:Y:S10]  /*1eb50*/  LDL.LU.64 R68, [R1+0x738] ;  /* 0x0007380001447983 */ /* 0x000f340000300a00 */
[----:B-----5:R5:W-:Y:S01]  /*1eb60*/  @P0 STG.E.U8 desc[UR24][R82.64], R89 ;  /* 0x0000005952000986 */ /* 0x020be2000c101118 */
[----:B-1----:R-:W-:Y:S01]  /*1eb70*/  ISETP.GE.AND P0, PT, R92, UR4, PT ;  /* 0x000000045c007c0c */ /* 0x002fe2000bf06270 */
[----:B------:R-:W1:Y:S01]  /*1eb80*/  LDCU UR4, c[0x0][0x398] ;  /* 0x00007300ff0477ac */ /* 0x000e620008000800 */
[----:B-----5:R-:W-:Y:S01]  /*1eb90*/  PRMT R89, R89, 0x9910, RZ ;  /* 0x0000991059597816 */ /* 0x020fe200000000ff */
[----:B------:R-:W5:Y:S01]  /*1eba0*/  LDL.LU.64 R82, [R1+0x730] ;  /* 0x0007300001527983 */ /* 0x000f620000300a00 */
[----:B-1----:R-:W-:Y:S01]  /*1ebb0*/  ISETP.LT.AND P2, PT, R3, UR4, !P2 ;  /* 0x0000000403007c0c */ /* 0x002fe2000d741270 */
[----:B------:R-:W1:Y:S01]  /*1ebc0*/  LDCU UR4, c[0x0][0x39c] ;  /* 0x00007380ff0477ac */ /* 0x000e620008000800 */
[----:B------:R-:W-:Y:S01]  /*1ebd0*/  SHF.R.S32.HI R89, RZ, 0x8, R89 ;  /* 0x00000008ff597819 */ /* 0x000fe20000011459 */
[----:B------:R-:W-:-:S10]  /*1ebe0*/  VIADD R92, R0, 0x1d ;  /* 0x0000001d005c7836 */ /* 0x000fd40000000000 */
[----:B--2---:R2:W-:Y:S01]  /*1ebf0*/  @P2 STG.E.U8 desc[UR24][R84.64], R93 ;  /* 0x0000005d54002986 */ /* 0x0045e2000c101118 */
[----:B0-----:R-:W-:Y:S01]  /*1ec00*/  ISETP.LT.AND P2, PT, R2, UR6, !P5 ;  /* 0x0000000602007c0c */ /* 0x001fe2000ef41270 */
[----:B------:R-:W0:Y:S01]  /*1ec10*/  LDCU UR6, c[0x0][0x398] ;  /* 0x00007300ff0677ac */ /* 0x000e220008000800 */
[----:B--2---:R-:W-:Y:S01]  /*1ec20*/  PRMT R93, R93, 0x9910, RZ ;  /* 0x000099105d5d7816 */ /* 0x004fe200000000ff */
[----:B------:R-:W2:Y:S10]  /*1ec30*/  LDL.LU.64 R84, [R1+0x728] ;  /* 0x0007280001547983 */ /* 0x000eb40000300a00 */
[----:B------:R0:W-:Y:S01]  /*1ec40*/  @P2 STG.E.U8 desc[UR24][R72.64], R89 ;  /* 0x0000005948002986 */ /* 0x0001e2000c101118 */
[----:B-1----:R-:W-:Y:S01]  /*1ec50*/  ISETP.GE.AND P2, PT, R92, UR4, PT ;  /* 0x000000045c007c0c */ /* 0x002fe2000bf46270 */
[----:B------:R-:W1:Y:S01]  /*1ec60*/  LDCU UR4, c[0x0][0x398] ;  /* 0x00007300ff0477ac */ /* 0x000e620008000800 */
[----:B------:R-:W-:Y:S01]  /*1ec70*/  SHF.R.S32.HI R93, RZ, 0x8, R93 ;  /* 0x00000008ff5d7819 */ /* 0x000fe2000001145d */
[----:B0-----:R-:W2:Y:S04]  /*1ec80*/  LDL.LU.64 R72, [R1+0x720] ;  /* 0x0007200001487983 */ /* 0x001ea80000300a00 */
[----:B------:R-:W2:Y:S01]  /*1ec90*/  LDL.LU R89, [R1+0x71c] ;  /* 0x00071c0001597983 */ /* 0x000ea20000300800 */
[----:B-1----:R-:W-:-:S03]  /*1eca0*/  ISETP.LT.AND P5, PT, R3, UR4, !P5 ;  /* 0x0000000403007c0c */ /* 0x002fc6000efa1270 */
[----:B------:R-:W2:Y:S01]  /*1ecb0*/  LDL.LU R92, [R1+0x718] ;  /* 0x00071800015c7983 */ /* 0x000ea20000300800 */
[----:B------:R-:W0:Y:S09]  /*1ecc0*/  LDCU UR4, c[0x0][0x39c] ;  /* 0x00007380ff0477ac */ /* 0x000e320008000800 */
[----:B---3--:R1:W-:Y:S04]  /*1ecd0*/  @P5 STG.E.U8 desc[UR24][R90.64], R93 ;  /* 0x0000005d5a005986 */ /* 0x0083e8000c101118 */
[----:B-1----:R-:W3:Y:S04]  /*1ece0*/  LDL.LU.64 R90, [R1+0x710] ;  /* 0x00071000015a7983 */ /* 0x002ee80000300a00 */
[----:B------:R-:W2:Y:S01]  /*1ecf0*/  LDL.LU R93, [R1+0x708] ;  /* 0x00070800015d7983 */ /* 0x000ea20000300800 */
[----:B------:R-:W-:Y:S01]  /*1ed00*/  ISETP.LT.AND P5, PT, R2, UR6, !P1 ;  /* 0x0000000602007c0c */ /* 0x000fe2000cfa1270 */
[----:B------:R-:W1:-:S12]  /*1ed10*/  LDCU UR6, c[0x0][0x398] ;  /* 0x00007300ff0677ac */ /* 0x000e580008000800 */
[----:B--2---:R2:W-:Y:S02]  /*1ed20*/  @P5 STG.E.U8 desc[UR24][R92.64], R77 ;  /* 0x0000004d5c005986 */ /* 0x0045e4000c101118 */
[----:B--2---:R-:W-:-:S05]  /*1ed30*/  VIADD R93, R0, 0x1e ;  /* 0x0000001e005d7836 */ /* 0x004fca0000000000 */
[----:B0-----:R-:W-:Y:S01]  /*1ed40*/  ISETP.GE.AND P5, PT, R93, UR4, PT ;  /* 0x000000045d007c0c */ /* 0x001fe2000bfa6270 */
[----:B------:R-:W0:Y:S02]  /*1ed50*/  LDCU UR4, c[0x0][0x398] ;  /* 0x00007300ff0477ac */ /* 0x000e240008000800 */
[----:B0-----:R-:W-:Y:S01]  /*1ed60*/  ISETP.LT.AND P1, PT, R3, UR4, !P1 ;  /* 0x0000000403007c0c */ /* 0x001fe2000cf21270 */
[----:B------:R-:W0:-:S12]  /*1ed70*/  LDCU UR4, c[0x0][0x39c] ;  /* 0x00007380ff0477ac */ /* 0x000e180008000800 */
[----:B---3--:R2:W-:Y:S02]  /*1ed80*/  @P1 STG.E.U8 desc[UR24][R90.64], R75 ;  /* 0x0000004b5a001986 */ /* 0x0085e4000c101118 */
[----:B--2---:R-:W-:Y:S02]  /*1ed90*/  PRMT R91, R77, 0x9910, RZ ;  /* 0x000099104d5b7816 */ /* 0x004fe400000000ff */
[----:B------:R-:W2:Y:S01]  /*1eda0*/  LDL.LU R77, [R1+0x704] ;  /* 0x00070400014d7983 */ /* 0x000ea20000300800 */
[----:B-1----:R-:W-:Y:S01]  /*1edb0*/  ISETP.LT.AND P1, PT, R2, UR6, !P3 ;  /* 0x0000000602007c0c */ /* 0x002fe2000df21270 */
[----:B------:R-:W-:Y:S01]  /*1edc0*/  VIADD R90, R0, 0x1f ;  /* 0x0000001f005a7836 */ /* 0x000fe20000000000 */
[----:B------:R-:W-:Y:S01]  /*1edd0*/  SHF.R.S32.HI R91, RZ, 0x8, R91 ;  /* 0x00000008ff5b7819 */ /* 0x000fe2000001145b */
[----:B------:R-:W3:Y:S01]  /*1ede0*/  LDL.LU.64 R92, [R1+0x300] ;  /* 0x00030000015c7983 */ /* 0x000ee20000300a00 */
[----:B------:R-:W1:Y:S09]  /*1edf0*/  LDCU UR6, c[0x0][0x398] ;  /* 0x00007300ff0677ac */ /* 0x000e720008000800 */
[----:B------:R1:W-:Y:S01]  /*1ee00*/  @P1 STG.E.U8 desc[UR24][R88.64], R91 ;  /* 0x0000005b58001986 */ /* 0x0003e2000c101118 */
[----:B0-----:R-:W-:Y:S01]  /*1ee10*/  ISETP.GE.AND P1, PT, R90, UR4, PT ;  /* 0x000000045a007c0c */ /* 0x001fe2000bf26270 */
[----:B------:R-:W0:Y:S01]  /*1ee20*/  LDCU UR4, c[0x0][0x398] ;  /* 0x00007300ff0477ac */ /* 0x000e220008000800 */
[----:B-1----:R-:W-:Y:S01]  /*1ee30*/  PRMT R88, R75, 0x9910, RZ ;  /* 0x000099104b587816 */ /* 0x002fe200000000ff */
[----:B------:R-:W3:Y:S01]  /*1ee40*/  LDL.LU R91, [R1+0x25c] ;  /* 0x00025c00015b7983 */ /* 0x000ee20000300800 */
[----:B0-----:R-:W-:-:S03]  /*1ee50*/  ISETP.LT.AND P3, PT, R3, UR4, !P3 ;  /* 0x0000000403007c0c */ /* 0x001fc6000df61270 */
[----:B------:R-:W3:Y:S01]  /*1ee60*/  LDL.LU R89, [R1+0x6c] ;  /* 0x00006c0001597983 */ /* 0x000ee20000300800 */
[----:B------:R-:W-:Y:S01]  /*1ee70*/  SHF.R.S32.HI R88, RZ, 0x8, R88 ;  /* 0x00000008ff587819 */ /* 0x000fe20000011458 */
[----:B------:R-:W0:Y:S02]  /*1ee80*/  LDCU UR4, c[0x0][0x398] ;  /* 0x00007300ff0477ac */ /* 0x000e240008000800 */
[----:B------:R-:W3:Y:S04]  /*1ee90*/  LDL.LU R90, [R1+0x254] ;  /* 0x00025400015a7983 */ /* 0x000ee80000300800 */
[----:B------:R-:W3:Y:S04]  /*1eea0*/  LDL.LU R75, [R1+0x700] ;  /* 0x00070000014b7983 */ /* 0x000ee80000300800 */
[----:B--2---:R1:W-:Y:S04]  /*1eeb0*/  @P3 STG.E.U8 desc[UR24][R76.64], R88 ;  /* 0x000000584c003986 */ /* 0x0043e8000c101118 */
[----:B-1----:R-:W2:Y:S04]  /*1eec0*/  LDL.LU R88, [R1+0x250] ;  /* 0x0002500001587983 */ /* 0x002ea80000300800 */
[----:B------:R-:W4:Y:S04]  /*1eed0*/  LDL.LU R76, [R1+0x258] ;  /* 0x00025800014c7983 */ /* 0x000f280000300800 */
[----:B------:R-:W4:Y:S01]  /*1eee0*/  LDL.LU R77, [R1+0x68] ;  /* 0x00006800014d7983 */ /* 0x000f220000300800 */
[----:B------:R-:W-:Y:S01]  /*1eef0*/  ISETP.LT.AND P3, PT, R2, UR6, !P4 ;  /* 0x0000000602007c0c */ /* 0x000fe2000e761270 */
[----:B------:R-:W1:-:S12]  /*1ef00*/  LDCU UR6, c[0x0][0x39c] ;  /* 0x00007380ff0677ac */ /* 0x000e580008000800 */
[----:B---3--:R3:W-:Y:S02]  /*1ef10*/  @P3 STG.E.U8 desc[UR24][R74.64], R86 ;  /* 0x000000564a003986 */ /* 0x0087e4000c101118 */
[----:B---3--:R-:W-:Y:S02]  /*1ef20*/  PRMT R75, R86, 0x9910, RZ ;  /* 0x00009910564b7816 */ /* 0x008fe400000000ff */
[----:B------:R-:W3:Y:S01]  /*1ef30*/  LDL.LU R86, [R1+0x6fc] ;  /* 0x0006fc0001567983 */ /* 0x000ee20000300800 */
[----:B0-----:R-:W-:Y:S01]  /*1ef40*/  ISETP.LT.AND P4, PT, R3, UR4, !P4 ;  /* 0x0000000403007c0c */ /* 0x001fe2000e781270 */
[----:B------:R-:W0:Y:S01]  /*1ef50*/  LDCU UR4, c[0x0][0x39c] ;  /* 0x00007380ff0477ac */ /* 0x000e220008000800 */
[----:B--2---:R-:W-:Y:S02]  /*1ef60*/  F2FP.SATFINITE.E4M3.F32.PACK_AB_MERGE_C R90, R90, R88, RZ ;  /* 0x000000585a5a723e */ /* 0x004fe400048070ff */
[----:B----4-:R-:W-:Y:S02]  /*1ef70*/  F2FP.SATFINITE.E4M3.F32.PACK_AB_MERGE_C R88, R89, R77, RZ ;  /* 0x0000004d5958723e */ /* 0x010fe400048070ff */
[----:B------:R-:W-:-:S02]  /*1ef80*/  F2FP.SATFINITE.E4M3.F32.PACK_AB_MERGE_C R89, R73, R72, RZ ;  /* 0x000000484959723e */ /* 0x000fc400048070ff */
[----:B------:R-:W2:Y:S04]  /*1ef90*/  LDL.LU R72, [R1+0x6f8] ;  /* 0x0006f80001487983 */ /* 0x000ea80000300800 */
[----:B------:R-:W2:Y:S01]  /*1efa0*/  LDL.LU R73, [R1+0x6f4] ;  /* 0x0006f40001497983 */ /* 0x000ea20000300800 */
[----:B------:R-:W-:Y:S01]  /*1efb0*/  F2FP.SATFINITE.E4M3.F32.PACK_AB_MERGE_C R91, R91, R76, RZ ;  /* 0x0000004c5b5b723e */ /* 0x000fe200048070ff */
[----:B------:R-:W-:Y:S02]  /*1efc0*/  VIADD R76, R87, UR30 ;  /* 0x0000001e574c7c36 */ /* 0x000fe40008000000 */
[----:B------:R-:W3:Y:S04]  /*1efd0*/  LDL.LU R87, [R1+0x6f0] ;  /* 0x0006f00001577983 */ /* 0x000ee80000300800 */
[----:B------:R4:W-:Y:S04]  /*1efe0*/  @P4 STG.E.U8 desc[UR24][R92.64], R88 ;  /* 0x000000585c004986 */ /* 0x0009e8000c101118 */
[----:B----4-:R-:W4:Y:S04]  /*1eff0*/  LDL.LU R92, [R1+0x78] ;  /* 0x00007800015c7983 */ /* 0x010f280000300800 */
[----:B------:R-:W4:Y:S01]  /*1f000*/  LDL.LU R93, [R1+0x7c] ;  /* 0x00007c00015d7983 */ /* 0x000f220000300800 */
[----:B------:R-:W-:Y:S01]  /*1f010*/  ISETP.LT.AND P3, PT, R2, UR9, !P6 ;  /* 0x0000000902007c0c */ /* 0x000fe2000f761270 */
[----:B------:R-:W0:Y:S01]  /*1f020*/  LDCU UR9, c[0x0][0x398] ;  /* 0x00007300ff0977ac */ /* 0x000e220008000800 */
[----:B------:R-:W-:-:S02]  /*1f030*/  SHF.R.S32.HI R75, RZ, 0x8, R75 ;  /* 0x00000008ff4b7819 */ /* 0x000fc4000001144b */
[----:B------:R-:W-:Y:S02]  /*1f040*/  SHF.R.S32.HI R77, RZ, 0x1f, R76 ;  /* 0x0000001fff4d7819 */ /* 0x000fe4000001144c */
[----:B------:R-:W-:Y:S02]  /*1f050*/  IADD3 R74, P4, PT, R76, R69, RZ ;  /* 0x000000454c4a7210 */ /* 0x000fe40007f9e0ff */
[----:B------:R-:W-:Y:S01]  /*1f060*/  ISETP.LT.AND P6, PT, R3, UR10, !P6 ;  /* 0x0000000a03007c0c */ /* 0x000fe2000f7c1270 */
[----:B------:R-:W0:Y:S01]  /*1f070*/  LDCU UR10, c[0x0][0x398] ;  /* 0x00007300ff0a77ac */ /* 0x000e220008000800 */
[----:B------:R-:W-:-:S04]  /*1f080*/  PRMT R88, R88, 0x9910, RZ ;  /* 0x0000991058587816 */ /* 0x000fc800000000ff */
[----:B------:R-:W-:Y:S01]  /*1f090*/  SHF.R.S32.HI R88, RZ, 0x8, R88 ;  /* 0x00000008ff587819 */ /* 0x000fe20000011458 */
[----:B--2---:R2:W-:Y:S02]  /*1f0a0*/  @P3 STG.E.U8 desc[UR24][R72.64], R75 ;  /* 0x0000004b48003986 */ /* 0x0045e4000c101118 */
[----:B--2---:R-:W-:Y:S01]  /*1f0b0*/  IADD3 R72, P3, PT, R76, R70, RZ ;  /* 0x000000464c487210 */ /* 0x004fe20007f7e0ff */
[----:B------:R-:W-:-:S04]  /*1f0c0*/  IMAD.X R75, R77, 0x1, R68, P4 ;  /* 0x000000014d4b7824 */ /* 0x000fc800020e0644 */
[----:B------:R-:W-:Y:S01]  /*1f0d0*/  IMAD.X R73, R77, 0x1, R71, P3 ;  /* 0x000000014d497824 */ /* 0x000fe200018e0647 */
[----:B------:R-:W-:Y:S01]  /*1f0e0*/  ISETP.LT.AND P3, PT, R2, UR12, !P0 ;  /* 0x0000000c02007c0c */ /* 0x000fe2000c761270 */
[C---:B------:R-:W-:Y:S01]  /*1f0f0*/  VIADD R77, R0.reuse, 0x20 ;  /* 0x00000020004d7836 */ /* 0x040fe20000000000 */
[----:B------:R-:W-:Y:S01]  /*1f100*/  ISETP.LT.AND P4, PT, R3, UR14, !P0 ;  /* 0x0000000e03007c0c */ /* 0x000fe2000c781270 */
[----:B---3--:R2:W-:Y:S01]  /*1f110*/  @P6 STG.E.U8 desc[UR24][R86.64], R88 ;  /* 0x0000005856006986 */ /* 0x0085e2000c101118 */
[----:B------:R-:W3:Y:S02]  /*1f120*/  LDCU UR12, c[0x0][0x398] ;  /* 0x00007300ff0c77ac */ /* 0x000ee40008000800 */
[----:B0-----:R-:W-:Y:S01]  /*1f130*/  ISETP.GE.AND P0, PT, R77, UR4, PT ;  /* 0x000000044d007c0c */ /* 0x001fe2000bf06270 */
[----:B------:R-:W-:Y:S01]  /*1f140*/  VIADD R77, R0, 0x21 ;  /* 0x00000021004d7836 */ /* 0x000fe20000000000 */
[----:B------:R-:W0:Y:S04]  /*1f150*/  LDCU UR4, c[0x0][0x39c] ;  /* 0x00007380ff0477ac */ /* 0x000e280008000800 */
[----:B-1----:R-:W-:Y:S01]  /*1f160*/  ISETP.GE.AND P6, PT, R77, UR6, PT ;  /* 0x000000064d007c0c */ /* 0x002fe2000bfc6270 */
[----:B------:R-:W-:Y:S01]  /*1f170*/  @P3 STG.E.U8 desc[UR24][R84.64], R90 ;  /* 0x0000005a54003986 */ /* 0x000fe2000c101118 */
[----:B------:R-:W-:Y:S01]  /*1f180*/  PRMT R77, R90, 0x9910, RZ ;  /* 0x000099105a4d7816 */ /* 0x000fe200000000ff */
[----:B------:R-:W1:Y:S01]  /*1f190*/  LDCU UR14, c[0x0][0x398] ;  /* 0x00007300ff0e77ac */ /* 0x000e620008000800 */
[----:B------:R-:W-:Y:S01]  /*1f1a0*/  ISETP.LT.AND P3, PT, R2, UR16, !P2 ;  /* 0x0000001002007c0c */ /* 0x000fe2000d761270 */
[----:B-----5:R5:W-:Y:S01]  /*1f1b0*/  @P4 STG.E.U8 desc[UR24][R82.64], R89 ;  /* 0x0000005952004986 */ /* 0x020be2000c101118 */
[----:B------:R-:W-:Y:S01]  /*1f1c0*/  VIADD R76, R76, UR30 ;  /* 0x0000001e4c4c7c36 */ /* 0x000fe20008000000 */
[----:B------:R-:W0:Y:S02]  /*1f1d0*/  LDCU UR16, c[0x0][0x398] ;  /* 0x00007300ff1077ac */ /* 0x000e240008000800 */
[----:B--2---:R-:W2:Y:S01]  /*1f1e0*/  LDL.LU R86, [R1+0x260] ;  /* 0x0002600001567983 */ /* 0x004ea20000300800 */
[----:B------:R-:W0:Y:S03]  /*1f1f0*/  LDCU UR6, c[0x0][0x39c] ;  /* 0x00007380ff0677ac */ /* 0x000e260008000800 */
[----:B------:R-:W2:Y:S01]  /*1f200*/  LDL.LU R87, [R1+0x264] ;  /* 0x0002640001577983 */ /* 0x000ea20000300800 */
[----:B-----5:R-:W-:-:S05]  /*1f210*/  IMAD.MOV.U32 R82, RZ, RZ, R77 ;  /* 0x000000ffff527224 */ /* 0x020fca00078e004d */
[----:B------:R-:W-:-:S05]  /*1f220*/  SHF.R.S32.HI R82, RZ, 0x8, R82 ;  /* 0x00000008ff527819 */ /* 0x000fca0000011452 */
[----:B------:R4:W-:Y:S02]  /*1f230*/  @P3 STG.E.U8 desc[UR24][R80.64], R82 ;  /* 0x0000005250003986 */ /* 0x0009e4000c101118 */
[----:B----4-:R-:W-:Y:S02]  /*1f240*/  F2FP.SATFINITE.E4M3.F32.PACK_AB_MERGE_C R81, R93, R92, RZ ;  /* 0x0000005c5d51723e */ /* 0x010fe400048070ff */
[----:B------:R-:W4:Y:S04]  /*1f250*/  LDL.LU R92, [R1+0x80] ;  /* 0x00008000015c7983 */ /* 0x000f280000300800 */
[----:B------:R-:W4:Y:S01]  /*1f260*/  LDL.LU R93, [R1+0x84] ;  /* 0x00008400015d7983 */ /* 0x000f220000300800 */
[----:B------:R-:W-:Y:S02]  /*1f270*/  ISETP.LT.AND P2, PT, R3, UR9, !P2 ;  /* 0x0000000903007c0c */ /* 0x000fe4000d741270 */
[----:B------:R-:W-:Y:S01]  /*1f280*/  ISETP.LT.AND P4, PT, R2, UR10, !P5 ;  /* 0x0000000a02007c0c */ /* 0x000fe2000ef81270 */
[----:B------:R-:W-:Y:S01]  /*1f290*/  VIADD R77, R0, 0x22 ;  /* 0x00000022004d7836 */ /* 0x000fe20000000000 */
[----:B------:R-:W-:Y:S01]  /*1f2a0*/  PRMT R83, R89, 0x9910, RZ ;  /* 0x0000991059537816 */ /* 0x000fe200000000ff */
[----:B------:R-:W5:Y:S01]  /*1f2b0*/  LDCU UR9, c[0x0][0x398] ;  /* 0x00007300ff0977ac */ /* 0x000f620008000800 */
[----:B---3--:R-:W-:-:S02]  /*1f2c0*/  ISETP.LT.AND P5, PT, R3, UR12, !P5 ;  /* 0x0000000c03007c0c */ /* 0x008fc4000efa1270 */
[----:B------:R-:W-:Y:S01]  /*1f2d0*/  SHF.R.S32.HI R80, RZ, 0x8, R83 ;  /* 0x00000008ff507819 */ /* 0x000fe20000011453 */
[----:B------:R-:W3:Y:S01]  /*1f2e0*/  LDCU UR10, c[0x0][0x398] ;  /* 0x00007300ff0a77ac */ /* 0x000ee20008000800 */
[----:B0-----:R-:W-:Y:S01]  /*1f2f0*/  ISETP.GE.AND P3, PT, R77, UR4, PT ;  /* 0x000000044d007c0c */ /* 0x001fe2000bf66270 */
[----:B------:R-:W0:Y:S02]  /*1f300*/  LDCU UR4, c[0x0][0x39c] ;  /* 0x00007380ff0477ac */ /* 0x000e240008000800 */
[----:B------:R5:W-:Y:S01]  /*1f310*/  @P2 STG.E.U8 desc[UR24][R78.64], R80 ;  /* 0x000000504e002986 */ /* 0x000be2000c101118 */
[----:B------:R-:W0:Y:S03]  /*1f320*/  LDCU UR12, c[0x0][0x398] ;  /* 0x00007300ff0c77ac */ /* 0x000e260008000800 */
[----:B------:R3:W-:Y:S01]  /*1f330*/  @P4 STG.E.U8 desc[UR24][R74.64], R91 ;  /* 0x0000005b4a004986 */ /* 0x0007e2000c101118 */
[----:B-1----:R-:W-:Y:S01]  /*1f340*/  ISETP.LT.AND P4, PT, R2, UR14, !P1 ;  /* 0x0000000e02007c0c */ /* 0x002fe2000cf81270 */
[----:B------:R-:W-:Y:S01]  /*1f350*/  VIADD R77, R0, 0x23 ;  /* 0x00000023004d7836 */ /* 0x000fe20000000000 */
[----:B-----5:R-:W-:Y:S01]  /*1f360*/  PRMT R78, R91, 0x9910, RZ ;  /* 0x000099105b4e7816 */ /* 0x020fe200000000ff */
[----:B------:R1:W-:Y:S01]  /*1f370*/  @P5 STG.E.U8 desc[UR24][R72.64], R81 ;  /* 0x0000005148005986 */ /* 0x0003e2000c101118 */
[----:B------:R-:W-:Y:S01]  /*1f380*/  PRMT R79, R81, 0x9910, RZ ;  /* 0x00009910514f7816 */ /* 0x000fe200000000ff */
[----:B------:R-:W5:Y:S01]  /*1f390*/  LDCU UR14, c[0x0][0x398] ;  /* 0x00007300ff0e77ac */ /* 0x000f620008000800 */
[----:B---3--:R-:W-:-:S02]  /*1f3a0*/  IADD3 R74, P5, PT, R76, R69, RZ ;  /* 0x000000454c4a7210 */ /* 0x008fc40007fbe0ff */
[----:B------:R-:W-:Y:S02]  /*1f3b0*/  SHF.R.S32.HI R78, RZ, 0x8, R78 ;  /* 0x00000008ff4e7819 */ /* 0x000fe4000001144e */
[----:B-1----:R-:W-:-:S05]  /*1f3c0*/  SHF.R.S32.HI R73, RZ, 0x1f, R76 ;  /* 0x0000001fff497819 */ /* 0x002fca000001144c */
[----:B------:R-:W-:Y:S01]  /*1f3d0*/  IMAD.X R75, R73, 0x1, R68, P5 ;  /* 0x00000001494b7824 */ /* 0x000fe200028e0644 */
[----:B------:R-:W-:Y:S02]  /*1f3e0*/  ISETP.LT.AND P2, PT, R3, UR18, !P1 ;  /* 0x0000001203007c0c */ /* 0x000fe4000cf41270 */
[----:B0-----:R-:W-:Y:S01]  /*1f3f0*/  ISETP.GE.AND P1, PT, R77, UR4, PT ;  /* 0x000000044d007c0c */ /* 0x001fe2000bf26270 */
[----:B------:R-:W0:Y:S01]  /*1f400*/  LDCU UR4, c[0x0][0x39c] ;  /* 0x00007380ff0477ac */ /* 0x000e220008000800 */
[----:B------:R2:W-:Y:S01]  /*1f410*/  @P4 STG.E.U8 desc[UR24][R74.64], R78 ;  /* 0x0000004e4a004986 */ /* 0x0005e2000c101118 */
[----:B------:R-:W-:Y:S02]  /*1f420*/  SHF.R.S32.HI R77, RZ, 0x8, R79 ;  /* 0x00000008ff4d7819 */ /* 0x000fe4000001144f */
[----:B--2---:R-:W-:Y:S02]  /*1f430*/  F2FP.SATFINITE.E4M3.F32.PACK_AB_MERGE_C R78, R87, R86, RZ ;  /* 0x00000056574e723e */ /* 0x004fe400048070ff */
[----:B------:R-:W2:Y:S04]  /*1f440*/  LDL.LU R86, [R1+0x268] ;  /* 0x0002680001567983 */ /* 0x000ea80000300800 */
[----:B------:R-:W2:Y:S01]  /*1f450*/  LDL.LU R87, [R1+0x26c] ;  /* 0x00026c0001577983 */ /* 0x000ea20000300800 */
[----:B----4-:R-:W-:-:S03]  /*1f460*/  F2FP.SATFINITE.E4M3.F32.PACK_AB_MERGE_C R79, R93, R92, RZ ;  /* 0x0000005c5d4f723e */ /* 0x010fc600048070ff */
[----:B------:R-:W3:Y:S04]  /*1f470*/  LDL.LU R92, [R1+0x88] ;  /* 0x00008800015c7983 */ /* 0x000ee80000300800 */
[----:B------:R-:W3:Y:S01]  /*1f480*/  LDL.LU R93, [R1+0x8c] ;  /* 0x00008c00015d7983 */ /* 0x000ee20000300800 */
[C---:B------:R-:W-:Y:S01]  /*1f490*/  IADD3 R72, P5, PT, R76.reuse, R70, RZ ;  /* 0x000000464c487210 */ /* 0x040fe20007fbe0ff */
[----:B------:R-:W-:-:S04]  /*1f4a0*/  VIADD R76, R76, UR30 ;  /* 0x0000001e4c4c7c36 */ /* 0x000fc80008000000 */
[----:B------:R-:W-:Y:S01]  /*1f4b0*/  IMAD.X R73, R73, 0x1, R71, P5 ;  /* 0x0000000149497824 */ /* 0x000fe200028e0647 */
[----:B------:R-:W-:-:S04]  /*1f4c0*/  ISETP.LT.AND P4, PT, R2, UR16, !P0 ;  /* 0x0000001002007c0c */ /* 0x000fc8000c781270 */
[----:B------:R1:W-:Y:S01]  /*1f4d0*/  @P2 STG.E.U8 desc[UR24][R72.64], R77 ;  /* 0x0000004d48002986 */ /* 0x0003e2000c101118 */
[----:B------:R-:W-:Y:S02]  /*1f4e0*/  IADD3 R74, P2, PT, R76, R69, RZ ;  /* 0x000000454c4a7210 */ /* 0x000fe40007f5e0ff */
[----:B------:R-:W-:Y:S01]  /*1f4f0*/  ISETP.LT.AND P5, PT, R3, UR9, !P0 ;  /* 0x0000000903007c0c */ /* 0x000fe2000c7a1270 */
[----:B------:R-:W4:Y:S01]  /*1f500*/  LDCU UR9, c[0x0][0x398] ;  /* 0x00007300ff0977ac */ /* 0x000f220008000800 */
[----:B-1----:R-:W-:Y:S01]  /*1f510*/  VIADD R72, R0, 0x24 ;  /* 0x0000002400487836 */ /* 0x002fe20000000000 */
[----:B------:R-:W-:-:S04]  /*1f520*/  SHF.R.S32.HI R73, RZ, 0x1f, R76 ;  /* 0x0000001fff497819 */ /* 0x000fc8000001144c */
[----:B------:R-:W-:Y:S01]  /*1f530*/  ISETP.GE.AND P0, PT, R72, UR6, PT ;  /* 0x0000000648007c0c */ /* 0x000fe2000bf06270 */
[C---:B------:R-:W-:Y:S01]  /*1f540*/  IMAD.X R75, R73.reuse, 0x1, R68, P2 ;  /* 0x00000001494b7824 */ /* 0x040fe200010e0644 */
[C---:B------:R-:W-:Y:S01]  /*1f550*/  IADD3 R72, P2, PT, R76.reuse, R70, RZ ;  /* 0x000000464c487210 */ /* 0x040fe20007f5e0ff */
[----:B------:R-:W-:Y:S01]  /*1f560*/  VIADD R76, R76, UR30 ;  /* 0x0000001e4c4c7c36 */ /* 0x000fe20008000000 */
[----:B------:R-:W1:Y:S03]  /*1f570*/  LDCU UR6, c[0x0][0x398] ;  /* 0x00007300ff0677ac */ /* 0x000e660008000800 */
[----:B------:R-:W-:Y:S01]  /*1f580*/  IMAD.X R73, R73, 0x1, R71, P2 ;  /* 0x0000000149497824 */ /* 0x000fe200010e0647 */
[----:B------:R0:W-:Y:S01]  /*1f590*/  @P4 STG.E.U8 desc[UR24][R74.64], R78 ;  /* 0x0000004e4a004986 */ /* 0x0001e2000c101118 */
[----:B------:R-:W-:Y:S01]  /*1f5a0*/  ISETP.LT.AND P4, PT, R2, UR10, !P6 ;  /* 0x0000000a02007c0c */ /* 0x000fe2000f781270 */
[----:B------:R-:W-:Y:S01]  /*1f5b0*/  VIADD R77, R0, 0x25 ;  /* 0x00000025004d7836 */ /* 0x000fe20000000000 */
[----:B------:R-:W1:Y:S01]  /*1f5c0*/  LDCU UR10, c[0x0][0x398] ;  /* 0x00007300ff0a77ac */ /* 0x000e620008000800 */
[----:B------:R4:W-:Y:S01]  /*1f5d0*/  @P5 STG.E.U8 desc[UR24][R72.64], R79 ;  /* 0x0000004f48005986 */ /* 0x0009e2000c101118 */
[----:B0-----:R-:W-:-:S02]  /*1f5e0*/  IADD3 R74, P5, PT, R76, R69, RZ ;  /* 0x000000454c4a7210 */ /* 0x001fc40007fbe0ff */
[----:B------:R-:W-:Y:S02]  /*1f5f0*/  PRMT R78, R78, 0x9910, RZ ;  /* 0x000099104e4e7816 */ /* 0x000fe400000000ff */
[----:B----4-:R-:W-:Y:S02]  /*1f600*/  SHF.R.S32.HI R73, RZ, 0x1f, R76 ;  /* 0x0000001fff497819 */ /* 0x010fe4000001144c */
[----:B------:R-:W-:-:S03]  /*1f610*/  SHF.R.S32.HI R78, RZ, 0x8, R78 ;  /* 0x00000008ff4e7819 */ /* 0x000fc6000001144e */
[----:B------:R-:W-:Y:S01]  /*1f620*/  IMAD.X R75, R73, 0x1, R68, P5 ;  /* 0x00000001494b7824 */ /* 0x000fe200028e0644 */
[----:B------:R-:W-:Y:S01]  /*1f630*/  ISETP.GE.AND P2, PT, R77, UR4, PT ;  /* 0x000000044d007c0c */ /* 0x000fe2000bf46270 */
[----:B------:R-:W0:Y:S01]  /*1f640*/  LDCU UR4, c[0x0][0x39c] ;  /* 0x00007380ff0477ac */ /* 0x000e220008000800 */
[----:B------:R-:W-:Y:S02]  /*1f650*/  PRMT R77, R79, 0x9910, RZ ;  /* 0x000099104f4d7816 */ /* 0x000fe400000000ff */
[----:B------:R3:W-:Y:S01]  /*1f660*/  @P4 STG.E.U8 desc[UR24][R74.64], R78 ;  /* 0x0000004e4a004986 */ /* 0x0007e2000c101118 */
[----:B--2---:R-:W-:-:S03]  /*1f670*/  F2FP.SATFINITE.E4M3.F32.PACK_AB_MERGE_C R79, R87, R86, RZ ;  /* 0x00000056574f723e */ /* 0x004fc600048070ff */
[----:B------:R-:W2:Y:S04]  /*1f680*/  LDL.LU R86, [R1+0x270] ;  /* 0x0002700001567983 */ /* 0x000ea80000300800 */
[----:B------:R-:W2:Y:S01]  /*1f690*/  LDL.LU R87, [R1+0x274] ;  /* 0x0002740001577983 */ /* 0x000ea20000300800 */
[----:B---3--:R-:W-:-:S03]  /*1f6a0*/  F2FP.SATFINITE.E4M3.F32.PACK_AB_MERGE_C R78, R93, R92, RZ ;  /* 0x0000005c5d4e723e */ /* 0x008fc600048070ff */
[----:B------:R-:W3:Y:S04]  /*1f6b0*/  LDL.LU R92, [R1+0x90] ;  /* 0x00009000015c7983 */ /* 0x000ee80000300800 */
[----:B------:R-:W3:Y:S01]  /*1f6c0*/  LDL.LU R93, [R1+0x94] ;  /* 0x00009400015d7983 */ /* 0x000ee20000300800 */
[----:B-1----:R-:W-:Y:S01]  /*1f6d0*/  ISETP.LT.AND P6, PT, R3, UR6, !P6 ;  /* 0x0000000603007c0c */ /* 0x002fe2000f7c1270 */
[----:B------:R-:W1:Y:S01]  /*1f6e0*/  LDCU UR6, c[0x0][0x39c] ;  /* 0x00007380ff0677ac */ /* 0x000e620008000800 */
[C---:B------:R-:W-:Y:S01]  /*1f6f0*/  IADD3 R72, P5, PT, R76.reuse, R70, RZ ;  /* 0x000000464c487210 */ /* 0x040fe20007fbe0ff */
[----:B------:R-:W-:Y:S01]  /*1f700*/  VIADD R76, R76, UR30 ;  /* 0x0000001e4c4c7c36 */ /* 0x000fe20008000000 */
[----:B------:R-:W-:-:S03]  /*1f710*/  SHF.R.S32.HI R77, RZ, 0x8, R77 ;  /* 0x00000008ff4d7819 */ /* 0x000fc6000001144d */
[----:B------:R-:W-:Y:S01]  /*1f720*/  IMAD.X R73, R73, 0x1, R71, P5 ;  /* 0x0000000149497824 */ /* 0x000fe200028e0647 */
[----:B------:R-:W-:Y:S01]  /*1f730*/  ISETP.LT.AND P5, PT, R2, UR9, !P3 ;  /* 0x0000000902007c0c */ /* 0x000fe2000dfa1270 */
[----:B------:R-:W4:Y:S01]  /*1f740*/  LDCU UR9, c[0x0][0x398] ;  /* 0x00007300ff0977ac */ /* 0x000f220008000800 */
[----:B------:R-:W-:Y:S02]  /*1f750*/  ISETP.LT.AND P4, PT, R3, UR12, !P3 ;  /* 0x0000000c03007c0c */ /* 0x000fe4000df81270 */
[C---:B------:R-:W-:Y:S01]  /*1f760*/  IADD3 R74, P3, PT, R76.reuse, R69, RZ ;  /* 0x000000454c4a7210 */ /* 0x040fe20007f7e0ff */
[----:B------:R0:W-:Y:S01]  /*1f770*/  @P6 STG.E.U8 desc[UR24][R72.64], R77 ;  /* 0x0000004d48006986 */ /* 0x0001e2000c101118 */
[----:B------:R-:W1:Y:S01]  /*1f780*/  LDCU UR12, c[0x0][0x398] ;  /* 0x00007300ff0c77ac */ /* 0x000e620008000800 */
[----:B0-----:R-:W-:Y:S02]  /*1f790*/  SHF.R.S32.HI R73, RZ, 0x1f, R76 ;  /* 0x0000001fff497819 */ /* 0x001fe4000001144c */
[----:B------:R-:W-:Y:S01]  /*1f7a0*/  IADD3 R72, P6, PT, R76, R70, RZ ;  /* 0x000000464c487210 */ /* 0x000fe20007fde0ff */
[----:B------:R-:W-:-:S02]  /*1f7b0*/  VIADD R77, R0, 0x26 ;  /* 0x00000026004d7836 */ /* 0x000fc40000000000 */
[C---:B------:R-:W-:Y:S02]  /*1f7c0*/  IMAD.X R75, R73.reuse, 0x1, R68, P3 ;  /* 0x00000001494b7824 */ /* 0x040fe400018e0644 */
[----:B------:R-:W-:Y:S01]  /*1f7d0*/  IMAD.X R73, R73, 0x1, R71, P6 ;  /* 0x0000000149497824 */ /* 0x000fe200030e0647 */
[----:B------:R-:W-:Y:S01]  /*1f7e0*/  ISETP.GE.AND P3, PT, R77, UR4, PT ;  /* 0x000000044d007c0c */ /* 0x000fe2000bf66270 */
[----:B------:R-:W0:Y:S01]  /*1f7f0*/  LDCU UR4, c[0x0][0x39c] ;  /* 0x00007380ff0477ac */ /* 0x000e220008000800 */
[----:B------:R-:W-:Y:S01]  /*1f800*/  @P5 STG.E.U8 desc[UR24][R74.64], R79 ;  /* 0x0000004f4a005986 */ /* 0x000fe2000c101118 */
[----:B------:R-:W-:-:S03]  /*1f810*/  VIADD R76, R76, UR30 ;  /* 0x0000001e4c4c7c36 */ /* 0x000fc60008000000 */
[----:B------:R1:W-:Y:S01]  /*1f820*/  @P4 STG.E.U8 desc[UR24][R72.64], R78 ;  /* 0x0000004e48004986 */ /* 0x0003e2000c101118 */
[----:B------:R-:W-:Y:S01]  /*1f830*/  ISETP.LT.AND P5, PT, R2, UR10, !P1 ;  /* 0x0000000a02007c0c */ /* 0x000fe2000cfa1270 */
[----:B------:R-:W-:Y:S01]  /*1f840*/  VIADD R77, R0, 0x27 ;  /* 0x00000027004d7836 */ /* 0x000fe20000000000 */
[----:B-----5:R-:W-:Y:S01]  /*1f850*/  ISETP.LT.AND P4, PT, R3, UR14, !P1 ;  /* 0x0000000e03007c0c */ /* 0x020fe2000cf81270 */
[----:B------:R-:W5:Y:S01]  /*1f860*/  LDCU UR10, c[0x0][0x398] ;  /* 0x00007300ff0a77ac */ /* 0x000f620008000800 */
[----:B-1----:R-:W-:Y:S01]  /*1f870*/  PRMT R72, R79, 0x9910, RZ ;  /* 0x000099104f487816 */ /* 0x002fe200000000ff */
[----:B------:R-:W1:Y:S01]  /*1f880*/  LDCU UR14, c[0x0][0x398] ;  /* 0x00007300ff0e77ac */ /* 0x000e620008000800 */
[----:B------:R-:W-:Y:S02]  /*1f890*/  PRMT R79, R78, 0x9910, RZ ;  /* 0x000099104e4f7816 */ /* 0x000fe400000000ff */
[----:B------:R-:W-:Y:S01]  /*1f8a0*/  SHF.R.S32.HI R73, RZ, 0x1f, R76 ;  /* 0x0000001fff497819 */ /* 0x000fe2000001144c */
[----:B------:R-:W-:Y:S01]  /*1f8b0*/  IMAD.MOV.U32 R78, RZ, RZ, R72 ;  /* 0x000000ffff4e7224 */ /* 0x000fe200078e0048 */
[----:B------:R-:W-:-:S04]  /*1f8c0*/  IADD3 R74, P1, PT, R76, R69, RZ ;  /* 0x000000454c4a7210 */ /* 0x000fc80007f3e0ff */
[----:B------:R-:W-:Y:S01]  /*1f8d0*/  SHF.R.S32.HI R78, RZ, 0x8, R78 ;  /* 0x00000008ff4e7819 */ /* 0x000fe2000001144e */
[----:B------:R-:W-:Y:S01]  /*1f8e0*/  IMAD.X R75, R73, 0x1, R68, P1 ;  /* 0x00000001494b7824 */ /* 0x000fe200008e0644 */
[----:B0-----:R-:W-:Y:S01]  /*1f8f0*/  ISETP.GE.AND P1, PT, R77, UR4, PT ;  /* 0x000000044d007c0c */ /* 0x001fe2000bf26270 */
[----:B------:R-:W0:Y:S01]  /*1f900*/  LDCU UR4, c[0x0][0x39c] ;  /* 0x00007380ff0477ac */ /* 0x000e220008000800 */
[----:B------:R-:W-:Y:S02]  /*1f910*/  SHF.R.S32.HI R77, RZ, 0x8, R79 ;  /* 0x00000008ff4d7819 */ /* 0x000fe4000001144f */
[----:B------:R2:W-:Y:S02]  /*1f920*/  @P5 STG.E.U8 desc[UR24][R74.64], R78 ;  /* 0x0000004e4a005986 */ /* 0x0005e4000c101118 */
[----:B--2---:R-:W-:Y:S02]  /*1f930*/  F2FP.SATFINITE.E4M3.F32.PACK_AB_MERGE_C R78, R87, R86, RZ ;  /* 0x00000056574e723e */ /* 0x004fe400048070ff */
[----:B------:R-:W2:Y:S04]  /*1f940*/  LDL.LU R86, [R1+0x278] ;  /* 0x0002780001567983 */ /* 0x000ea80000300800 */
[----:B------:R-:W2:Y:S01]  /*1f950*/  LDL.LU R87, [R1+0x27c] ;  /* 0x00027c0001577983 */ /* 0x000ea20000300800 */
[----:B---3--:R-:W-:-:S03]  /*1f960*/  F2FP.SATFINITE.E4M3.F32.PACK_AB_MERGE_C R79, R93, R92, RZ ;  /* 0x0000005c5d4f723e */ /* 0x008fc600048070ff */
[----:B------:R-:W3:Y:S04]  /*1f970*/  LDL.LU R92, [R1+0x98] ;  /* 0x00009800015c7983 */ /* 0x000ee80000300800 */
[----:B------:R-:W3:Y:S01]  /*1f980*/  LDL.LU R93, [R1+0x9c] ;  /* 0x00009c00015d7983 */ /* 0x000ee20000300800 */
[C---:B------:R-:W-:Y:S01]  /*1f990*/  IADD3 R72, P6, PT, R76.reuse, R70, RZ ;  /* 0x000000464c487210 */ /* 0x040fe20007fde0ff */
[----:B------:R-:W-:-:S04]  /*1f9a0*/  VIADD R76, R76, UR30 ;  /* 0x0000001e4c4c7c36 */ /* 0x000fc80008000000 */
[----:B------:R-:W-:Y:S01]  /*1f9b0*/  IMAD.X R73, R73, 0x1, R71, P6 ;  /* 0x0000000149497824 */ /* 0x000fe200030e0647 */
[----:B----4-:R-:W-:Y:S01]  /*1f9c0*/  ISETP.LT.AND P5, PT, R2, UR9, !P0 ;  /* 0x0000000902007c0c */ /* 0x010fe2000c7a1270 */
[----:B------:R-:W4:Y:S03]  /*1f9d0*/  LDCU UR9, c[0x0][0x398] ;  /* 0x00007300ff0977ac */ /* 0x000f260008000800 */
[----:B------:R0:W-:Y:S01]  /*1f9e0*/  @P4 STG.E.U8 desc[UR24][R72.64], R77 ;  /* 0x0000004d48004986 */ /* 0x0001e2000c101118 */
[----:B------:R-:W-:Y:S02]  /*1f9f0*/  IADD3 R74, P4, PT, R76, R69, RZ ;  /* 0x000000454c4a7210 */ /* 0x000fe40007f9e0ff */
[----:B------:R-:W-:Y:S01]  /*1fa00*/  ISETP.LT.AND P6, PT, R3, UR12, !P0 ;  /* 0x0000000c03007c0c */ /* 0x000fe2000c7c1270 */
[----:B------:R-:W1:Y:S01]  /*1fa10*/  LDCU UR12, c[0x0][0x398] ;  /* 0x00007300ff0c77ac */ /* 0x000e620008000800 */
[----:B0-----:R-:W-:Y:S01]  /*1fa20*/  VIADD R72, R0, 0x28 ;  /* 0x0000002800487836 */ /* 0x001fe20000000000 */
[----:B------:R-:W-:-:S04]  /*1fa30*/  SHF.R.S32.HI R73, RZ, 0x1f, R76 ;  /* 0x0000001fff497819 */ /* 0x000fc8000001144c */
[----:B------:R-:W-:Y:S01]  /*1fa40*/  ISETP.GE.AND P0, PT, R72, UR6, PT ;  /* 0x0000000648007c0c */ /* 0x000fe2000bf06270 */
[C---:B------:R-:W-:Y:S01]  /*1fa50*/  IMAD.X R75, R73.reuse, 0x1, R68, P4 ;  /* 0x00000001494b7824 */ /* 0x040fe200020e0644 */
[C---:B------:R-:W-:Y:S01]  /*1fa60*/  IADD3 R72, P4, PT, R76.reuse, R70, RZ ;  /* 0x000000464c487210 */ /* 0x040fe20007f9e0ff */
[----:B------:R-:W-:Y:S01]  /*1fa70*/  VIADD R76, R76, UR30 ;  /* 0x0000001e4c4c7c36 */ /* 0x000fe20008000000 */
[----:B------:R-:W0:Y:S03]  /*1fa80*/  LDCU UR6, c[0x0][0x398] ;  /* 0x00007300ff0677ac */ /* 0x000e260008000800 */
[----:B------:R-:W-:Y:S01]  /*1fa90*/  IMAD.X R73, R73, 0x1, R71, P4 ;  /* 0x0000000149497824 */ /* 0x000fe200020e0647 */
[----:B------:R1:W-:Y:S01]  /*1faa0*/  @P5 STG.E.U8 desc[UR24][R74.64], R78 ;  /* 0x0000004e4a005986 */ /* 0x0003e2000c101118 */
[----:B-----5:R-:W-:Y:S01]  /*1fab0*/  ISETP.LT.AND P5, PT, R2, UR10, !P2 ;  /* 0x0000000a02007c0c */ /* 0x020fe2000d7a1270 */
[----:B------:R-:W-:Y:S01]  /*1fac0*/  VIADD R77, R0, 0x29 ;  /* 0x00000029004d7836 */ /* 0x000fe20000000000 */
[----:B------:R-:W5:Y:S01]  /*1fad0*/  LDCU UR10, c[0x0][0x398] ;  /* 0x00007300ff0a77ac */ /* 0x000f620008000800 */
[----:B------:R0:W-:Y:S01]  /*1fae0*/  @P6 STG.E.U8 desc[UR24][R72.64], R79 ;  /* 0x0000004f48006986 */ /* 0x0001e2000c101118 */
[----:B-1----:R-:W-:-:S02]  /*1faf0*/  IADD3 R74, P6, PT, R76, R69, RZ ;  /* 0x000000454c4a7210 */ /* 0x002fc40007fde0ff */
[----:B------:R-:W-:Y:S02]  /*1fb00*/  PRMT R78, R78, 0x9910, RZ ;  /* 0x000099104e4e7816 */ /* 0x000fe400000000ff */
[----:B0-----:R-:W-:Y:S02]  /*1fb10*/  SHF.R.S32.HI R73, RZ, 0x1f, R76 ;  /* 0x0000001fff497819 */ /* 0x001fe4000001144c */
        /* <DEDUP_REMOVED lines=12> */
[----:B------:R-:W-:Y:S01]  /*1fbe0*/  ISETP.LT.AND P2, PT, R3, UR6, !P2 ;  /* 0x0000000603007c0c */ /* 0x000fe2000d741270 */
[----:B------:R-:W1:Y:S01]  /*1fbf0*/  LDCU UR6, c[0x0][0x39c] ;  /* 0x00007380ff0677ac */ /* 0x000e620008000800 */
[C---:B------:R-:W-:Y:S01]  /*1fc00*/  IADD3 R72, P6, PT, R76.reuse, R70, RZ ;  /* 0x000000464c487210 */ /* 0x040fe20007fde0ff */
[----:B------:R-:W-:Y:S01]  /*1fc10*/  VIADD R76, R76, UR30 ;  /* 0x0000001e4c4c7c36 */ /* 0x000fe20008000000 */
[----:B------:R-:W-:-:S03]  /*1fc20*/  SHF.R.S32.HI R77, RZ, 0x8, R77 ;  /* 0x00000008ff4d7819 */ /* 0x000fc6000001144d */
[----:B------:R-:W-:Y:S01]  /*1fc30*/  IMAD.X R73, R73, 0x1, R71, P6 ;  /* 0x0000000149497824 */ /* 0x000fe200030e0647 */
[----:B----4-:R-:W-:Y:S01]  /*1fc40*/  ISETP.LT.AND P5, PT, R2, UR9, !P3 ;  /* 0x0000000902007c0c */ /* 0x010fe2000dfa1270 */
[----:B------:R-:W4:Y:S01]  /*1fc50*/  LDCU UR9, c[0x0][0x398] ;  /* 0x00007300ff0977ac */ /* 0x000f220008000800 */
[----:B------:R-:W-:-:S03]  /*1fc60*/  ISETP.LT.AND P3, PT, R3, UR12, !P3 ;  /* 0x0000000c03007c0c */ /* 0x000fc6000df61270 */
[----:B------:R0:W-:Y:S01]  /*1fc70*/  @P2 STG.E.U8 desc[UR24][R72.64], R77 ;  /* 0x0000004d48002986 */ /* 0x0001e2000c101118 */
[C---:B------:R-:W-:Y:S01]  /*1fc80*/  IADD3 R74, P2, PT, R76.reuse, R69, RZ ;  /* 0x000000454c4a7210 */ /* 0x040fe20007f5e0ff */
[----:B------:R-:W1:Y:S01]  /*1fc90*/  LDCU UR12, c[0x0][0x398] ;  /* 0x00007300ff0c77ac */ /* 0x000e620008000800 */
[----:B0-----:R-:W-:Y:S02]  /*1fca0*/  SHF.R.S32.HI R73, RZ, 0x1f, R76 ;  /* 0x0000001fff497819 */ /* 0x001fe4000001144c */
[----:B------:R-:W-:Y:S01]  /*1fcb0*/  IADD3 R72, P6, PT, R76, R70, RZ ;  /* 0x000000464c487210 */ /* 0x000fe20007fde0ff */
[----:B------:R-:W-:Y:S02]  /*1fcc0*/  VIADD R77, R0, 0x2a ;  /* 0x0000002a004d7836 */ /* 0x000fe40000000000 */
[C---:B------:R-:W-:Y:S02]  /*1fcd0*/  IMAD.X R75, R73.reuse, 0x1, R68, P2 ;  /* 0x00000001494b7824 */ /* 0x040fe400010e0644 */
[----:B------:R-:W-:Y:S01]  /*1fce0*/  IMAD.X R73, R73, 0x1, R71, P6 ;  /* 0x0000000149497824 */ /* 0x000fe200030e0647 */
[----:B------:R-:W-:Y:S01]  /*1fcf0*/  ISETP.GE.AND P2, PT, R77, UR4, PT ;  /* 0x000000044d007c0c */ /* 0x000fe2000bf46270 */
[----:B------:R-:W0:Y:S01]  /*1fd00*/  LDCU UR4, c[0x0][0x39c] ;  /* 0x00007380ff0477ac */ /* 0x000e220008000800 */
[----:B------:R-:W-:Y:S01]  /*1fd10*/  @P5 STG.E.U8 desc[UR24][R74.64], R79 ;  /* 0x0000004f4a005986 */ /* 0x000fe2000c101118 */
[----:B------:R-:W-:-:S03]  /*1fd20*/  VIADD R76, R76, UR30 ;  /* 0x0000001e4c4c7c36 */ /* 0x000fc60008000000 */
[----:B------:R1:W-:Y:S01]  /*1fd30*/  @P3 STG.E.U8 desc[UR24][R72.64], R78 ;  /* 0x0000004e48003986 */ /* 0x0003e2000c101118 */
[----:B-----5:R-:W-:Y:S01]  /*1fd40*/  ISETP.LT.AND P5, PT, R2, UR10, !P1 ;  /* 0x0000000a02007c0c */ /* 0x020fe2000cfa1270 */
[----:B------:R-:W-:Y:S01]  /*1fd50*/  VIADD R77, R0, 0x2b ;  /* 0x0000002b004d7836 */ /* 0x000fe20000000000 */
[----:B------:R-:W-:Y:S01]  /*1fd60*/  ISETP.LT.AND P3, PT, R3, UR14, !P1 ;  /* 0x0000000e03007c0c */ /* 0x000fe2000cf61270 */
        /* <DEDUP_REMOVED lines=58> */
[----:B------:R-:W-:Y:S02]  /*20110*/  IADD3 R72, P6, PT, R76, R70, RZ ;  /* 0x000000464c487210 */ /* 0x000fe40007fde0ff */
[----:B------:R-:W-:-:S03]  /*20120*/  SHF.R.S32.HI R77, RZ, 0x8, R77 ;  /* 0x00000008ff4d7819 */ /* 0x000fc6000001144d */
[----:B------:R-:W-:Y:S02]  /*20130*/  IMAD.X R73, R73, 0x1, R71, P6 ;  /* 0x0000000149497824 */ /* 0x000fe400030e0647 */
[----:B------:R-:W-:Y:S01]  /*20140*/  VIADD R76, R76, UR30 ;  /* 0x0000001e4c4c7c36 */ /* 0x000fe20008000000 */
[----:B----4-:R-:W-:Y:S01]  /*20150*/  ISETP.LT.AND P5, PT, R2, UR9, !P2 ;  /* 0x0000000902007c0c */ /* 0x010fe2000d7a1270 */
[----:B------:R-:W4:Y:S02]  /*20160*/  LDCU UR9, c[0x0][0x398] ;  /* 0x00007300ff0977ac */ /* 0x000f240008000800 */
[----:B------:R0:W-:Y:S01]  /*20170*/  @P4 STG.E.U8 desc[UR24][R72.64], R77 ;  /* 0x0000004d48004986 */ /* 0x0001e2000c101118 */
[----:B------:R-:W-:Y:S01]  /*20180*/  ISETP.LT.AND P4, PT, R3, UR12, !P2 ;  /* 0x0000000c03007c0c */ /* 0x000fe2000d781270 */
[----:B------:R-:W1:Y:S01]  /*20190*/  LDCU UR12, c[0x0][0x398] ;  /* 0x00007300ff0c77ac */ /* 0x000e620008000800 */
[----:B------:R-:W-:Y:S02]  /*201a0*/  IADD3 R74, P2, PT, R76, R69, RZ ;  /* 0x000000454c4a7210 */ /* 0x000fe40007f5e0ff */
[----:B0-----:R-:W-:-:S02]  /*201b0*/  SHF.R.S32.HI R73, RZ, 0x1f, R76 ;  /* 0x0000001fff497819 */ /* 0x001fc4000001144c */
        /* <DEDUP_REMOVED lines=354> */
[----:B------:R-:W3:Y:S04]  /*217e0*/  LDL.LU R93, [R1+0xfc] ;  /* 0x0000fc00015d7983 */ /* 0x000ee80000300800 */
[----:B------:R-:W3:Y:S04]  /*217f0*/  LDL.LU R85, [R1+0x100] ;  /* 0x0001000001557983 */ /* 0x000ee80000300800 */
[----:B------:R-:W3:Y:S01]  /*21800*/  LDL.LU R88, [R1+0x104] ;  /* 0x0001040001587983 */ /* 0x000ee20000300800 */
[----:B------:R-:W-:-:S05]  /*21810*/  IADD3 R72, P6, PT, R76, R70, RZ ;  /* 0x000000464c487210 */ /* 0x000fca0007fde0ff */
[----:B------:R-:W-:Y:S02]  /*21820*/  IMAD.X R73, R73, 0x1, R71, P6 ;  /* 0x0000000149497824 */ /* 0x000fe400030e0647 */
[----:B------:R-:W-:-:S03]  /*21830*/  VIADD R76, R76, UR30 ;  /* 0x0000001e4c4c7c36 */ /* 0x000fc60008000000 */
[----:B------:R0:W-:Y:S01]  /*21840*/  @P4 STG.E.U8 desc[UR24][R72.64], R77 ;  /* 0x0000004d48004986 */ /* 0x0001e2000c101118 */
[----:B----4-:R-:W-:Y:S01]  /*21850*/  ISETP.LT.AND P5, PT, R2, UR9, !P0 ;  /* 0x0000000902007c0c */ /* 0x010fe2000c7a1270 */
[----:B------:R-:W4:Y:S01]  /*21860*/  LDCU UR9, c[0x0][0x398] ;  /* 0x00007300ff0977ac */ /* 0x000f220008000800 */
[----:B------:R-:W-:Y:S02]  /*21870*/  IADD3 R74, P4, PT, R76, R69, RZ ;  /* 0x000000454c4a7210 */ /* 0x000fe40007f9e0ff */
[----:B------:R-:W-:Y:S01]  /*21880*/  ISETP.LT.AND P6, PT, R3, UR12, !P0 ;  /* 0x0000000c03007c0c */ /* 0x000fe2000c7c1270 */
[----:B------:R-:W1:Y:S01]  /*21890*/  LDCU UR12, c[0x0][0x398] ;  /* 0x00007300ff0c77ac */ /* 0x000e620008000800 */
[----:B0-----:R-:W-:Y:S01]  /*218a0*/  VIADD R72, R0, 0x40 ;  /* 0x0000004000487836 */ /* 0x001fe20000000000 */
[----:B------:R-:W-:-:S04]  /*218b0*/  SHF.R.S32.HI R73, RZ, 0x1f, R76 ;  /* 0x0000001fff497819 */ /* 0x000fc8000001144c */
[----:B------:R-:W-:Y:S01]  /*218c0*/  ISETP.GE.AND P0, PT, R72, UR6, PT ;  /* 0x0000000648007c0c */ /* 0x000fe2000bf06270 */
[----:B------:R-:W0:Y:S01]  /*218d0*/  LDCU UR6, c[0x0][0x398] ;  /* 0x00007300ff0677ac */ /* 0x000e220008000800 */
[----:B------:R-:W-:Y:S01]  /*218e0*/  IMAD.X R75, R73, 0x1, R68, P4 ;  /* 0x00000001494b7824 */ /* 0x000fe200020e0644 */
[C---:B------:R-:W-:Y:S01]  /*218f0*/  IADD3 R72, P4, PT, R76.reuse, R70, RZ ;  /* 0x000000464c487210 */ /* 0x040fe20007f9e0ff */
[----:B------:R-:W-:-:S04]  /*21900*/  VIADD R76, R76, UR30 ;  /* 0x0000001e4c4c7c36 */ /* 0x000fc80008000000 */
[----:B------:R-:W-:Y:S01]  /*21910*/  IMAD.X R73, R73, 0x1, R71, P4 ;  /* 0x0000000149497824 */ /* 0x000fe200020e0647 */
[----:B------:R0:W-:Y:S01]  /*21920*/  @P5 STG.E.U8 desc[UR24][R74.64], R78 ;  /* 0x0000004e4a005986 */ /* 0x0001e2000c101118 */
[----:B------:R-:W-:-:S03]  /*21930*/  VIADD R77, R0, 0x41 ;  /* 0x00000041004d7836 */ /* 0x000fc60000000000 */
[----:B------:R1:W-:Y:S01]  /*21940*/  @P6 STG.E.U8 desc[UR24][R72.64], R79 ;  /* 0x0000004f48006986 */ /* 0x0003e2000c101118 */
[----:B-----5:R-:W-:Y:S01]  /*21950*/  ISETP.LT.AND P5, PT, R2, UR10, !P3 ;  /* 0x0000000a02007c0c */ /* 0x020fe2000dfa1270 */
[----:B------:R-:W5:Y:S01]  /*21960*/  LDCU UR10, c[0x0][0x398] ;  /* 0x00007300ff0a77ac */ /* 0x000f620008000800 */
[----:B------:R-:W-:Y:S02]  /*21970*/  ISETP.GE.AND P4, PT, R77, UR4, PT ;  /* 0x000000044d007c0c */ /* 0x000fe4000bf86270 */
[----:B0-----:R-:W-:Y:S01]  /*21980*/  IADD3 R74, P6, PT, R76, R69, RZ ;  /* 0x000000454c4a7210 */ /* 0x001fe20007fde0ff */
[----:B------:R-:W0:Y:S01]  /*21990*/  LDCU UR4, c[0x0][0x39c] ;  /* 0x00007380ff0477ac */ /* 0x000e220008000800 */
[----:B-1----:R-:W-:Y:S02]  /*219a0*/  SHF.R.S32.HI R73, RZ, 0x1f, R76 ;  /* 0x0000001fff497819 */ /* 0x002fe4000001144c */
[----:B------:R-:W-:Y:S01]  /*219b0*/  ISETP.LT.AND P3, PT, R3, UR6, !P3 ;  /* 0x0000000603007c0c */ /* 0x000fe2000df61270 */
[----:B------:R-:W1:Y:S01]  /*219c0*/  LDCU UR6, c[0x0][0x39c] ;  /* 0x00007380ff0677ac */ /* 0x000e620008000800 */
[----:B------:R-:W-:Y:S01]  /*219d0*/  PRMT R78, R78, 0x9910, RZ ;  /* 0x000099104e4e7816 */ /* 0x000fe200000000ff */
[----:B------:R-:W-:Y:S01]  /*219e0*/  IMAD.X R75, R73, 0x1, R68, P6 ;  /* 0x00000001494b7824 */ /* 0x000fe200030e0644 */
[----:B------:R-:W-:-:S02]  /*219f0*/  IADD3 R72, P6, PT, R76, R70, RZ ;  /* 0x000000464c487210 */ /* 0x000fc40007fde0ff */
[----:B------:R-:W-:Y:S02]  /*21a00*/  PRMT R77, R79, 0x9910, RZ ;  /* 0x000099104f4d7816 */ /* 0x000fe400000000ff */
[----:B------:R-:W-:Y:S01]  /*21a10*/  SHF.R.S32.HI R78, RZ, 0x8, R78 ;  /* 0x00000008ff4e7819 */ /* 0x000fe2000001144e */
[----:B------:R-:W-:Y:S01]  /*21a20*/  IMAD.X R73, R73, 0x1, R71, P6 ;  /* 0x0000000149497824 */ /* 0x000fe200030e0647 */
[----:B------:R-:W-:Y:S01]  /*21a30*/  SHF.R.S32.HI R77, RZ, 0x8, R77 ;  /* 0x00000008ff4d7819 */ /* 0x000fe2000001144d */
[----:B------:R-:W-:Y:S02]  /*21a40*/  VIADD R76, R76, UR30 ;  /* 0x0000001e4c4c7c36 */ /* 0x000fe40008000000 */
[----:B------:R0:W-:Y:S01]  /*21a50*/  @P5 STG.E.U8 desc[UR24][R74.64], R78 ;  /* 0x0000004e4a005986 */ /* 0x0001e2000c101118 */
[----:B----4-:R-:W-:Y:S01]  /*21a60*/  ISETP.LT.AND P5, PT, R2, UR9, !P2 ;  /* 0x0000000902007c0c */ /* 0x010fe2000d7a1270 */
[----:B------:R-:W4:Y:S02]  /*21a70*/  LDCU UR9, c[0x0][0x398] ;  /* 0x00007300ff0977ac */ /* 0x000f240008000800 */
[----:B------:R1:W-:Y:S01]  /*21a80*/  @P3 STG.E.U8 desc[UR24][R72.64], R77 ;  /* 0x0000004d48003986 */ /* 0x0003e2000c101118 */
[----:B------:R-:W-:Y:S01]  /*21a90*/  ISETP.LT.AND P3, PT, R3, UR12, !P2 ;  /* 0x0000000c03007c0c */ /* 0x000fe2000d761270 */
[----:B------:R-:W2:Y:S01]  /*21aa0*/  LDCU UR12, c[0x0][0x398] ;  /* 0x00007300ff0c77ac */ /* 0x000ea20008000800 */
[----:B0-----:R-:W-:-:S02]  /*21ab0*/  IADD3 R74, P2, PT, R76, R69, RZ ;  /* 0x000000454c4a7210 */ /* 0x001fc40007f5e0ff */
[----:B-1----:R-:W-:Y:S01]  /*21ac0*/  SHF.R.S32.HI R73, RZ, 0x1f, R76 ;  /* 0x0000001fff497819 */ /* 0x002fe2000001144c */
[----:B------:R-:W-:Y:S01]  /*21ad0*/  VIADD R77, R0, 0x42 ;  /* 0x00000042004d7836 */ /* 0x000fe20000000000 */
[----:B------:R-:W-:-:S03]  /*21ae0*/  IADD3 R72, P6, PT, R76, R70, RZ ;  /* 0x000000464c487210 */ /* 0x000fc60007fde0ff */
[----:B------:R-:W-:Y:S01]  /*21af0*/  IMAD.X R75, R73, 0x1, R68, P2 ;  /* 0x00000001494b7824 */ /* 0x000fe200010e0644 */
[----:B------:R-:W-:Y:S01]  /*21b00*/  ISETP.GE.AND P2, PT, R77, UR4, PT ;  /* 0x000000044d007c0c */ /* 0x000fe2000bf46270 */
[----:B------:R-:W0:Y:S01]  /*21b10*/  LDCU UR4, c[0x0][0x39c] ;  /* 0x00007380ff0477ac */ /* 0x000e220008000800 */
[----:B------:R-:W-:Y:S02]  /*21b20*/  IMAD.X R73, R73, 0x1, R71, P6 ;  /* 0x0000000149497824 */ /* 0x000fe400030e0647 */
[----:B------:R-:W-:Y:S02]  /*21b30*/  VIADD R76, R76, UR30 ;  /* 0x0000001e4c4c7c36 */ /* 0x000fe40008000000 */
[----:B------:R-:W-:Y:S01]  /*21b40*/  VIADD R77, R0, 0x43 ;  /* 0x00000043004d7836 */ /* 0x000fe20000000000 */
[----:B--2---:R-:W-:Y:S02]  /*21b50*/  F2FP.SATFINITE.E4M3.F32.PACK_AB_MERGE_C R79, R87, R86, RZ ;  /* 0x00000056574f723e */ /* 0x004fe400048070ff */
[----:B------:R-:W2:Y:S04]  /*21b60*/  LDL.LU R86, [R1+0x1b0] ;  /* 0x0001b00001567983 */ /* 0x000ea80000300800 */
[----:B------:R1:W-:Y:S01]  /*21b70*/  @P5 STG.E.U8 desc[UR24][R74.64], R79 ;  /* 0x0000004f4a005986 */ /* 0x0003e2000c101118 */
[----:B-----5:R-:W-:Y:S01]  /*21b80*/  ISETP.LT.AND P5, PT, R2, UR10, !P1 ;  /* 0x0000000a02007c0c */ /* 0x020fe2000cfa1270 */
[----:B------:R-:W5:Y:S02]  /*21b90*/  LDCU UR10, c[0x0][0x398] ;  /* 0x00007300ff0a77ac */ /* 0x000f640008000800 */
[----:B------:R-:W2:Y:S01]  /*21ba0*/  LDL.LU R87, [R1+0x1b4] ;  /* 0x0001b40001577983 */ /* 0x000ea20000300800 */
[----:B---3--:R-:W-:-:S03]  /*21bb0*/  F2FP.SATFINITE.E4M3.F32.PACK_AB_MERGE_C R78, R93, R92, RZ ;  /* 0x0000005c5d4e723e */ /* 0x008fc600048070ff */
[----:B------:R-:W3:Y:S04]  /*21bc0*/  LDL.LU R92, [R1+0x1f0] ;  /* 0x0001f000015c7983 */ /* 0x000ee80000300800 */
[----:B------:R0:W-:Y:S01]  /*21bd0*/  @P3 STG.E.U8 desc[UR24][R72.64], R78 ;  /* 0x0000004e48003986 */ /* 0x0001e2000c101118 */
[----:B------:R-:W-:Y:S01]  /*21be0*/  ISETP.LT.AND P3, PT, R3, UR14, !P1 ;  /* 0x0000000e03007c0c */ /* 0x000fe2000cf61270 */
[----:B------:R-:W2:Y:S01]  /*21bf0*/  LDCU UR14, c[0x0][0x398] ;  /* 0x00007300ff0e77ac */ /* 0x000ea20008000800 */
[----:B-1----:R-:W-:Y:S01]  /*21c00*/  IADD3 R74, P1, PT, R76, R69, RZ ;  /* 0x000000454c4a7210 */ /* 0x002fe20007f3e0ff */
[----:B------:R-:W3:Y:S01]  /*21c10*/  LDL.LU R93, [R1+0x1f4] ;  /* 0x0001f400015d7983 */ /* 0x000ee20000300800 */
[----:B0-----:R-:W-:Y:S02]  /*21c20*/  PRMT R72, R79, 0x9910, RZ ;  /* 0x000099104f487816 */ /* 0x001fe400000000ff */
[----:B------:R-:W-:-:S02]  /*21c30*/  PRMT R79, R78, 0x9910, RZ ;  /* 0x000099104e4f7816 */ /* 0x000fc400000000ff */
[----:B------:R-:W-:Y:S01]  /*21c40*/  SHF.R.S32.HI R73, RZ, 0x1f, R76 ;  /* 0x0000001fff497819 */ /* 0x000fe2000001144c */
[----:B------:R-:W-:Y:S01]  /*21c50*/  IMAD.MOV.U32 R78, RZ, RZ, R72 ;  /* 0x000000ffff4e7224 */ /* 0x000fe200078e0048 */
[----:B------:R-:W-:-:S03]  /*21c60*/  IADD3 R72, P6, PT, R76, R70, RZ ;  /* 0x000000464c487210 */ /* 0x000fc60007fde0ff */
[C---:B------:R-:W-:Y:S01]  /*21c70*/  IMAD.X R75, R73.reuse, 0x1, R68, P1 ;  /* 0x00000001494b7824 */ /* 0x040fe200008e0644 */
[----:B------:R-:W-:Y:S01]  /*21c80*/  SHF.R.S32.HI R78, RZ, 0x8, R78 ;  /* 0x00000008ff4e7819 */ /* 0x000fe2000001144e */
[----:B------:R-:W-:Y:S01]  /*21c90*/  IMAD.X R73, R73, 0x1, R71, P6 ;  /* 0x0000000149497824 */ /* 0x000fe200030e0647 */
[----:B------:R-:W-:Y:S01]  /*21ca0*/  ISETP.GE.AND P1, PT, R77, UR4, PT ;  /* 0x000000044d007c0c */ /* 0x000fe2000bf26270 */
[----:B------:R-:W-:Y:S01]  /*21cb0*/  VIADD R76, R76, UR30 ;  /* 0x0000001e4c4c7c36 */ /* 0x000fe20008000000 */
[----:B------:R-:W-:Y:S01]  /*21cc0*/  SHF.R.S32.HI R77, RZ, 0x8, R79 ;  /* 0x00000008ff4d7819 */ /* 0x000fe2000001144f */
[----:B------:R-:W-:Y:S01]  /*21cd0*/  @P5 STG.E.U8 desc[UR24][R74.64], R78 ;  /* 0x0000004e4a005986 */ /* 0x000fe2000c101118 */
[----:B------:R-:W-:Y:S01]  /*21ce0*/  ISETP.LT.AND P6, PT, R3, UR12, !P0 ;  /* 0x0000000c03007c0c */ /* 0x000fe2000c7c1270 */
[----:B------:R-:W0:Y:S02]  /*21cf0*/  LDCU UR4, c[0x0][0x39c] ;  /* 0x00007380ff0477ac */ /* 0x000e240008000800 */
[----:B------:R1:W-:Y:S01]  /*21d00*/  @P3 STG.E.U8 desc[UR24][R72.64], R77 ;  /* 0x0000004d48003986 */ /* 0x0003e2000c101118 */
[----:B----4-:R-:W-:Y:S01]  /*21d10*/  ISETP.LT.AND P5, PT, R2, UR9, !P0 ;  /* 0x0000000902007c0c */ /* 0x010fe2000c7a1270 */
[----:B------:R-:W4:Y:S01]  /*21d20*/  LDCU UR9, c[0x0][0x398] ;  /* 0x00007300ff0977ac */ /* 0x000f220008000800 */
[----:B------:R-:W0:Y:S01]  /*21d30*/  LDCU UR12, c[0x0][0x398] ;  /* 0x00007300ff0c77ac */ /* 0x000e220008000800 */
[----:B-1----:R-:W-:-:S02]  /*21d40*/  F2FP.SATFINITE.E4M3.F32.PACK_AB_MERGE_C R77, R88, R85, RZ ;  /* 0x00000055584d723e */ /* 0x002fc400048070ff */
[----:B------:R-:W2:Y:S04]  /*21d50*/  LDL.LU R85, [R1+0x108] ;  /* 0x0001080001557983 */ /* 0x000ea80000300800 */
[----:B------:R-:W2:Y:S01]  /*21d60*/  LDL.LU R88, [R1+0x10c] ;  /* 0x00010c0001587983 */ /* 0x000ea20000300800 */
[----:B------:R-:W-:Y:S01]  /*21d70*/  VIADD R72, R0, 0x44 ;  /* 0x0000004400487836 */ /* 0x000fe20000000000 */
[----:B------:R-:W-:Y:S02]  /*21d80*/  SHF.R.S32.HI R73, RZ, 0x1f, R76 ;  /* 0x0000001fff497819 */ /* 0x000fe4000001144c */
[----:B------:R-:W-:Y:S02]  /*21d90*/  IADD3 R74, P3, PT, R76, R69, RZ ;  /* 0x000000454c4a7210 */ /* 0x000fe40007f7e0ff */
[----:B------:R-:W-:Y:S01]  /*21da0*/  ISETP.GE.AND P0, PT, R72, UR6, PT ;  /* 0x0000000648007c0c */ /* 0x000fe2000bf06270 */
[----:B------:R-:W1:Y:S02]  /*21db0*/  LDCU UR6, c[0x0][0x398] ;  /* 0x00007300ff0677ac */ /* 0x000e640008000800 */
[----:B------:R-:W-:Y:S01]  /*21dc0*/  IMAD.X R75, R73, 0x1, R68, P3 ;  /* 0x00000001494b7824 */ /* 0x000fe200018e0644 */
[----:B------:R-:W-:-:S02]  /*21dd0*/  IADD3 R72, P3, PT, R76, R70, RZ ;  /* 0x000000464c487210 */ /* 0x000fc40007f7e0ff */
[----:B------:R-:W-:Y:S02]  /*21de0*/  F2FP.SATFINITE.E4M3.F32.PACK_AB_MERGE_C R78, R5, R4, RZ ;  /* 0x00000004054e723e */ /* 0x000fe400048070ff */
[----:B------:R0:W-:Y:S01]  /*21df0*/  @P5 STG.E.U8 desc[UR24][R74.64], R77 ;  /* 0x0000004d4a005986 */ /* 0x0001e2000c101118 */
[----:B------:R-:W-:Y:S02]  /*21e00*/  IMAD.X R73, R73, 0x1, R71, P3 ;  /* 0x0000000149497824 */ /* 0x000fe400018e0647 */
[----:B------:R-:W-:-:S03]  /*21e10*/  VIADD R4, R0, 0x45 ;  /* 0x0000004500047836 */ /* 0x000fc60000000000 */
[----:B------:R1:W-:Y:S01]  /*21e20*/  @P6 STG.E.U8 desc[UR24][R72.64], R78 ;  /* 0x0000004e48006986 */ /* 0x0003e2000c101118 */
[----:B0-----:R-:W-:Y:S01]  /*21e30*/  VIADD R74, R76, UR30 ;  /* 0x0000001e4c4a7c36 */ /* 0x001fe20008000000 */
[----:B-----5:R-:W-:Y:S01]  /*21e40*/  ISETP.LT.AND P5, PT, R2, UR10, !P4 ;  /* 0x0000000a02007c0c */ /* 0x020fe2000e7a1270 */
[----:B------:R-:W0:Y:S03]  /*21e50*/  LDCU UR10, c[0x0][0x398] ;  /* 0x00007300ff0a77ac */ /* 0x000e260008000800 */
[----:B------:R-:W-:Y:S02]  /*21e60*/  SHF.R.S32.HI R5, RZ, 0x1f, R74 ;  /* 0x0000001fff057819 */ /* 0x000fe4000001144a */
[----:B-1----:R-:W-:Y:S02]  /*21e70*/  IADD3 R72, P6, PT, R74, R69, RZ ;  /* 0x000000454a487210 */ /* 0x002fe40007fde0ff */
[----:B------:R-:W-:Y:S01]  /*21e80*/  ISETP.LT.AND P4, PT, R3, UR6, !P4 ;  /* 0x0000000603007c0c */ /* 0x000fe2000e781270 */
[----:B------:R-:W1:Y:S01]  /*21e90*/  LDCU UR6, c[0x0][0x39c] ;  /* 0x00007380ff0677ac */ /* 0x000e620008000800 */
[----:B------:R-:W-:Y:S01]  /*21ea0*/  ISETP.GE.AND P3, PT, R4, UR4, PT ;  /* 0x0000000404007c0c */ /* 0x000fe2000bf66270 */
[----:B------:R-:W-:Y:S01]  /*21eb0*/  IMAD.X R73, R5, 0x1, R68, P6 ;  /* 0x0000000105497824 */ /* 0x000fe200030e0644 */
[----:B------:R-:W-:Y:S01]  /*21ec0*/  PRMT R76, R77, 0x9910, RZ ;  /* 0x000099104d4c7816 */ /* 0x000fe200000000ff */
[----:B------:R-:W5:Y:S01]  /*21ed0*/  LDCU UR4, c[0x0][0x39c] ;  /* 0x00007380ff0477ac */ /* 0x000f620008000800 */
        /* <DEDUP_REMOVED lines=14> */
[----:B------:R-:W-:-:S04]  /*21fc0*/  VIADD R75, R0, 0x46 ;  /* 0x00000046004b7836 */ /* 0x000fc80000000000 */
[----:B------:R-:W-:Y:S01]  /*21fd0*/  IMAD.X R73, R5, 0x1, R68, P2 ;  /* 0x0000000105497824 */ /* 0x000fe200010e0644 */
[----:B-----5:R-:W-:Y:S01]  /*21fe0*/  ISETP.GE.AND P2, PT, R75, UR4, PT ;  /* 0x000000044b007c0c */ /* 0x020fe2000bf46270 */
[----:B------:R-:W0:Y:S01]  /*21ff0*/  LDCU UR4, c[0x0][0x39c] ;  /* 0x00007380ff0477ac */ /* 0x000e220008000800 */
[----:B--2---:R-:W-:Y:S02]  /*22000*/  F2FP.SATFINITE.E4M3.F32.PACK_AB_MERGE_C R75, R88, R85, RZ ;  /* 0x00000055584b723e */ /* 0x004fe400048070ff */
[----:B------:R-:W2:Y:S04]  /*22010*/  LDL.LU R85, [R1+0x110] ;  /* 0x0001100001557983 */ /* 0x000ea80000300800 */
[----:B------:R-:W2:Y:S01]  /*22020*/  LDL.LU R88, [R1+0x114] ;  /* 0x0001140001587983 */ /* 0x000ea20000300800 */
[----:B------:R-:W-:-:S02]  /*22030*/  IADD3 R4, P6, PT, R74, R70, RZ ;  /* 0x000000464a047210 */ /* 0x000fc40007fde0ff */
[----:B------:R-:W-:Y:S01]  /*22040*/  F2FP.SATFINITE.E4M3.F32.PACK_AB_MERGE_C R6, R7, R6, RZ ;  /* 0x000000060706723e */ /* 0x000fe200048070ff */
[----:B------:R1:W-:Y:S02]  /*22050*/  @P5 STG.E.U8 desc[UR24][R72.64], R75 ;  /* 0x0000004b48005986 */ /* 0x0003e4000c101118 */
[----:B------:R-:W-:Y:S01]  /*22060*/  IMAD.X R5, R5, 0x1, R71, P6 ;  /* 0x0000000105057824 */ /* 0x000fe200030e0647 */
[----:B------:R-:W-:Y:S01]  /*22070*/  ISETP.LT.AND P5, PT, R2, UR10, !P1 ;  /* 0x0000000a02007c0c */ /* 0x000fe2000cfa1270 */
[----:B------:R-:W5:Y:S03]  /*22080*/  LDCU UR10, c[0x0][0x398] ;  /* 0x00007300ff0a77ac */ /* 0x000f660008000800 */
[----:B------:R0:W-:Y:S01]  /*22090*/  @P4 STG.E.U8 desc[UR24][R4.64], R6 ;  /* 0x0000000604004986 */ /* 0x0001e2000c101118 */
[----:B------:R-:W-:Y:S01]  /*220a0*/  ISETP.LT.AND P4, PT, R3, UR14, !P1 ;  /* 0x0000000e03007c0c */ /* 0x000fe2000cf81270 */
[----:B------:R-:W2:Y:S01]  /*220b0*/  LDCU UR14, c[0x0][0x398] ;  /* 0x00007300ff0e77ac */ /* 0x000ea20008000800 */
[----:B-1----:R-:W-:Y:S01]  /*220c0*/  VIADD R72, R74, UR30 ;  /* 0x0000001e4a487c36 */ /* 0x002fe20008000000 */
[----:B------:R-:W-:-:S02]  /*220d0*/  PRMT R74, R75, 0x9910, RZ ;  /* 0x000099104b4a7816 */ /* 0x000fc400000000ff */
[----:B------:R-:W-:Y:S01]  /*220e0*/  PRMT R75, R6, 0x9910, RZ ;  /* 0x00009910064b7816 */ /* 0x000fe200000000ff */
[----:B------:R-:W-:Y:S01]  /*220f0*/  VIADD R73, R0, 0x47 ;  /* 0x0000004700497836 */ /* 0x000fe20000000000 */
[----:B0-----:R-:W-:Y:S02]  /*22100*/  SHF.R.S32.HI R5, RZ, 0x1f, R72 ;  /* 0x0000001fff057819 */ /* 0x001fe40000011448 */
[C---:B------:R-:W-:Y:S02]  /*22110*/  IADD3 R6, P1, PT, R72.reuse, R69, RZ ;  /* 0x0000004548067210 */ /* 0x040fe40007f3e0ff */
[----:B------:R-:W-:Y:S02]  /*22120*/  IADD3 R4, P6, PT, R72, R70, RZ ;  /* 0x0000004648047210 */ /* 0x000fe40007fde0ff */
[----:B------:R-:W-:Y:S01]  /*22130*/  SHF.R.S32.HI R74, RZ, 0x8, R74 ;  /* 0x00000008ff4a7819 */ /* 0x000fe2000001144a */
[----:B------:R-:W-:Y:S01]  /*22140*/  IMAD.X R7, R5, 0x1, R68, P1 ;  /* 0x0000000105077824 */ /* 0x000fe200008e0644 */
[----:B------:R-:W-:Y:S01]  /*22150*/  ISETP.GE.AND P1, PT, R73, UR4, PT ;  /* 0x0000000449007c0c */ /* 0x000fe2000bf26270 */
[----:B------:R-:W-:Y:S01]  /*22160*/  IMAD.X R5, R5, 0x1, R71, P6 ;  /* 0x0000000105057824 */ /* 0x000fe200030e0647 */
[----:B------:R-:W-:Y:S01]  /*22170*/  SHF.R.S32.HI R73, RZ, 0x8, R75 ;  /* 0x00000008ff497819 */ /* 0x000fe2000001144b */
[----:B------:R-:W0:Y:S01]  /*22180*/  LDCU UR4, c[0x0][0x39c] ;  /* 0x00007380ff0477ac */ /* 0x000e220008000800 */
[----:B------:R-:W-:Y:S04]  /*22190*/  @P5 STG.E.U8 desc[UR24][R6.64], R74 ;  /* 0x0000004a06005986 */ /* 0x000fe8000c101118 */
[----:B------:R2:W-:Y:S02]  /*221a0*/  @P4 STG.E.U8 desc[UR24][R4.64], R73 ;  /* 0x0000004904004986 */ /* 0x0005e4000c101118 */
[----:B--2---:R-:W-:-:S02]  /*221b0*/  F2FP.SATFINITE.E4M3.F32.PACK_AB_MERGE_C R73, R88, R85, RZ ;  /* 0x000000555849723e */ /* 0x004fc400048070ff */
[----:B------:R-:W2:Y:S04]  /*221c0*/  LDL.LU R85, [R1+0x118] ;  /* 0x0001180001557983 */ /* 0x000ea80000300800 */
[----:B------:R-:W2:Y:S01]  /*221d0*/  LDL.LU R88, [R1+0x11c] ;  /* 0x00011c0001587983 */ /* 0x000ea20000300800 */
[----:B------:R-:W-:Y:S01]  /*221e0*/  VIADD R72, R72, UR30 ;  /* 0x0000001e48487c36 */ /* 0x000fe20008000000 */
[----:B----4-:R-:W-:Y:S01]  /*221f0*/  ISETP.LT.AND P5, PT, R2, UR9, !P0 ;  /* 0x0000000902007c0c */ /* 0x010fe2000c7a1270 */
[----:B------:R-:W-:Y:S01]  /*22200*/  VIADD R4, R0, 0x48 ;  /* 0x0000004800047836 */ /* 0x000fe20000000000 */
[----:B------:R-:W-:Y:S01]  /*22210*/  ISETP.LT.AND P6, PT, R3, UR12, !P0 ;  /* 0x0000000c03007c0c */ /* 0x000fe2000c7c1270 */
[----:B------:R-:W1:Y:S01]  /*22220*/  LDCU UR9, c[0x0][0x398] ;  /* 0x00007300ff0977ac */ /* 0x000e620008000800 */
[----:B------:R-:W-:-:S02]  /*22230*/  SHF.R.S32.HI R5, RZ, 0x1f, R72 ;  /* 0x0000001fff057819 */ /* 0x000fc40000011448 */
[-C--:B------:R-:W-:Y:S01]  /*22240*/  IADD3 R6, P4, PT, R72, R69.reuse, RZ ;  /* 0x0000004548067210 */ /* 0x080fe20007f9e0ff */
[----:B------:R-:W4:Y:S01]  /*22250*/  LDCU UR12, c[0x0][0x398] ;  /* 0x00007300ff0c77ac */ /* 0x000f220008000800 */
[----:B------:R-:W-:Y:S02]  /*22260*/  ISETP.GE.AND P0, PT, R4, UR6, PT ;  /* 0x0000000604007c0c */ /* 0x000fe4000bf06270 */
[----:B------:R-:W-:Y:S01]  /*22270*/  F2FP.SATFINITE.E4M3.F32.PACK_AB_MERGE_C R9, R9, R8, RZ ;  /* 0x000000080909723e */ /* 0x000fe200048070ff */
[C---:B------:R-:W-:Y:S01]  /*22280*/  IMAD.X R7, R5.reuse, 0x1, R68, P4 ;  /* 0x0000000105077824 */ /* 0x040fe200020e0644 */
[----:B------:R-:W-:Y:S01]  /*22290*/  IADD3 R4, P4, PT, R72, R70, RZ ;  /* 0x0000004648047210 */ /* 0x000fe20007f9e0ff */
[----:B------:R-:W-:Y:S01]  /*222a0*/  VIADD R8, R0, 0x49 ;  /* 0x0000004900087836 */ /* 0x000fe20000000000 */
[----:B------:R-:W1:Y:S03]  /*222b0*/  LDCU UR6, c[0x0][0x398] ;  /* 0x00007300ff0677ac */ /* 0x000e660008000800 */
[----:B------:R-:W-:Y:S01]  /*222c0*/  IMAD.X R5, R5, 0x1, R71, P4 ;  /* 0x0000000105057824 */ /* 0x000fe200020e0647 */
[----:B0-----:R-:W-:Y:S01]  /*222d0*/  ISETP.GE.AND P4, PT, R8, UR4, PT ;  /* 0x0000000408007c0c */ /* 0x001fe2000bf86270 */
[----:B------:R-:W-:Y:S01]  /*222e0*/  VIADD R8, R72, UR30 ;  /* 0x0000001e48087c36 */ /* 0x000fe20008000000 */
[----:B------:R0:W-:Y:S01]  /*222f0*/  @P5 STG.E.U8 desc[UR24][R6.64], R73 ;  /* 0x0000004906005986 */ /* 0x0001e2000c101118 */
[----:B-----5:R-:W-:Y:S01]  /*22300*/  ISETP.LT.AND P5, PT, R2, UR10, !P3 ;  /* 0x0000000a02007c0c */ /* 0x020fe2000dfa1270 */
[----:B------:R-:W5:Y:S02]  /*22310*/  LDCU UR10, c[0x0][0x398] ;  /* 0x00007300ff0a77ac */ /* 0x000f640008000800 */
[----:B------:R1:W-:Y:S01]  /*22320*/  @P6 STG.E.U8 desc[UR24][R4.64], R9 ;  /* 0x0000000904006986 */ /* 0x0003e2000c101118 */
[----:B------:R-:W-:Y:S01]  /*22330*/  PRMT R72, R73, 0x9910, RZ ;  /* 0x0000991049487816 */ /* 0x000fe200000000ff */
[----:B------:R-:W2:Y:S01]  /*22340*/  LDCU UR4, c[0x0][0x39c] ;  /* 0x00007380ff0477ac */ /* 0x000ea20008000800 */
[----:B0-----:R-:W-:-:S02]  /*22350*/  IADD3 R6, P6, PT, R8, R69, RZ ;  /* 0x0000004508067210 */ /* 0x001fc40007fde0ff */
[----:B-1----:R-:W-:Y:S02]  /*22360*/  SHF.R.S32.HI R5, RZ, 0x1f, R8 ;  /* 0x0000001fff057819 */ /* 0x002fe40000011408 */
[----:B------:R-:W-:-:S03]  /*22370*/  SHF.R.S32.HI R72, RZ, 0x8, R72 ;  /* 0x00000008ff487819 */ /* 0x000fc60000011448 */
[----:B------:R-:W-:-:S05]  /*22380*/  IMAD.X R7, R5, 0x1, R68, P6 ;  /* 0x0000000105077824 */ /* 0x000fca00030e0644 */
[----:B------:R2:W-:Y:S02]  /*22390*/  @P5 STG.E.U8 desc[UR24][R6.64], R72 ;  /* 0x0000004806005986 */ /* 0x0005e4000c101118 */
[----:B--2---:R-:W-:Y:S02]  /*223a0*/  F2FP.SATFINITE.E4M3.F32.PACK_AB_MERGE_C R72, R88, R85, RZ ;  /* 0x000000555848723e */ /* 0x004fe400048070ff */
[----:B------:R-:W2:Y:S04]  /*223b0*/  LDL.LU R85, [R1+0x120] ;  /* 0x0001200001557983 */ /* 0x000ea80000300800 */
[----:B------:R-:W2:Y:S01]  /*223c0*/  LDL.LU R88, [R1+0x124] ;  /* 0x0001240001587983 */ /* 0x000ea20000300800 */
[----:B------:R-:W-:Y:S01]  /*223d0*/  ISETP.LT.AND P3, PT, R3, UR6, !P3 ;  /* 0x0000000603007c0c */ /* 0x000fe2000df61270 */
[----:B------:R-:W0:Y:S01]  /*223e0*/  LDCU UR6, c[0x0][0x39c] ;  /* 0x00007380ff0677ac */ /* 0x000e220008000800 */
[----:B------:R-:W-:-:S02]  /*223f0*/  IADD3 R4, P6, PT, R8, R70, RZ ;  /* 0x0000004608047210 */ /* 0x000fc40007fde0ff */
[----:B------:R-:W-:Y:S01]  /*22400*/  PRMT R9, R9, 0x9910, RZ ;  /* 0x0000991009097816 */ /* 0x000fe200000000ff */
[----:B------:R-:W-:Y:S02]  /*22410*/  VIADD R8, R8, UR30 ;  /* 0x0000001e08087c36 */ /* 0x000fe40008000000 */
[----:B------:R-:W-:Y:S01]  /*22420*/  IMAD.X R5, R5, 0x1, R71, P6 ;  /* 0x0000000105057824 */ /* 0x000fe200030e0647 */
[----:B------:R-:W-:Y:S02]  /*22430*/  SHF.R.S32.HI R9, RZ, 0x8, R9 ;  /* 0x00000008ff097819 */ /* 0x000fe40000011409 */
[----:B------:R-:W-:Y:S01]  /*22440*/  ISETP.LT.AND P5, PT, R2, UR9, !P2 ;  /* 0x0000000902007c0c */ /* 0x000fe2000d7a1270 */
[----:B------:R-:W1:Y:S02]  /*22450*/  LDCU UR9, c[0x0][0x398] ;  /* 0x00007300ff0977ac */ /* 0x000e640008000800 */
[----:B------:R0:W-:Y:S01]  /*22460*/  @P3 STG.E.U8 desc[UR24][R4.64], R9 ;  /* 0x0000000904003986 */ /* 0x0001e2000c101118 */
[----:B----4-:R-:W-:Y:S01]  /*22470*/  ISETP.LT.AND P3, PT, R3, UR12, !P2 ;  /* 0x0000000c03007c0c */ /* 0x010fe2000d761270 */
[----:B------:R-:W4:Y:S01]  /*22480*/  LDCU UR12, c[0x0][0x398] ;  /* 0x00007300ff0c77ac */ /* 0x000f220008000800 */
[----:B------:R-:W-:-:S02]  /*22490*/  IADD3 R6, P2, PT, R8, R69, RZ ;  /* 0x0000004508067210 */ /* 0x000fc40007f5e0ff */
[----:B0-----:R-:W-:Y:S02]  /*224a0*/  SHF.R.S32.HI R5, RZ, 0x1f, R8 ;  /* 0x0000001fff057819 */ /* 0x001fe40000011408 */
[----:B------:R-:W-:-:S03]  /*224b0*/  IADD3 R4, P6, PT, R8, R70, RZ ;  /* 0x0000004608047210 */ /* 0x000fc60007fde0ff */
[----:B------:R-:W-:Y:S01]  /*224c0*/  IMAD.X R7, R5, 0x1, R68, P2 ;  /* 0x0000000105077824 */ /* 0x000fe200010e0644 */
[----:B------:R-:W-:Y:S01]  /*224d0*/  F2FP.SATFINITE.E4M3.F32.PACK_AB_MERGE_C R10, R11, R10, RZ ;  /* 0x0000000a0b0a723e */ /* 0x000fe200048070ff */
[----:B------:R-:W-:Y:S02]  /*224e0*/  IMAD.X R5, R5, 0x1, R71, P6 ;  /* 0x0000000105057824 */ /* 0x000fe400030e0647 */
[----:B------:R-:W-:Y:S01]  /*224f0*/  VIADD R8, R8, UR30 ;  /* 0x0000001e08087c36 */ /* 0x000fe20008000000 */
[----:B------:R0:W-:Y:S01]  /*22500*/  @P5 STG.E.U8 desc[UR24][R6.64], R72 ;  /* 0x0000004806005986 */ /* 0x0001e2000c101118 */
[----:B-----5:R-:W-:Y:S01]  /*22510*/  ISETP.LT.AND P5, PT, R2, UR10, !P1 ;  /* 0x0000000a02007c0c */ /* 0x020fe2000cfa1270 */
[----:B------:R-:W-:Y:S01]  /*22520*/  VIADD R9, R0, 0x4a ;  /* 0x0000004a00097836 */ /* 0x000fe20000000000 */
[----:B------:R-:W-:Y:S01]  /*22530*/  PRMT R11, R10, 0x9910, RZ ;  /* 0x000099100a0b7816 */ /* 0x000fe200000000ff */
[----:B------:R5:W-:Y:S01]  /*22540*/  @P3 STG.E.U8 desc[UR24][R4.64], R10 ;  /* 0x0000000a04003986 */ /* 0x000be2000c101118 */
[----:B------:R-:W-:Y:S01]  /*22550*/  ISETP.LT.AND P3, PT, R3, UR14, !P1 ;  /* 0x0000000e03007c0c */ /* 0x000fe2000cf61270 */
[----:B------:R-:W1:Y:S01]  /*22560*/  LDCU UR10, c[0x0][0x398] ;  /* 0x00007300ff0a77ac */ /* 0x000e620008000800 */
[----:B0-----:R-:W-:Y:S01]  /*22570*/  PRMT R72, R72, 0x9910, RZ ;  /* 0x0000991048487816 */ /* 0x001fe200000000ff */
[----:B------:R-:W0:Y:S01]  /*22580*/  LDCU UR14, c[0x0][0x398] ;  /* 0x00007300ff0e77ac */ /* 0x000e220008000800 */
[----:B------:R-:W-:-:S02]  /*22590*/  IADD3 R6, P1, PT, R8, R69, RZ ;  /* 0x0000004508067210 */ /* 0x000fc40007f3e0ff */
[----:B-----5:R-:W-:Y:S01]  /*225a0*/  SHF.R.S32.HI R5, RZ, 0x1f, R8 ;  /* 0x0000001fff057819 */ /* 0x020fe20000011408 */
[----:B------:R-:W-:-:S04]  /*225b0*/  IMAD.MOV.U32 R10, RZ, RZ, R72 ;  /* 0x000000ffff0a7224 */ /* 0x000fc800078e0048 */
[----:B------:R-:W-:Y:S01]  /*225c0*/  IMAD.X R7, R5, 0x1, R68, P1 ;  /* 0x0000000105077824 */ /* 0x000fe200008e0644 */
[----:B------:R-:W-:-:S05]  /*225d0*/  SHF.R.S32.HI R10, RZ, 0x8, R10 ;  /* 0x00000008ff0a7819 */ /* 0x000fca000001140a */
[----:B------:R2:W-:Y:S02]  /*225e0*/  @P5 STG.E.U8 desc[UR24][R6.64], R10 ;  /* 0x0000000a06005986 */ /* 0x0005e4000c101118 */
[----:B--2---:R-:W-:Y:S02]  /*225f0*/  F2FP.SATFINITE.E4M3.F32.PACK_AB_MERGE_C R10, R88, R85, RZ ;  /* 0x00000055580a723e */ /* 0x004fe400048070ff */
[----:B------:R-:W2:Y:S04]  /*22600*/  LDL.LU R85, [R1+0x128] ;  /* 0x0001280001557983 */ /* 0x000ea80000300800 */
[----:B------:R-:W2:Y:S01]  /*22610*/  LDL.LU R88, [R1+0x12c] ;  /* 0x00012c0001587983 */ /* 0x000ea20000300800 */
[----:B------:R-:W-:Y:S01]  /*22620*/  ISETP.GE.AND P2, PT, R9, UR4, PT ;  /* 0x0000000409007c0c */ /* 0x000fe2000bf46270 */
[----:B------:R-:W5:Y:S01]  /*22630*/  LDCU UR4, c[0x0][0x39c] ;  /* 0x00007380ff0477ac */ /* 0x000f620008000800 */
[----:B------:R-:W-:Y:S01]  /*22640*/  VIADD R9, R0, 0x4b ;  /* 0x0000004b00097836 */ /* 0x000fe20000000000 */
[C---:B------:R-:W-:Y:S01]  /*22650*/  IADD3 R4, P6, PT, R8.reuse, R70, RZ ;  /* 0x0000004608047210 */ /* 0x040fe20007fde0ff */
[----:B------:R-:W-:-:S04]  /*22660*/  VIADD R8, R8, UR30 ;  /* 0x0000001e08087c36 */ /* 0x000fc80008000000 */
[----:B------:R-:W-:Y:S01]  /*22670*/  IMAD.X R5, R5, 0x1, R71, P6 ;  /* 0x0000000105057824 */ /* 0x000fe200030e0647 */
[----:B-1----:R-:W-:Y:S01]  /*22680*/  ISETP.LT.AND P5, PT, R2, UR9, !P0 ;  /* 0x0000000902007c0c */ /* 0x002fe2000c7a1270 */
[----:B------:R-:W1:Y:S01]  /*22690*/  LDCU UR9, c[0x0][0x398] ;  /* 0x00007300ff0977ac */ /* 0x000e620008000800 */
[----:B-----5:R-:W-:Y:S01]  /*226a0*/  ISETP.GE.AND P1, PT, R9, UR4, PT ;  /* 0x0000000409007c0c */ /* 0x020fe2000bf26270 */
[----:B------:R-:W5:Y:S01]  /*226b0*/  LDCU UR4, c[0x0][0x39c] ;  /* 0x00007380ff0477ac */ /* 0x000f620008000800 */
[----:B------:R-:W-:-:S05]  /*226c0*/  SHF.R.S32.HI R9, RZ, 0x8, R11 ;  /* 0x00000008ff097819 */ /* 0x000fca000001140b */
[----:B------:R0:W-:Y:S01]  /*226d0*/  @P3 STG.E.U8 desc[UR24][R4.64], R9 ;  /* 0x0000000904003986 */ /* 0x0001e2000c101118 */
[----:B------:R-:W-:Y:S02]  /*226e0*/  IADD3 R6, P3, PT, R8, R69, RZ ;  /* 0x0000004508067210 */ /* 0x000fe40007f7e0ff */
[----:B----4-:R-:W-:Y:S01]  /*226f0*/  ISETP.LT.AND P6, PT, R3, UR12, !P0 ;  /* 0x0000000c03007c0c */ /* 0x010fe2000c7c1270 */
[----:B------:R-:W4:Y:S01]  /*22700*/  LDCU UR12, c[0x0][0x398] ;  /* 0x00007300ff0c77ac */ /* 0x000f220008000800 */
[----:B0-----:R-:W-:Y:S01]  /*22710*/  VIADD R4, R0, 0x4c ;  /* 0x0000004c00047836 */ /* 0x001fe20000000000 */
[----:B------:R-:W-:-:S04]  /*22720*/  SHF.R.S32.HI R5, RZ, 0x1f, R8 ;  /* 0x0000001fff057819 */ /* 0x000fc80000011408 */
[----:B------:R-:W-:Y:S01]  /*22730*/  ISETP.GE.AND P0, PT, R4, UR6, PT ;  /* 0x0000000604007c0c */ /* 0x000fe2000bf06270 */
[----:B------:R-:W-:Y:S01]  /*22740*/  IMAD.X R7, R5, 0x1, R68, P3 ;  /* 0x0000000105077824 */ /* 0x000fe200018e0644 */
[C---:B------:R-:W-:Y:S01]  /*22750*/  IADD3 R4, P3, PT, R8.reuse, R70, RZ ;  /* 0x0000004608047210 */ /* 0x040fe20007f7e0ff */
[----:B------:R-:W-:Y:S01]  /*22760*/  VIADD R8, R8, UR30 ;  /* 0x0000001e08087c36 */ /* 0x000fe20008000000 */
[----:B------:R-:W-:Y:S01]  /*22770*/  F2FP.SATFINITE.E4M3.F32.PACK_AB_MERGE_C R12, R13, R12, RZ ;  /* 0x0000000c0d0c723e */ /* 0x000fe200048070ff */
[----:B------:R-:W0:Y:S02]  /*22780*/  LDCU UR6, c[0x0][0x398] ;  /* 0x00007300ff0677ac */ /* 0x000e240008000800 */
[----:B------:R-:W-:Y:S01]  /*22790*/  IMAD.X R5, R5, 0x1, R71, P3 ;  /* 0x0000000105057824 */ /* 0x000fe200018e0647 */
[----:B------:R1:W-:Y:S01]  /*227a0*/  @P5 STG.E.U8 desc[UR24][R6.64], R10 ;  /* 0x0000000a06005986 */ /* 0x0003e2000c101118 */
[----:B------:R-:W-:Y:S01]  /*227b0*/  ISETP.LT.AND P5, PT, R2, UR10, !P4 ;  /* 0x0000000a02007c0c */ /* 0x000fe2000e7a1270 */
[----:B------:R-:W-:Y:S01]  /*227c0*/  VIADD R9, R0, 0x4d ;  /* 0x0000004d00097836 */ /* 0x000fe20000000000 */
[----:B------:R-:W0:Y:S01]  /*227d0*/  LDCU UR10, c[0x0][0x398] ;  /* 0x00007300ff0a77ac */ /* 0x000e220008000800 */
[----:B------:R3:W-:Y:S01]  /*227e0*/  @P6 STG.E.U8 desc[UR24][R4.64], R12 ;  /* 0x0000000c04006986 */ /* 0x0007e2000c101118 */
[----:B-1----:R-:W-:-:S02]  /*227f0*/  IADD3 R6, P6, PT, R8, R69, RZ ;  /* 0x0000004508067210 */ /* 0x002fc40007fde0ff */
[----:B------:R-:W-:Y:S02]  /*22800*/  PRMT R10, R10, 0x9910, RZ ;  /* 0x000099100a0a7816 */ /* 0x000fe400000000ff */
[----:B---3--:R-:W-:Y:S02]  /*22810*/  SHF.R.S32.HI R5, RZ, 0x1f, R8 ;  /* 0x0000001fff057819 */ /* 0x008fe40000011408 */
[----:B------:R-:W-:-:S03]  /*22820*/  SHF.R.S32.HI R10, RZ, 0x8, R10 ;  /* 0x00000008ff0a7819 */ /* 0x000fc6000001140a */
[----:B------:R-:W-:-:S05]  /*22830*/  IMAD.X R7, R5, 0x1, R68, P6 ;  /* 0x0000000105077824 */ /* 0x000fca00030e0644 */
[----:B------:R2:W-:Y:S02]  /*22840*/  @P5 STG.E.U8 desc[UR24][R6.64], R10 ;  /* 0x0000000a06005986 */ /* 0x0005e4000c101118 */
[----:B--2---:R-:W-:Y:S02]  /*22850*/  F2FP.SATFINITE.E4M3.F32.PACK_AB_MERGE_C R10, R88, R85, RZ ;  /* 0x00000055580a723e */ /* 0x004fe400048070ff */
[----:B------:R-:W2:Y:S04]  /*22860*/  LDL.LU R85, [R1+0x130] ;  /* 0x0001300001557983 */ /* 0x000ea80000300800 */
[----:B------:R-:W2:Y:S01]  /*22870*/  LDL.LU R88, [R1+0x134] ;  /* 0x0001340001587983 */ /* 0x000ea20000300800 */
[----:B0-----:R-:W-:Y:S01]  /*22880*/  ISETP.LT.AND P4, PT, R3, UR6, !P4 ;  /* 0x0000000603007c0c */ /* 0x001fe2000e781270 */
[----:B------:R-:W0:Y:S01]  /*22890*/  LDCU UR6, c[0x0][0x39c] ;  /* 0x00007380ff0677ac */ /* 0x000e220008000800 */
[----:B-----5:R-:W-:-:S02]  /*228a0*/  ISETP.GE.AND P3, PT, R9, UR4, PT ;  /* 0x0000000409007c0c */ /* 0x020fc4000bf66270 */
[----:B------:R-:W-:Y:S02]  /*228b0*/  IADD3 R4, P6, PT, R8, R70, RZ ;  /* 0x0000004608047210 */ /* 0x000fe40007fde0ff */
[----:B------:R-:W-:Y:S01]  /*228c0*/  PRMT R9, R12, 0x9910, RZ ;  /* 0x000099100c097816 */ /* 0x000fe200000000ff */
[----:B------:R-:W-:Y:S01]  /*228d0*/  VIADD R8, R8, UR30 ;  /* 0x0000001e08087c36 */ /* 0x000fe20008000000 */
[----:B------:R-:W-:Y:S01]  /*228e0*/  ISETP.LT.AND P5, PT, R2, UR9, !P2 ;  /* 0x0000000902007c0c */ /* 0x000fe2000d7a1270 */
[----:B------:R-:W-:Y:S01]  /*228f0*/  IMAD.X R5, R5, 0x1, R71, P6 ;  /* 0x0000000105057824 */ /* 0x000fe200030e0647 */
[----:B------:R-:W-:Y:S01]  /*22900*/  SHF.R.S32.HI R9, RZ, 0x8, R9 ;  /* 0x00000008ff097819 */ /* 0x000fe20000011409 */
[----:B------:R-:W1:Y:S04]  /*22910*/  LDCU UR4, c[0x0][0x39c] ;  /* 0x00007380ff0477ac */ /* 0x000e680008000800 */
[----:B------:R3:W-:Y:S01]  /*22920*/  @P4 STG.E.U8 desc[UR24][R4.64], R9 ;  /* 0x0000000904004986 */ /* 0x0007e2000c101118 */
[----:B----4-:R-:W-:Y:S01]  /*22930*/  ISETP.LT.AND P4, PT, R3, UR12, !P2 ;  /* 0x0000000c03007c0c */ /* 0x010fe2000d781270 */
[----:B------:R-:W4:Y:S01]  /*22940*/  LDCU UR9, c[0x0][0x398] ;  /* 0x00007300ff0977ac */ /* 0x000f220008000800 */
[----:B------:R-:W-:-:S02]  /*22950*/  IADD3 R6, P2, PT, R8, R69, RZ ;  /* 0x0000004508067210 */ /* 0x000fc40007f5e0ff */
[----:B------:R-:W-:Y:S01]  /*22960*/  F2FP.SATFINITE.E4M3.F32.PACK_AB_MERGE_C R14, R15, R14, RZ ;  /* 0x0000000e0f0e723e */ /* 0x000fe200048070ff */
[----:B------:R-:W5:Y:S01]  /*22970*/  LDCU UR12, c[0x0][0x398] ;  /* 0x00007300ff0c77ac */ /* 0x000f620008000800 */
[----:B---3--:R-:W-:Y:S02]  /*22980*/  SHF.R.S32.HI R5, RZ, 0x1f, R8 ;  /* 0x0000001fff057819 */ /* 0x008fe40000011408 */
[----:B------:R-:W-:-:S03]  /*22990*/  IADD3 R4, P6, PT, R8, R70, RZ ;  /* 0x0000004608047210 */ /* 0x000fc60007fde0ff */
[C---:B------:R-:W-:Y:S02]  /*229a0*/  IMAD.X R7, R5.reuse, 0x1, R68, P2 ;  /* 0x0000000105077824 */ /* 0x040fe400010e0644 */
[----:B------:R-:W-:Y:S02]  /*229b0*/  IMAD.X R5, R5, 0x1, R71, P6 ;  /* 0x0000000105057824 */ /* 0x000fe400030e0647 */
[----:B------:R-:W-:Y:S01]  /*229c0*/  VIADD R8, R8, UR30 ;  /* 0x0000001e08087c36 */ /* 0x000fe20008000000 */
[----:B------:R3:W-:Y:S01]  /*229d0*/  @P5 STG.E.U8 desc[UR24][R6.64], R10 ;  /* 0x0000000a06005986 */ /* 0x0007e2000c101118 */
[----:B------:R-:W-:Y:S01]  /*229e0*/  ISETP.LT.AND P5, PT, R2, UR10, !P1 ;  /* 0x0000000a02007c0c */ /* 0x000fe2000cfa1270 */
[----:B------:R-:W-:Y:S01]  /*229f0*/  VIADD R9, R0, 0x4e ;  /* 0x0000004e00097836 */ /* 0x000fe20000000000 */
[----:B------:R-:W-:Y:S01]  /*22a00*/  PRMT R11, R14, 0x9910, RZ ;  /* 0x000099100e0b7816 */ /* 0x000fe200000000ff */
[----:B------:R0:W-:Y:S01]  /*22a10*/  @P4 STG.E.U8 desc[UR24][R4.64], R14 ;  /* 0x0000000e04004986 */ /* 0x0001e2000c101118 */
[----:B------:R-:W-:Y:S01]  /*22a20*/  ISETP.LT.AND P4, PT, R3, UR14, !P1 ;  /* 0x0000000e03007c0c */ /* 0x000fe2000cf81270 */
[----:B------:R-:W1:Y:S01]  /*22a30*/  LDCU UR10, c[0x0][0x398] ;  /* 0x00007300ff0a77ac */ /* 0x000e620008000800 */
[----:B---3--:R-:W-:Y:S01]  /*22a40*/  PRMT R10, R10, 0x9910, RZ ;  /* 0x000099100a0a7816 */ /* 0x008fe200000000ff */
[----:B------:R-:W3:Y:S01]  /*22a50*/  LDCU UR14, c[0x0][0x398] ;  /* 0x00007300ff0e77ac */ /* 0x000ee20008000800 */
[----:B------:R-:W-:-:S02]  /*22a60*/  IADD3 R6, P1, PT, R8, R69, RZ ;  /* 0x0000004508067210 */ /* 0x000fc40007f3e0ff */
[----:B0-----:R-:W-:Y:S02]  /*22a70*/  SHF.R.S32.HI R5, RZ, 0x1f, R8 ;  /* 0x0000001fff057819 */ /* 0x001fe40000011408 */
[----:B------:R-:W-:-:S03]  /*22a80*/  SHF.R.S32.HI R10, RZ, 0x8, R10 ;  /* 0x00000008ff0a7819 */ /* 0x000fc6000001140a */
[----:B------:R-:W-:-:S05]  /*22a90*/  IMAD.X R7, R5, 0x1, R68, P1 ;  /* 0x0000000105077824 */ /* 0x000fca00008e0644 */
[----:B------:R2:W-:Y:S02]  /*22aa0*/  @P5 STG.E.U8 desc[UR24][R6.64], R10 ;  /* 0x0000000a06005986 */ /* 0x0005e4000c101118 */
[----:B--2---:R-:W-:Y:S02]  /*22ab0*/  F2FP.SATFINITE.E4M3.F32.PACK_AB_MERGE_C R10, R88, R85, RZ ;  /* 0x00000055580a723e */ /* 0x004fe400048070ff */
[----:B------:R-:W2:Y:S04]  /*22ac0*/  LDL.LU R85, [R1+0x138] ;  /* 0x0001380001557983 */ /* 0x000ea80000300800 */
[----:B------:R-:W2:Y:S01]  /*22ad0*/  LDL.LU R88, [R1+0x13c] ;  /* 0x00013c0001587983 */ /* 0x000ea20000300800 */
[----:B-1----:R-:W-:Y:S01]  /*22ae0*/  ISETP.GE.AND P2, PT, R9, UR4, PT ;  /* 0x0000000409007c0c */ /* 0x002fe2000bf46270 */
[----:B------:R-:W0:Y:S01]  /*22af0*/  LDCU UR4, c[0x0][0x39c] ;  /* 0x00007380ff0477ac */ /* 0x000e220008000800 */
[----:B------:R-:W-:Y:S01]  /*22b00*/  VIADD R9, R0, 0x4f ;  /* 0x0000004f00097836 */ /* 0x000fe20000000000 */
[C---:B------:R-:W-:Y:S01]  /*22b10*/  IADD3 R4, P6, PT, R8.reuse, R70, RZ ;  /* 0x0000004608047210 */ /* 0x040fe20007fde0ff */
[----:B------:R-:W-:-:S04]  /*22b20*/  VIADD R8, R8, UR30 ;  /* 0x0000001e08087c36 */ /* 0x000fc80008000000 */
[----:B------:R-:W-:Y:S01]  /*22b30*/  IMAD.X R5, R5, 0x1, R71, P6 ;  /* 0x0000000105057824 */ /* 0x000fe200030e0647 */
[----:B----4-:R-:W-:Y:S01]  /*22b40*/  ISETP.LT.AND P5, PT, R2, UR9, !P0 ;  /* 0x0000000902007c0c */ /* 0x010fe2000c7a1270 */
[----:B------:R-:W1:Y:S01]  /*22b50*/  LDCU UR9, c[0x0][0x398] ;  /* 0x00007300ff0977ac */ /* 0x000e620008000800 */
[----:B0-----:R-:W-:Y:S01]  /*22b60*/  ISETP.GE.AND P1, PT, R9, UR4, PT ;  /* 0x0000000409007c0c */ /* 0x001fe2000bf26270 */
[----:B------:R-:W0:Y:S01]  /*22b70*/  LDCU UR4, c[0x0][0x39c] ;  /* 0x00007380ff0477ac */ /* 0x000e220008000800 */
[----:B------:R-:W-:-:S05]  /*22b80*/  SHF.R.S32.HI R9, RZ, 0x8, R11 ;  /* 0x00000008ff097819 */ /* 0x000fca000001140b */
[----:B------:R4:W-:Y:S01]  /*22b90*/  @P4 STG.E.U8 desc[UR24][R4.64], R9 ;  /* 0x0000000904004986 */ /* 0x0009e2000c101118 */
[----:B------:R-:W-:Y:S02]  /*22ba0*/  IADD3 R6, P4, PT, R8, R69, RZ ;  /* 0x0000004508067210 */ /* 0x000fe40007f9e0ff */
[----:B-----5:R-:W-:Y:S01]  /*22bb0*/  ISETP.LT.AND P6, PT, R3, UR12, !P0 ;  /* 0x0000000c03007c0c */ /* 0x020fe2000c7c1270 */
[----:B------:R-:W5:Y:S01]  /*22bc0*/  LDCU UR12, c[0x0][0x398] ;  /* 0x00007300ff0c77ac */ /* 0x000f620008000800 */
[----:B----4-:R-:W-:Y:S01]  /*22bd0*/  VIADD R4, R0, 0x50 ;  /* 0x0000005000047836 */ /* 0x010fe20000000000 */
[----:B------:R-:W-:-:S04]  /*22be0*/  SHF.R.S32.HI R5, RZ, 0x1f, R8 ;  /* 0x0000001fff057819 */ /* 0x000fc80000011408 */
[----:B------:R-:W-:Y:S01]  /*22bf0*/  ISETP.GE.AND P0, PT, R4, UR6, PT ;  /* 0x0000000604007c0c */ /* 0x000fe2000bf06270 */
[----:B------:R-:W-:Y:S01]  /*22c00*/  IMAD.X R7, R5, 0x1, R68, P4 ;  /* 0x0000000105077824 */ /* 0x000fe200020e0644 */
[C---:B------:R-:W-:Y:S01]  /*22c10*/  IADD3 R4, P4, PT, R8.reuse, R70, RZ ;  /* 0x0000004608047210 */ /* 0x040fe20007f9e0ff */
[----:B------:R-:W-:Y:S01]  /*22c20*/  VIADD R8, R8, UR30 ;  /* 0x0000001e08087c36 */ /* 0x000fe20008000000 */
[----:B------:R-:W-:Y:S01]  /*22c30*/  F2FP.SATFINITE.E4M3.F32.PACK_AB_MERGE_C R16, R17, R16, RZ ;  /* 0x000000101110723e */ /* 0x000fe200048070ff */
[----:B------:R-:W4:Y:S02]  /*22c40*/  LDCU UR6, c[0x0][0x398] ;  /* 0x00007300ff0677ac */ /* 0x000f240008000800 */
        /* <DEDUP_REMOVED lines=15> */
[----:B----4-:R-:W-:Y:S01]  /*22d40*/  ISETP.LT.AND P3, PT, R3, UR6, !P3 ;  /* 0x0000000603007c0c */ /* 0x010fe2000df61270 */
[----:B------:R-:W0:Y:S01]  /*22d50*/  LDCU UR6, c[0x0][0x39c] ;  /* 0x00007380ff0677ac */ /* 0x000e220008000800 */
[----:B------:R-:W-:-:S02]  /*22d60*/  ISETP.GE.AND P4, PT, R9, UR4, PT ;  /* 0x0000000409007c0c */ /* 0x000fc4000bf86270 */
[----:B------:R-:W-:Y:S02]  /*22d70*/  IADD3 R4, P6, PT, R8, R70, RZ ;  /* 0x0000004608047210 */ /* 0x000fe40007fde0ff */
[----:B------:R-:W-:Y:S01]  /*22d80*/  PRMT R9, R16, 0x9910, RZ ;  /* 0x0000991010097816 */ /* 0x000fe200000000ff */
[----:B------:R-:W-:Y:S01]  /*22d90*/  VIADD R8, R8, UR30 ;  /* 0x0000001e08087c36 */ /* 0x000fe20008000000 */
[----:B-1----:R-:W-:Y:S01]  /*22da0*/  ISETP.LT.AND P5, PT, R2, UR9, !P2 ;  /* 0x0000000902007c0c */ /* 0x002fe2000d7a1270 */
[----:B------:R-:W-:Y:S01]  /*22db0*/  IMAD.X R5, R5, 0x1, R71, P6 ;  /* 0x0000000105057824 */ /* 0x000fe200030e0647 */
[----:B------:R-:W-:Y:S01]  /*22dc0*/  SHF.R.S32.HI R9, RZ, 0x8, R9 ;  /* 0x00000008ff097819 */ /* 0x000fe20000011409 */
[----:B------:R-:W1:Y:S04]  /*22dd0*/  LDCU UR4, c[0x0][0x39c] ;  /* 0x00007380ff0477ac */ /* 0x000e680008000800 */
[----:B------:R3:W-:Y:S01]  /*22de0*/  @P3 STG.E.U8 desc[UR24][R4.64], R9 ;  /* 0x0000000904003986 */ /* 0x0007e2000c101118 */
[----:B-----5:R-:W-:Y:S01]  /*22df0*/  ISETP.LT.AND P3, PT, R3, UR12, !P2 ;  /* 0x0000000c03007c0c */ /* 0x020fe2000d761270 */
        /* <DEDUP_REMOVED lines=143> */
[----:B------:R-:W-:Y:S01]  /*236f0*/  IADD3 R4, P6, PT, R8, R70, RZ ;  /* 0x0000004608047210 */ /* 0x000fe20007fde0ff */
[----:B------:R-:W3:Y:S01]  /*23700*/  LDCU UR4, c[0x0][0x39c] ;  /* 0x00007380ff0477ac */ /* 0x000ee20008000800 */
[----:B------:R-:W-:Y:S01]  /*23710*/  PRMT R9, R24, 0x9910, RZ ;  /* 0x0000991018097816 */ /* 0x000fe200000000ff */
[----:B------:R-:W-:Y:S02]  /*23720*/  VIADD R8, R8, UR30 ;  /* 0x0000001e08087c36 */ /* 0x000fe40008000000 */
[----:B------:R-:W-:Y:S01]  /*23730*/  IMAD.X R5, R5, 0x1, R71, P6 ;  /* 0x0000000105057824 */ /* 0x000fe200030e0647 */
[----:B------:R-:W-:Y:S02]  /*23740*/  SHF.R.S32.HI R9, RZ, 0x8, R9 ;  /* 0x00000008ff097819 */ /* 0x000fe40000011409 */
[----:B-1----:R-:W-:Y:S01]  /*23750*/  ISETP.LT.AND P5, PT, R2, UR9, !P2 ;  /* 0x0000000902007c0c */ /* 0x002fe2000d7a1270 */
[----:B------:R-:W1:Y:S02]  /*23760*/  LDCU UR9, c[0x0][0x398] ;  /* 0x00007300ff0977ac */ /* 0x000e640008000800 */
[----:B------:R4:W-:Y:S01]  /*23770*/  @P3 STG.E.U8 desc[UR24][R4.64], R9 ;  /* 0x0000000904003986 */ /* 0x0009e2000c101118 */
[----:B-----5:R-:W-:Y:S01]  /*23780*/  ISETP.LT.AND P3, PT, R3, UR12, !P2 ;  /* 0x0000000c03007c0c */ /* 0x020fe2000d761270 */
[----:B------:R-:W5:Y:S01]  /*23790*/  LDCU UR12, c[0x0][0x398] ;  /* 0x00007300ff0c77ac */ /* 0x000f620008000800 */
[----:B------:R-:W-:-:S02]  /*237a0*/  IADD3 R6, P2, PT, R8, R69, RZ ;  /* 0x0000004508067210 */ /* 0x000fc40007f5e0ff */
[----:B----4-:R-:W-:Y:S01]  /*237b0*/  SHF.R.S32.HI R5, RZ, 0x1f, R8 ;  /* 0x0000001fff057819 */ /* 0x010fe20000011408 */
[----:B------:R-:W-:Y:S01]  /*237c0*/  VIADD R9, R0, 0x5a ;  /* 0x0000005a00097836 */ /* 0x000fe20000000000 */
[----:B------:R-:W-:-:S03]  /*237d0*/  IADD3 R4, P6, PT, R8, R70, RZ ;  /* 0x0000004608047210 */ /* 0x000fc60007fde0ff */
[----:B------:R-:W-:Y:S01]  /*237e0*/  IMAD.X R7, R5, 0x1, R68, P2 ;  /* 0x0000000105077824 */ /* 0x000fe200010e0644 */
[----:B---3--:R-:W-:Y:S01]  /*237f0*/  ISETP.GE.AND P2, PT, R9, UR4, PT ;  /* 0x0000000409007c0c */ /* 0x008fe2000bf46270 */
[----:B------:R-:W3:Y:S01]  /*23800*/  LDCU UR4, c[0x0][0x39c] ;  /* 0x00007380ff0477ac */ /* 0x000ee20008000800 */
[----:B------:R-:W-:Y:S01]  /*23810*/  IMAD.X R5, R5, 0x1, R71, P6 ;  /* 0x0000000105057824 */ /* 0x000fe200030e0647 */
[----:B------:R-:W-:Y:S01]  /*23820*/  F2FP.SATFINITE.E4M3.F32.PACK_AB_MERGE_C R26, R27, R26, RZ ;  /* 0x0000001a1b1a723e */ /* 0x000fe200048070ff */
[----:B------:R-:W-:Y:S01]  /*23830*/  VIADD R8, R8, UR30 ;  /* 0x0000001e08087c36 */ /* 0x000fe20008000000 */
[----:B------:R4:W-:Y:S01]  /*23840*/  @P5 STG.E.U8 desc[UR24][R6.64], R10 ;  /* 0x0000000a06005986 */ /* 0x0009e2000c101118 */
[----:B------:R-:W-:Y:S01]  /*23850*/  ISETP.LT.AND P5, PT, R2, UR10, !P1 ;  /* 0x0000000a02007c0c */ /* 0x000fe2000cfa1270 */
[----:B------:R-:W-:Y:S01]  /*23860*/  VIADD R9, R0, 0x5b ;  /* 0x0000005b00097836 */ /* 0x000fe20000000000 */
[----:B------:R-:W-:Y:S01]  /*23870*/  PRMT R11, R26, 0x9910, RZ ;  /* 0x000099101a0b7816 */ /* 0x000fe200000000ff */
[----:B------:R0:W-:Y:S01]  /*23880*/  @P3 STG.E.U8 desc[UR24][R4.64], R26 ;  /* 0x0000001a04003986 */ /* 0x0001e2000c101118 */
[----:B------:R-:W-:Y:S01]  /*23890*/  ISETP.LT.AND P3, PT, R3, UR14, !P1 ;  /* 0x0000000e03007c0c */ /* 0x000fe2000cf61270 */
[----:B------:R-:W-:Y:S01]  /*238a0*/  VIADD R12, R0, 0x5c ;  /* 0x0000005c000c7836 */ /* 0x000fe20000000000 */
[----:B------:R-:W1:Y:S01]  /*238b0*/  LDCU UR10, c[0x0][0x398] ;  /* 0x00007300ff0a77ac */ /* 0x000e620008000800 */
[----:B------:R-:W-:Y:S01]  /*238c0*/  F2FP.SATFINITE.E4M3.F32.PACK_AB_MERGE_C R29, R29, R28, RZ ;  /* 0x0000001c1d1d723e */ /* 0x000fe200048070ff */
[----:B------:R-:W1:Y:S01]  /*238d0*/  LDCU UR14, c[0x0][0x398] ;  /* 0x00007300ff0e77ac */ /* 0x000e620008000800 */
[----:B----4-:R-:W-:-:S02]  /*238e0*/  IADD3 R6, P1, PT, R8, R69, RZ ;  /* 0x0000004508067210 */ /* 0x010fc40007f3e0ff */
[----:B------:R-:W-:Y:S02]  /*238f0*/  PRMT R10, R10, 0x9910, RZ ;  /* 0x000099100a0a7816 */ /* 0x000fe400000000ff */
[----:B0-----:R-:W-:Y:S02]  /*23900*/  SHF.R.S32.HI R5, RZ, 0x1f, R8 ;  /* 0x0000001fff057819 */ /* 0x001fe40000011408 */
[C---:B------:R-:W-:Y:S02]  /*23910*/  IADD3 R4, P6, PT, R8.reuse, R70, RZ ;  /* 0x0000004608047210 */ /* 0x040fe40007fde0ff */
[----:B------:R-:W-:Y:S01]  /*23920*/  SHF.R.S32.HI R10, RZ, 0x8, R10 ;  /* 0x00000008ff0a7819 */ /* 0x000fe2000001140a */
[----:B------:R-:W-:Y:S01]  /*23930*/  IMAD.X R7, R5, 0x1, R68, P1 ;  /* 0x0000000105077824 */ /* 0x000fe200008e0644 */
[----:B---3--:R-:W-:Y:S01]  /*23940*/  ISETP.GE.AND P1, PT, R9, UR4, PT ;  /* 0x0000000409007c0c */ /* 0x008fe2000bf26270 */
[----:B------:R-:W-:Y:S01]  /*23950*/  IMAD.X R5, R5, 0x1, R71, P6 ;  /* 0x0000000105057824 */ /* 0x000fe200030e0647 */
[----:B------:R-:W-:Y:S01]  /*23960*/  SHF.R.S32.HI R9, RZ, 0x8, R11 ;  /* 0x00000008ff097819 */ /* 0x000fe2000001140b */
[----:B------:R-:W-:Y:S01]  /*23970*/  VIADD R8, R8, UR30 ;  /* 0x0000001e08087c36 */ /* 0x000fe20008000000 */
[----:B------:R-:W-:Y:S01]  /*23980*/  @P5 STG.E.U8 desc[UR24][R6.64], R10 ;  /* 0x0000000a06005986 */ /* 0x000fe2000c101118 */
[----:B------:R-:W0:Y:S03]  /*23990*/  LDCU UR4, c[0x0][0x39c] ;  /* 0x00007380ff0477ac */ /* 0x000e260008000800 */
[----:B------:R2:W-:Y:S02]  /*239a0*/  @P3 STG.E.U8 desc[UR24][R4.64], R9 ;  /* 0x0000000904003986 */ /* 0x0005e4000c101118 */
[----:B--2---:R-:W-:-:S02]  /*239b0*/  F2FP.SATFINITE.E4M3.F32.PACK_AB_MERGE_C R9, R88, R85, RZ ;  /* 0x000000555809723e */ /* 0x004fc400048070ff */
[----:B------:R-:W2:Y:S04]  /*239c0*/  LDL.LU R85, [R1+0x168] ;  /* 0x0001680001557983 */ /* 0x000ea80000300800 */
[----:B------:R-:W2:Y:S01]  /*239d0*/  LDL.LU R88, [R1+0x16c] ;  /* 0x00016c0001587983 */ /* 0x000ea20000300800 */
[----:B-1----:R-:W-:Y:S02]  /*239e0*/  ISETP.LT.AND P5, PT, R2, UR9, !P0 ;  /* 0x0000000902007c0c */ /* 0x002fe4000c7a1270 */
[----:B------:R-:W-:Y:S02]  /*239f0*/  SHF.R.S32.HI R11, RZ, 0x1f, R8 ;  /* 0x0000001fff0b7819 */ /* 0x000fe40000011408 */
[----:B-----5:R-:W-:Y:S01]  /*23a00*/  ISETP.LT.AND P6, PT, R3, UR12, !P0 ;  /* 0x0000000c03007c0c */ /* 0x020fe2000c7c1270 */
[----:B------:R-:W-:Y:S01]  /*23a10*/  VIADD R10, R0, 0x5d ;  /* 0x0000005d000a7836 */ /* 0x000fe20000000000 */
[----:B------:R-:W-:Y:S01]  /*23a20*/  IADD3 R6, P3, PT, R8, R69, RZ ;  /* 0x0000004508067210 */ /* 0x000fe20007f7e0ff */
[----:B------:R-:W1:Y:S01]  /*23a30*/  LDCU UR9, c[0x0][0x398] ;  /* 0x00007300ff0977ac */ /* 0x000e620008000800 */
[----:B------:R-:W-:Y:S01]  /*23a40*/  ISETP.GE.AND P0, PT, R12, UR6, PT ;  /* 0x000000060c007c0c */ /* 0x000fe2000bf06270 */
[----:B------:R-:W3:Y:S02]  /*23a50*/  LDCU UR6, c[0x0][0x398] ;  /* 0x00007300ff0677ac */ /* 0x000ee40008000800 */
[C---:B------:R-:W-:Y:S01]  /*23a60*/  IMAD.X R7, R11.reuse, 0x1, R68, P3 ;  /* 0x000000010b077824 */ /* 0x040fe200018e0644 */
[C---:B------:R-:W-:Y:S01]  /*23a70*/  IADD3 R4, P3, PT, R8.reuse, R70, RZ ;  /* 0x0000004608047210 */ /* 0x040fe20007f7e0ff */
[----:B------:R-:W-:Y:S01]  /*23a80*/  VIADD R8, R8, UR30 ;  /* 0x0000001e08087c36 */ /* 0x000fe20008000000 */
[----:B------:R-:W4:Y:S03]  /*23a90*/  LDCU UR12, c[0x0][0x398] ;  /* 0x00007300ff0c77ac */ /* 0x000f260008000800 */
[----:B------:R-:W-:Y:S01]  /*23aa0*/  IMAD.X R5, R11, 0x1, R71, P3 ;  /* 0x000000010b057824 */ /* 0x000fe200018e0647 */
[----:B------:R5:W-:Y:S01]  /*23ab0*/  @P5 STG.E.U8 desc[UR24][R6.64], R9 ;  /* 0x0000000906005986 */ /* 0x000be2000c101118 */
[----:B0-----:R-:W-:Y:S01]  /*23ac0*/  ISETP.GE.AND P3, PT, R10, UR4, PT ;  /* 0x000000040a007c0c */ /* 0x001fe2000bf66270 */
[----:B------:R-:W0:Y:S01]  /*23ad0*/  LDCU UR4, c[0x0][0x39c] ;  /* 0x00007380ff0477ac */ /* 0x000e220008000800 */
[----:B------:R-:W-:Y:S01]  /*23ae0*/  PRMT R11, R9, 0x9910, RZ ;  /* 0x00009910090b7816 */ /* 0x000fe200000000ff */
[----:B------:R0:W-:Y:S01]  /*23af0*/  @P6 STG.E.U8 desc[UR24][R4.64], R29 ;  /* 0x0000001d04006986 */ /* 0x0001e2000c101118 */
[----:B------:R-:W-:-:S02]  /*23b00*/  SHF.R.S32.HI R10, RZ, 0x1f, R8 ;  /* 0x0000001fff0a7819 */ /* 0x000fc40000011408 */
[----:B------:R-:W-:Y:S01]  /*23b10*/  ISETP.LT.AND P5, PT, R2, UR10, !P4 ;  /* 0x0000000a02007c0c */ /* 0x000fe2000e7a1270 */
[----:B------:R-:W0:Y:S01]  /*23b20*/  LDCU UR10, c[0x0][0x398] ;  /* 0x00007300ff0a77ac */ /* 0x000e220008000800 */
[----:B------:R-:W-:Y:S02]  /*23b30*/  PRMT R12, R29, 0x9910, RZ ;  /* 0x000099101d0c7816 */ /* 0x000fe400000000ff */
[----:B-----5:R-:W-:Y:S01]  /*23b40*/  IADD3 R6, P6, PT, R8, R69, RZ ;  /* 0x0000004508067210 */ /* 0x020fe20007fde0ff */
[----:B------:R-:W-:Y:S01]  /*23b50*/  IMAD.MOV.U32 R9, RZ, RZ, R11 ;  /* 0x000000ffff097224 */ /* 0x000fe200078e000b */
[----:B---3--:R-:W-:Y:S01]  /*23b60*/  ISETP.LT.AND P4, PT, R3, UR6, !P4 ;  /* 0x0000000603007c0c */ /* 0x008fe2000e781270 */
[----:B------:R-:W-:Y:S01]  /*23b70*/  IMAD.MOV.U32 R11, RZ, RZ, R12 ;  /* 0x000000ffff0b7224 */ /* 0x000fe200078e000c */
[----:B------:R-:W-:Y:S02]  /*23b80*/  F2FP.SATFINITE.E4M3.F32.PACK_AB_MERGE_C R31, R31, R30, RZ ;  /* 0x0000001e1f1f723e */ /* 0x000fe400048070ff */
[----:B--2---:R-:W-:Y:S01]  /*23b90*/  F2FP.SATFINITE.E4M3.F32.PACK_AB_MERGE_C R13, R88, R85, RZ ;  /* 0x00000055580d723e */ /* 0x004fe200048070ff */
[----:B------:R-:W-:Y:S01]  /*23ba0*/  IMAD.X R7, R10, 0x1, R68, P6 ;  /* 0x000000010a077824 */ /* 0x000fe200030e0644 */
[----:B------:R-:W2:Y:S01]  /*23bb0*/  LDL.LU R85, [R1+0x170] ;  /* 0x0001700001557983 */ /* 0x000ea20000300800 */
[----:B------:R-:W-:Y:S01]  /*23bc0*/  SHF.R.S32.HI R9, RZ, 0x8, R9 ;  /* 0x00000008ff097819 */ /* 0x000fe20000011409 */
[----:B------:R-:W3:Y:S02]  /*23bd0*/  LDCU UR6, c[0x0][0x39c] ;  /* 0x00007380ff0677ac */ /* 0x000ee40008000800 */
[----:B------:R-:W2:Y:S01]  /*23be0*/  LDL.LU R88, [R1+0x174] ;  /* 0x0001740001587983 */ /* 0x000ea20000300800 */
[----:B0-----:R-:W-:-:S02]  /*23bf0*/  IADD3 R4, P6, PT, R8, R70, RZ ;  /* 0x0000004608047210 */ /* 0x001fc40007fde0ff */
[----:B------:R-:W-:Y:S01]  /*23c00*/  SHF.R.S32.HI R11, RZ, 0x8, R11 ;  /* 0x00000008ff0b7819 */ /* 0x000fe2000001140b */
[----:B------:R-:W-:Y:S02]  /*23c10*/  VIADD R8, R8, UR30 ;  /* 0x0000001e08087c36 */ /* 0x000fe40008000000 */
[----:B------:R-:W-:Y:S01]  /*23c20*/  IMAD.X R5, R10, 0x1, R71, P6 ;  /* 0x000000010a057824 */ /* 0x000fe200030e0647 */
[----:B------:R0:W-:Y:S01]  /*23c30*/  @P5 STG.E.U8 desc[UR24][R6.64], R9 ;  /* 0x0000000906005986 */ /* 0x0001e2000c101118 */
[----:B-1----:R-:W-:Y:S01]  /*23c40*/  ISETP.LT.AND P5, PT, R2, UR9, !P2 ;  /* 0x0000000902007c0c */ /* 0x002fe2000d7a1270 */
[----:B------:R-:W-:Y:S01]  /*23c50*/  VIADD R12, R0, 0x5e ;  /* 0x0000005e000c7836 */ /* 0x000fe20000000000 */
[----:B------:R-:W-:Y:S01]  /*23c60*/  SHF.R.S32.HI R10, RZ, 0x1f, R8 ;  /* 0x0000001fff0a7819 */ /* 0x000fe20000011408 */
[----:B------:R1:W-:Y:S01]  /*23c70*/  @P4 STG.E.U8 desc[UR24][R4.64], R11 ;  /* 0x0000000b04004986 */ /* 0x0003e2000c101118 */
[----:B----4-:R-:W-:Y:S01]  /*23c80*/  ISETP.LT.AND P4, PT, R3, UR12, !P2 ;  /* 0x0000000c03007c0c */ /* 0x010fe2000d781270 */
[----:B------:R-:W4:Y:S01]  /*23c90*/  LDCU UR9, c[0x0][0x398] ;  /* 0x00007300ff0977ac */ /* 0x000f220008000800 */
[----:B------:R-:W-:Y:S01]  /*23ca0*/  PRMT R14, R31, 0x9910, RZ ;  /* 0x000099101f0e7816 */ /* 0x000fe200000000ff */
[----:B------:R-:W5:Y:S01]  /*23cb0*/  LDCU UR12, c[0x0][0x398] ;  /* 0x00007300ff0c77ac */ /* 0x000f620008000800 */
[----:B0-----:R-:W-:-:S02]  /*23cc0*/  IADD3 R6, P2, PT, R8, R69, RZ ;  /* 0x0000004508067210 */ /* 0x001fc40007f5e0ff */
[----:B-1----:R-:W-:-:S03]  /*23cd0*/  IADD3 R4, P6, PT, R8, R70, RZ ;  /* 0x0000004608047210 */ /* 0x002fc60007fde0ff */
[C---:B------:R-:W-:Y:S01]  /*23ce0*/  IMAD.X R7, R10.reuse, 0x1, R68, P2 ;  /* 0x000000010a077824 */ /* 0x040fe200010e0644 */
[----:B------:R-:W-:Y:S01]  /*23cf0*/  PRMT R9, R13, 0x9910, RZ ;  /* 0x000099100d097816 */ /* 0x000fe200000000ff */
[----:B------:R-:W-:-:S03]  /*23d00*/  IMAD.X R5, R10, 0x1, R71, P6 ;  /* 0x000000010a057824 */ /* 0x000fc600030e0647 */
[----:B------:R0:W-:Y:S01]  /*23d10*/  @P5 STG.E.U8 desc[UR24][R6.64], R13 ;  /* 0x0000000d06005986 */ /* 0x0001e2000c101118 */
[----:B------:R-:W-:Y:S01]  /*23d20*/  VIADD R10, R8, UR30 ;  /* 0x0000001e080a7c36 */ /* 0x000fe20008000000 */
[----:B------:R-:W-:Y:S01]  /*23d30*/  ISETP.LT.AND P5, PT, R2, UR10, !P1 ;  /* 0x0000000a02007c0c */ /* 0x000fe2000cfa1270 */
[----:B------:R-:W-:Y:S01]  /*23d40*/  VIADD R11, R0, 0x5f ;  /* 0x0000005f000b7836 */ /* 0x000fe20000000000 */
[----:B------:R1:W-:Y:S01]  /*23d50*/  @P4 STG.E.U8 desc[UR24][R4.64], R31 ;  /* 0x0000001f04004986 */ /* 0x0003e2000c101118 */
[----:B------:R-:W-:Y:S01]  /*23d60*/  ISETP.GE.AND P2, PT, R12, UR4, PT ;  /* 0x000000040c007c0c */ /* 0x000fe2000bf46270 */
[----:B------:R-:W2:Y:S01]  /*23d70*/  LDCU UR4, c[0x0][0x39c] ;  /* 0x00007380ff0477ac */ /* 0x000ea20008000800 */
[----:B------:R-:W-:Y:S02]  /*23d80*/  ISETP.LT.AND P4, PT, R3, UR14, !P1 ;  /* 0x0000000e03007c0c */ /* 0x000fe4000cf81270 */
[----:B------:R-:W-:Y:S01]  /*23d90*/  SHF.R.S32.HI R12, RZ, 0x1f, R10 ;  /* 0x0000001fff0c7819 */ /* 0x000fe2000001140a */
[----:B------:R-:W2:Y:S01]  /*23da0*/  LDCU UR10, c[0x0][0x398] ;  /* 0x00007300ff0a77ac */ /* 0x000ea20008000800 */
[----:B------:R-:W-:Y:S01]  /*23db0*/  IADD3 R8, P1, PT, R10, R69, RZ ;  /* 0x000000450a087210 */ /* 0x000fe20007f3e0ff */
[----:B0-----:R-:W-:-:S02]  /*23dc0*/  IMAD.MOV.U32 R7, RZ, RZ, R9 ;  /* 0x000000ffff077224 */ /* 0x001fc400078e0009 */
[----:B------:R-:W-:Y:S01]  /*23dd0*/  IMAD.MOV.U32 R13, RZ, RZ, R14 ;  /* 0x000000ffff0d7224 */ /* 0x000fe200078e000e */
[----:B------:R-:W-:Y:S01]  /*23de0*/  F2FP.SATFINITE.E4M3.F32.PACK_AB_MERGE_C R33, R33, R32, RZ ;  /* 0x000000202121723e */ /* 0x000fe200048070ff */
[----:B------:R-:W-:Y:S01]  /*23df0*/  IMAD.X R9, R12, 0x1, R68, P1 ;  /* 0x000000010c097824 */ /* 0x000fe200008e0644 */
[----:B------:R-:W-:Y:S01]  /*23e00*/  SHF.R.S32.HI R7, RZ, 0x8, R7 ;  /* 0x00000008ff077819 */ /* 0x000fe20000011407 */
[----:B------:R-:W-:Y:S01]  /*23e10*/  VIADD R6, R0, 0x60 ;  /* 0x0000006000067836 */ /* 0x000fe20000000000 */
[----:B-1----:R-:W-:Y:S01]  /*23e20*/  IADD3 R4, P6, PT, R10, R70, RZ ;  /* 0x000000460a047210 */ /* 0x002fe20007fde0ff */
[----:B------:R-:W0:Y:S02]  /*23e30*/  LDCU UR14, c[0x0][0x398] ;  /* 0x00007300ff0e77ac */ /* 0x000e240008000800 */
[----:B------:R2:W-:Y:S02]  /*23e40*/  @P5 STG.E.U8 desc[UR24][R8.64], R7 ;  /* 0x0000000708005986 */ /* 0x0005e4000c101118 */
[----:B--2---:R-:W-:-:S02]  /*23e50*/  F2FP.SATFINITE.E4M3.F32.PACK_AB_MERGE_C R9, R88, R85, RZ ;  /* 0x000000555809723e */ /* 0x004fc400048070ff */
[----:B------:R-:W2:Y:S04]  /*23e60*/  LDL.LU R85, [R1+0x178] ;  /* 0x0001780001557983 */ /* 0x000ea80000300800 */
[----:B------:R-:W2:Y:S01]  /*23e70*/  LDL.LU R88, [R1+0x17c] ;  /* 0x00017c0001587983 */ /* 0x000ea20000300800 */
[----:B------:R-:W-:Y:S01]  /*23e80*/  IMAD.X R5, R12, 0x1, R71, P6 ;  /* 0x000000010c057824 */ /* 0x000fe200030e0647 */
[----:B------:R-:W-:Y:S01]  /*23e90*/  SHF.R.S32.HI R13, RZ, 0x8, R13 ;  /* 0x00000008ff0d7819 */ /* 0x000fe2000001140d */
[----:B------:R-:W-:Y:S01]  /*23ea0*/  VIADD R12, R10, UR30 ;  /* 0x0000001e0a0c7c36 */ /* 0x000fe20008000000 */
[----:B------:R-:W-:Y:S01]  /*23eb0*/  ISETP.GE.AND P1, PT, R11, UR4, PT ;  /* 0x000000040b007c0c */ /* 0x000fe2000bf26270 */
[----:B------:R-:W1:Y:S01]  /*23ec0*/  LDCU UR4, c[0x0][0x39c] ;  /* 0x00007380ff0477ac */ /* 0x000e620008000800 */
[----:B----4-:R-:W-:Y:S01]  /*23ed0*/  ISETP.LT.AND P5, PT, R2, UR9, !P0 ;  /* 0x0000000902007c0c */ /* 0x010fe2000c7a1270 */
[----:B------:R4:W-:Y:S01]  /*23ee0*/  @P4 STG.E.U8 desc[UR24][R4.64], R13 ;  /* 0x0000000d04004986 */ /* 0x0009e2000c101118 */
[----:B------:R-:W-:Y:S01]  /*23ef0*/  SHF.R.S32.HI R14, RZ, 0x1f, R12 ;  /* 0x0000001fff0e7819 */ /* 0x000fe2000001140c */
[----:B------:R-:W0:Y:S01]  /*23f00*/  LDCU UR9, c[0x0][0x398] ;  /* 0x00007300ff0977ac */ /* 0x000e220008000800 */
[----:B------:R-:W-:-:S02]  /*23f10*/  IADD3 R10, P4, PT, R12, R69, RZ ;  /* 0x000000450c0a7210 */ /* 0x000fc40007f9e0ff */
[----:B-----5:R-:W-:Y:S01]  /*23f20*/  ISETP.LT.AND P6, PT, R3, UR12, !P0 ;  /* 0x0000000c03007c0c */ /* 0x020fe2000c7c1270 */
[----:B------:R-:W5:Y:S01]  /*23f30*/  LDCU UR12, c[0x0][0x398] ;  /* 0x00007300ff0c77ac */ /* 0x000f620008000800 */
[----:B---3--:R-:W-:Y:S01]  /*23f40*/  ISETP.GE.AND P0, PT, R6, UR6, PT ;  /* 0x0000000606007c0c */ /* 0x008fe2000bf06270 */
[----:B------:R-:W-:Y:S01]  /*23f50*/  IMAD.X R11, R14, 0x1, R68, P4 ;  /* 0x000000010e0b7824 */ /* 0x000fe200020e0644 */
[C---:B------:R-:W-:Y:S01]  /*23f60*/  IADD3 R6, P4, PT, R12.reuse, R70, RZ ;  /* 0x000000460c067210 */ /* 0x040fe20007f9e0ff */
[----:B------:R-:W-:Y:S01]  /*23f70*/  VIADD R12, R12, UR30 ;  /* 0x0000001e0c0c7c36 */ /* 0x000fe20008000000 */
[----:B------:R-:W3:Y:S01]  /*23f80*/  LDCU UR6, c[0x0][0x398] ;  /* 0x00007300ff0677ac */ /* 0x000ee20008000800 */
[----:B----4-:R-:W-:Y:S01]  /*23f90*/  VIADD R4, R0, 0x61 ;  /* 0x0000006100047836 */ /* 0x010fe20000000000 */
[----:B------:R-:W-:Y:S01]  /*23fa0*/  PRMT R5, R9, 0x9910, RZ ;  /* 0x0000991009057816 */ /* 0x000fe200000000ff */
[----:B------:R-:W-:Y:S01]  /*23fb0*/  IMAD.X R7, R14, 0x1, R71, P4 ;  /* 0x000000010e077824 */ /* 0x000fe200020e0647 */
[----:B------:R4:W-:Y:S01]  /*23fc0*/  @P5 STG.E.U8 desc[UR24][R10.64], R9 ;  /* 0x000000090a005986 */ /* 0x0009e2000c101118 */
[----:B------:R-:W-:Y:S01]  /*23fd0*/  ISETP.LT.AND P5, PT, R2, UR10, !P3 ;  /* 0x0000000a02007c0c */ /* 0x000fe2000dfa1270 */
[----:B------:R-:W0:Y:S01]  /*23fe0*/  LDCU UR10, c[0x0][0x398] ;  /* 0x00007300ff0a77ac */ /* 0x000e220008000800 */
[----:B-1----:R-:W-:Y:S01]  /*23ff0*/  ISETP.GE.AND P4, PT, R4, UR4, PT ;  /* 0x0000000404007c0c */ /* 0x002fe2000bf86270 */
[----:B------:R-:W-:Y:S01]  /*24000*/  @P6 STG.E.U8 desc[UR24][R6.64], R33 ;  /* 0x0000002106006986 */ /* 0x000fe2000c101118 */
[----:B------:R-:W-:Y:S01]  /*24010*/  SHF.R.S32.HI R8, RZ, 0x1f, R12 ;  /* 0x0000001fff087819 */ /* 0x000fe2000001140c */
[----:B------:R-:W1:Y:S01]  /*24020*/  LDCU UR4, c[0x0][0x39c] ;  /* 0x00007380ff0477ac */ /* 0x000e620008000800 */
[----:B------:R-:W-:Y:S01]  /*24030*/  IADD3 R4, P6, PT, R12, R69, RZ ;  /* 0x000000450c047210 */ /* 0x000fe20007fde0ff */
[----:B----4-:R-:W-:-:S04]  /*24040*/  IMAD.MOV.U32 R11, RZ, RZ, R5 ;  /* 0x000000ffff0b7224 */ /* 0x010fc800078e0005 */
[----:B------:R-:W-:Y:S01]  /*24050*/  IMAD.X R5, R8, 0x1, R68, P6 ;  /* 0x0000000108057824 */ /* 0x000fe200030e0644 */
[----:B------:R-:W-:-:S05]  /*24060*/  SHF.R.S32.HI R11, RZ, 0x8, R11 ;  /* 0x00000008ff0b7819 */ /* 0x000fca000001140b */
[----:B------:R2:W-:Y:S02]  /*24070*/  @P5 STG.E.U8 desc[UR24][R4.64], R11 ;  /* 0x0000000b04005986 */ /* 0x0005e4000c101118 */
[----:B--2---:R-:W-:Y:S02]  /*24080*/  F2FP.SATFINITE.E4M3.F32.PACK_AB_MERGE_C R11, R88, R85, RZ ;  /* 0x00000055580b723e */ /* 0x004fe400048070ff */
[----:B------:R-:W2:Y:S04]  /*24090*/  LDL.LU R85, [R1+0x180] ;  /* 0x0001800001557983 */ /* 0x000ea80000300800 */
[----:B------:R-:W2:Y:S01]  /*240a0*/  LDL.LU R88, [R1+0x184] ;  /* 0x0001840001587983 */ /* 0x000ea20000300800 */
[----:B---3--:R-:W-:Y:S02]  /*240b0*/  ISETP.LT.AND P3, PT, R3, UR6, !P3 ;  /* 0x0000000603007c0c */ /* 0x008fe4000df61270 */
[----:B------:R-:W-:-:S02]  /*240c0*/  PRMT R13, R33, 0x9910, RZ ;  /* 0x00009910210d7816 */ /* 0x000fc400000000ff */
[----:B------:R-:W-:Y:S01]  /*240d0*/  F2FP.SATFINITE.E4M3.F32.PACK_AB_MERGE_C R35, R35, R34, RZ ;  /* 0x000000222323723e */ /* 0x000fe200048070ff */
[----:B------:R-:W-:Y:S01]  /*240e0*/  VIADD R14, R0, 0x62 ;  /* 0x00000062000e7836 */ /* 0x000fe20000000000 */
[C---:B------:R-:W-:Y:S01]  /*240f0*/  IADD3 R6, P6, PT, R12.reuse, R70, RZ ;  /* 0x000000460c067210 */ /* 0x040fe20007fde0ff */
[----:B------:R-:W3:Y:S01]  /*24100*/  LDCU UR6, c[0x0][0x39c] ;  /* 0x00007380ff0677ac */ /* 0x000ee20008000800 */
[----:B------:R-:W-:Y:S01]  /*24110*/  SHF.R.S32.HI R13, RZ, 0x8, R13 ;  /* 0x00000008ff0d7819 */ /* 0x000fe2000001140d */
[----:B------:R-:W-:Y:S02]  /*24120*/  VIADD R12, R12, UR30 ;  /* 0x0000001e0c0c7c36 */ /* 0x000fe40008000000 */
[----:B------:R-:W-:Y:S01]  /*24130*/  IMAD.X R7, R8, 0x1, R71, P6 ;  /* 0x0000000108077824 */ /* 0x000fe200030e0647 */
[----:B0-----:R-:W-:Y:S01]  /*24140*/  ISETP.LT.AND P5, PT, R2, UR9, !P2 ;  /* 0x0000000902007c0c */ /* 0x001fe2000d7a1270 */
[----:B------:R-:W0:Y:S01]  /*24150*/  LDCU UR9, c[0x0][0x398] ;  /* 0x00007300ff0977ac */ /* 0x000e220008000800 */
[----:B------:R-:W-:-:S02]  /*24160*/  SHF.R.S32.HI R10, RZ, 0x1f, R12 ;  /* 0x0000001fff0a7819 */ /* 0x000fc4000001140c */
[----:B------:R4:W-:Y:S01]  /*24170*/  @P3 STG.E.U8 desc[UR24][R6.64], R13 ;  /* 0x0000000d06003986 */ /* 0x0009e2000c101118 */
[----:B-----5:R-:W-:Y:S01]  /*24180*/  ISETP.LT.AND P3, PT, R3, UR12, !P2 ;  /* 0x0000000c03007c0c */ /* 0x020fe2000d761270 */
[----:B------:R-:W5:Y:S01]  /*24190*/  LDCU UR12, c[0x0][0x398] ;  /* 0x00007300ff0c77ac */ /* 0x000f620008000800 */
[C---:B------:R-:W-:Y:S02]  /*241a0*/  IADD3 R8, P2, PT, R12.reuse, R69, RZ ;  /* 0x000000450c087210 */ /* 0x040fe40007f5e0ff */
[----:B------:R-:W-:-:S03]  /*241b0*/  IADD3 R4, P6, PT, R12, R70, RZ ;  /* 0x000000460c047210 */ /* 0x000fc60007fde0ff */
[C---:B------:R-:W-:Y:S02]  /*241c0*/  IMAD.X R9, R10.reuse, 0x1, R68, P2 ;  /* 0x000000010a097824 */ /* 0x040fe400010e0644 */
[----:B------:R-:W-:Y:S02]  /*241d0*/  IMAD.X R5, R10, 0x1, R71, P6 ;  /* 0x000000010a057824 */ /* 0x000fe400030e0647 */
[----:B------:R-:W-:Y:S01]  /*241e0*/  VIADD R12, R12, UR30 ;  /* 0x0000001e0c0c7c36 */ /* 0x000fe20008000000 */
[----:B----4-:R-:W-:Y:S01]  /*241f0*/  PRMT R7, R11, 0x9910, RZ ;  /* 0x000099100b077816 */ /* 0x010fe200000000ff */
[----:B------:R4:W-:Y:S01]  /*24200*/  @P5 STG.E.U8 desc[UR24][R8.64], R11 ;  /* 0x0000000b08005986 */ /* 0x0009e2000c101118 */
[----:B------:R-:W-:Y:S01]  /*24210*/  ISETP.LT.AND P5, PT, R2, UR10, !P1 ;  /* 0x0000000a02007c0c */ /* 0x000fe2000cfa1270 */
[----:B------:R-:W0:Y:S02]  /*24220*/  LDCU UR10, c[0x0][0x398] ;  /* 0x00007300ff0a77ac */ /* 0x000e240008000800 */
[----:B------:R-:W-:Y:S01]  /*24230*/  @P3 STG.E.U8 desc[UR24][R4.64], R35 ;  /* 0x0000002304003986 */ /* 0x000fe2000c101118 */
[----:B------:R-:W-:Y:S01]  /*24240*/  ISETP.LT.AND P3, PT, R3, UR14, !P1 ;  /* 0x0000000e03007c0c */ /* 0x000fe2000cf61270 */
[----:B------:R-:W0:Y:S01]  /*24250*/  LDCU UR14, c[0x0][0x398] ;  /* 0x00007300ff0e77ac */ /* 0x000e220008000800 */
[----:B------:R-:W-:-:S02]  /*24260*/  SHF.R.S32.HI R10, RZ, 0x1f, R12 ;  /* 0x0000001fff0a7819 */ /* 0x000fc4000001140c */
        /* <DEDUP_REMOVED lines=8> */
[----:B-1----:R-:W-:Y:S01]  /*242f0*/  ISETP.GE.AND P2, PT, R14, UR4, PT ;  /* 0x000000040e007c0c */ /* 0x002fe2000bf46270 */
[----:B------:R-:W1:Y:S01]  /*24300*/  LDCU UR4, c[0x0][0x39c] ;  /* 0x00007380ff0477ac */ /* 0x000e620008000800 */
[----:B------:R-:W-:-:S02]  /*24310*/  IADD3 R4, P6, PT, R12, R70, RZ ;  /* 0x000000460c047210 */ /* 0x000fc40007fde0ff */
[----:B------:R-:W-:Y:S01]  /*24320*/  PRMT R13, R35, 0x9910, RZ ;  /* 0x00009910230d7816 */ /* 0x000fe200000000ff */
[----:B------:R-:W-:Y:S02]  /*24330*/  VIADD R14, R0, 0x63 ;  /* 0x00000063000e7836 */ /* 0x000fe40000000000 */
[----:B------:R-:W-:Y:S01]  /*24340*/  IMAD.X R5, R10, 0x1, R71, P6 ;  /* 0x000000010a057824 */ /* 0x000fe200030e0647 */
[----:B------:R-:W-:Y:S01]  /*24350*/  SHF.R.S32.HI R13, RZ, 0x8, R13 ;  /* 0x00000008ff0d7819 */ /* 0x000fe2000001140d */
[----:B------:R-:W-:Y:S01]  /*24360*/  VIADD R12, R12, UR30 ;  /* 0x0000001e0c0c7c36 */ /* 0x000fe20008000000 */
[----:B0-----:R-:W-:Y:S01]  /*24370*/  ISETP.LT.AND P5, PT, R2, UR9, !P0 ;  /* 0x0000000902007c0c */ /* 0x001fe2000c7a1270 */
[----:B------:R-:W-:Y:S01]  /*24380*/  VIADD R9, R0, 0x64 ;  /* 0x0000006400097836 */ /* 0x000fe20000000000 */
[----:B-----5:R-:W-:Y:S01]  /*24390*/  ISETP.LT.AND P6, PT, R3, UR12, !P0 ;  /* 0x0000000c03007c0c */ /* 0x020fe2000c7c1270 */
[----:B------:R0:W-:Y:S01]  /*243a0*/  @P3 STG.E.U8 desc[UR24][R4.64], R13 ;  /* 0x0000000d04003986 */ /* 0x0001e2000c101118 */
[----:B------:R-:W-:Y:S01]  /*243b0*/  SHF.R.S32.HI R10, RZ, 0x1f, R12 ;  /* 0x0000001fff0a7819 */ /* 0x000fe2000001140c */
[----:B------:R-:W4:Y:S01]  /*243c0*/  LDCU UR9, c[0x0][0x398] ;  /* 0x00007300ff0977ac */ /* 0x000f220008000800 */
[----:B------:R-:W-:-:S02]  /*243d0*/  IADD3 R8, P3, PT, R12, R69, RZ ;  /* 0x000000450c087210 */ /* 0x000fc40007f7e0ff */
[----:B-1----:R-:W-:Y:S01]  /*243e0*/  ISETP.GE.AND P1, PT, R14, UR4, PT ;  /* 0x000000040e007c0c */ /* 0x002fe2000bf26270 */
[----:B------:R-:W1:Y:S01]  /*243f0*/  LDCU UR4, c[0x0][0x39c] ;  /* 0x00007380ff0477ac */ /* 0x000e620008000800 */
[----:B---3--:R-:W-:Y:S01]  /*24400*/  ISETP.GE.AND P0, PT, R9, UR6, PT ;  /* 0x0000000609007c0c */ /* 0x008fe2000bf06270 */
[----:B------:R-:W-:Y:S01]  /*24410*/  IMAD.X R9, R10, 0x1, R68, P3 ;  /* 0x000000010a097824 */ /* 0x000fe200018e0644 */
[C---:B------:R-:W-:Y:S01]  /*24420*/  IADD3 R6, P3, PT, R12.reuse, R70, RZ ;  /* 0x000000460c067210 */ /* 0x040fe20007f7e0ff */
[----:B------:R-:W-:Y:S01]  /*24430*/  VIADD R12, R12, UR30 ;  /* 0x0000001e0c0c7c36 */ /* 0x000fe20008000000 */
[----:B------:R-:W-:Y:S01]  /*24440*/  F2FP.SATFINITE.E4M3.F32.PACK_AB_MERGE_C R37, R37, R36, RZ ;  /* 0x000000242525723e */ /* 0x000fe200048070ff */
[----:B0-----:R-:W-:Y:S01]  /*24450*/  VIADD R4, R0, 0x65 ;  /* 0x0000006500047836 */ /* 0x001fe20000000000 */
[----:B------:R-:W-:Y:S01]  /*24460*/  PRMT R5, R11, 0x9910, RZ ;  /* 0x000099100b057816 */ /* 0x000fe200000000ff */
[----:B------:R-:W-:Y:S01]  /*24470*/  IMAD.X R7, R10, 0x1, R71, P3 ;  /* 0x000000010a077824 */ /* 0x000fe200018e0647 */
[----:B------:R0:W-:Y:S01]  /*24480*/  @P5 STG.E.U8 desc[UR24][R8.64], R11 ;  /* 0x0000000b08005986 */ /* 0x0001e2000c101118 */
[----:B------:R-:W-:Y:S01]  /*24490*/  ISETP.LT.AND P5, PT, R2, UR10, !P4 ;  /* 0x0000000a02007c0c */ /* 0x000fe2000e7a1270 */
[----:B------:R-:W3:Y:S01]  /*244a0*/  LDCU UR6, c[0x0][0x398] ;  /* 0x00007300ff0677ac */ /* 0x000ee20008000800 */
[----:B------:R-:W-:Y:S01]  /*244b0*/  SHF.R.S32.HI R10, RZ, 0x1f, R12 ;  /* 0x0000001fff0a7819 */ /* 0x000fe2000001140c */
[----:B------:R-:W-:Y:S01]  /*244c0*/  @P6 STG.E.U8 desc[UR24][R6.64], R37 ;  /* 0x0000002506006986 */ /* 0x000fe2000c101118 */
[----:B------:R-:W5:Y:S01]  /*244d0*/  LDCU UR12, c[0x0][0x398] ;  /* 0x00007300ff0c77ac */ /* 0x000f620008000800 */
[----:B-1----:R-:W-:Y:S01]  /*244e0*/  ISETP.GE.AND P3, PT, R4, UR4, PT ;  /* 0x0000000404007c0c */ /* 0x002fe2000bf66270 */
[----:B------:R-:W1:Y:S01]  /*244f0*/  LDCU UR10, c[0x0][0x398] ;  /* 0x00007300ff0a77ac */ /* 0x000e620008000800 */
[----:B------:R-:W-:Y:S01]  /*24500*/  IADD3 R4, P6, PT, R12, R69, RZ ;  /* 0x000000450c047210 */ /* 0x000fe20007fde0ff */
[----:B0-----:R-:W-:Y:S01]  /*24510*/  IMAD.MOV.U32 R11, RZ, RZ, R5 ;  /* 0x000000ffff0b7224 */ /* 0x001fe200078e0005 */
[----:B------:R-:W-:Y:S01]  /*24520*/  PRMT R13, R37, 0x9910, RZ ;  /* 0x00009910250d7816 */ /* 0x000fe200000000ff */
[----:B------:R-:W0:Y:S02]  /*24530*/  LDCU UR4, c[0x0][0x39c] ;  /* 0x00007380ff0477ac */ /* 0x000e240008000800 */
[----:B------:R-:W-:Y:S01]  /*24540*/  IMAD.X R5, R10, 0x1, R68, P6 ;  /* 0x000000010a057824 */ /* 0x000fe200030e0644 */
[----:B------:R-:W-:-:S05]  /*24550*/  SHF.R.S32.HI R11, RZ, 0x8, R11 ;  /* 0x00000008ff0b7819 */ /* 0x000fca000001140b */
[----:B------:R2:W-:Y:S02]  /*24560*/  @P5 STG.E.U8 desc[UR24][R4.64], R11 ;  /* 0x0000000b04005986 */ /* 0x0005e4000c101118 */
[----:B--2---:R-:W-:Y:S02]  /*24570*/  F2FP.SATFINITE.E4M3.F32.PACK_AB_MERGE_C R11, R88, R85, RZ ;  /* 0x00000055580b723e */ /* 0x004fe400048070ff */
[----:B------:R-:W2:Y:S04]  /*24580*/  LDL.LU R85, [R1+0x190] ;  /* 0x0001900001557983 */ /* 0x000ea80000300800 */
[----:B------:R-:W2:Y:S01]  /*24590*/  LDL.LU R88, [R1+0x194] ;  /* 0x0001940001587983 */ /* 0x000ea20000300800 */
[----:B---3--:R-:W-:Y:S02]  /*245a0*/  ISETP.LT.AND P4, PT, R3, UR6, !P4 ;  /* 0x0000000603007c0c */ /* 0x008fe4000e781270 */
[----:B------:R-:W-:Y:S01]  /*245b0*/  F2FP.SATFINITE.E4M3.F32.PACK_AB_MERGE_C R39, R39, R38, RZ ;  /* 0x000000262727723e */ /* 0x000fe200048070ff */
[----:B------:R-:W-:Y:S01]  /*245c0*/  VIADD R14, R0, 0x66 ;  /* 0x00000066000e7836 */ /* 0x000fe20000000000 */
[----:B------:R-:W-:-:S02]  /*245d0*/  IADD3 R6, P6, PT, R12, R70, RZ ;  /* 0x000000460c067210 */ /* 0x000fc40007fde0ff */
[----:B------:R-:W-:Y:S01]  /*245e0*/  SHF.R.S32.HI R13, RZ, 0x8, R13 ;  /* 0x00000008ff0d7819 */ /* 0x000fe2000001140d */
[----:B------:R-:W-:Y:S01]  /*245f0*/  VIADD R12, R12, UR30 ;  /* 0x0000001e0c0c7c36 */ /* 0x000fe20008000000 */
[----:B----4-:R-:W-:Y:S01]  /*24600*/  ISETP.LT.AND P5, PT, R2, UR9, !P2 ;  /* 0x0000000902007c0c */ /* 0x010fe2000d7a1270 */
[----:B------:R-:W-:Y:S01]  /*24610*/  IMAD.X R7, R10, 0x1, R71, P6 ;  /* 0x000000010a077824 */ /* 0x000fe200030e0647 */
[----:B------:R-:W3:Y:S02]  /*24620*/  LDCU UR9, c[0x0][0x398] ;  /* 0x00007300ff0977ac */ /* 0x000ee40008000800 */
[----:B------:R-:W-:Y:S02]  /*24630*/  SHF.R.S32.HI R10, RZ, 0x1f, R12 ;  /* 0x0000001fff0a7819 */ /* 0x000fe4000001140c */
[----:B------:R4:W-:Y:S01]  /*24640*/  @P4 STG.E.U8 desc[UR24][R6.64], R13 ;  /* 0x0000000d06004986 */ /* 0x0009e2000c101118 */
[----:B-----5:R-:W-:Y:S01]  /*24650*/  ISETP.LT.AND P4, PT, R3, UR12, !P2 ;  /* 0x0000000c03007c0c */ /* 0x020fe2000d781270 */
[----:B------:R-:W5:Y:S01]  /*24660*/  LDCU UR12, c[0x0][0x398] ;  /* 0x00007300ff0c77ac */ /* 0x000f620008000800 */
[----:B------:R-:W-:-:S02]  /*24670*/  IADD3 R8, P2, PT, R12, R69, RZ ;  /* 0x000000450c087210 */ /* 0x000fc40007f5e0ff */
[----:B------:R-:W-:Y:S01]  /*24680*/  IADD3 R4, P6, PT, R12, R70, RZ ;  /* 0x000000460c047210 */ /* 0x000fe20007fde0ff */
[----:B------:R-:W0:Y:S02]  /*24690*/  LDCU UR6, c[0x0][0x39c] ;  /* 0x00007380ff0677ac */ /* 0x000e240008000800 */
[C---:B------:R-:W-:Y:S02]  /*246a0*/  IMAD.X R9, R10.reuse, 0x1, R68, P2 ;  /* 0x000000010a097824 */ /* 0x040fe400010e0644 */
[----:B------:R-:W-:Y:S02]  /*246b0*/  IMAD.X R5, R10, 0x1, R71, P6 ;  /* 0x000000010a057824 */ /* 0x000fe400030e0647 */
[----:B------:R-:W-:Y:S01]  /*246c0*/  VIADD R12, R12, UR30 ;  /* 0x0000001e0c0c7c36 */ /* 0x000fe20008000000 */
[----:B----4-:R-:W-:Y:S01]  /*246d0*/  PRMT R7, R11, 0x9910, RZ ;  /* 0x000099100b077816 */ /* 0x010fe200000000ff */
[----:B------:R4:W-:Y:S01]  /*246e0*/  @P5 STG.E.U8 desc[UR24][R8.64], R11 ;  /* 0x0000000b08005986 */ /* 0x0009e2000c101118 */
[----:B-1----:R-:W-:Y:S01]  /*246f0*/  ISETP.LT.AND P5, PT, R2, UR10, !P1 ;  /* 0x0000000a02007c0c */ /* 0x002fe2000cfa1270 */
[----:B------:R-:W1:Y:S02]  /*24700*/  LDCU UR10, c[0x0][0x398] ;  /* 0x00007300ff0a77ac */ /* 0x000e640008000800 */
        /* <DEDUP_REMOVED lines=12> */
[----:B0-----:R-:W-:Y:S01]  /*247d0*/  ISETP.GE.AND P2, PT, R14, UR4, PT ;  /* 0x000000040e007c0c */ /* 0x001fe2000bf46270 */
[----:B------:R-:W0:Y:S01]  /*247e0*/  LDCU UR4, c[0x0][0x39c] ;  /* 0x00007380ff0477ac */ /* 0x000e220008000800 */
[----:B------:R-:W-:-:S02]  /*247f0*/  IADD3 R4, P6, PT, R12, R70, RZ ;  /* 0x000000460c047210 */ /* 0x000fc40007fde0ff */
[----:B------:R-:W-:Y:S01]  /*24800*/  PRMT R13, R39, 0x9910, RZ ;  /* 0x00009910270d7816 */ /* 0x000fe200000000ff */
[----:B------:R-:W-:Y:S02]  /*24810*/  VIADD R14, R0, 0x67 ;  /* 0x00000067000e7836 */ /* 0x000fe40000000000 */
[----:B------:R-:W-:Y:S01]  /*24820*/  IMAD.X R5, R10, 0x1, R71, P6 ;  /* 0x000000010a057824 */ /* 0x000fe200030e0647 */
[----:B------:R-:W-:Y:S01]  /*24830*/  SHF.R.S32.HI R13, RZ, 0x8, R13 ;  /* 0x00000008ff0d7819 */ /* 0x000fe2000001140d */
[----:B------:R-:W-:Y:S01]  /*24840*/  VIADD R12, R12, UR30 ;  /* 0x0000001e0c0c7c36 */ /* 0x000fe20008000000 */
[----:B---3--:R-:W-:Y:S01]  /*24850*/  ISETP.LT.AND P5, PT, R2, UR9, !P0 ;  /* 0x0000000902007c0c */ /* 0x008fe2000c7a1270 */
[C---:B------:R-:W-:Y:S01]  /*24860*/  VIADD R9, R0.reuse, 0x68 ;  /* 0x0000006800097836 */ /* 0x040fe20000000000 */
[----:B-----5:R-:W-:Y:S01]  /*24870*/  ISETP.LT.AND P6, PT, R3, UR12, !P0 ;  /* 0x0000000c03007c0c */ /* 0x020fe2000c7c1270 */
[----:B------:R3:W-:Y:S01]  /*24880*/  @P4 STG.E.U8 desc[UR24][R4.64], R13 ;  /* 0x0000000d04004986 */ /* 0x0007e2000c101118 */
[----:B------:R-:W-:Y:S01]  /*24890*/  SHF.R.S32.HI R10, RZ, 0x1f, R12 ;  /* 0x0000001fff0a7819 */ /* 0x000fe2000001140c */
[----:B------:R-:W-:Y:S01]  /*248a0*/  VIADD R6, R0, 0x69 ;  /* 0x0000006900067836 */ /* 0x000fe20000000000 */
[----:B------:R-:W-:Y:S01]  /*248b0*/  IADD3 R8, P4, PT, R12, R69, RZ ;  /* 0x000000450c087210 */ /* 0x000fe20007f9e0ff */
[----:B------:R-:W4:Y:S01]  /*248c0*/  LDCU UR9, c[0x0][0x398] ;  /* 0x00007300ff0977ac */ /* 0x000f220008000800 */
[----:B0-----:R-:W-:Y:S01]  /*248d0*/  ISETP.GE.AND P1, PT, R14, UR4, PT ;  /* 0x000000040e007c0c */ /* 0x001fe2000bf26270 */
[----:B------:R-:W0:Y:S01]  /*248e0*/  LDCU UR4, c[0x0][0x39c] ;  /* 0x00007380ff0477ac */ /* 0x000e220008000800 */
[----:B------:R-:W-:Y:S01]  /*248f0*/  ISETP.GE.AND P0, PT, R9, UR6, PT ;  /* 0x0000000609007c0c */ /* 0x000fe2000bf06270 */
[----:B------:R-:W-:Y:S01]  /*24900*/  IMAD.X R9, R10, 0x1, R68, P4 ;  /* 0x000000010a097824 */ /* 0x000fe200020e0644 */
[C---:B---3--:R-:W-:Y:S01]  /*24910*/  IADD3 R4, P4, PT, R12.reuse, R70, RZ ;  /* 0x000000460c047210 */ /* 0x048fe20007f9e0ff */
[----:B------:R-:W-:Y:S01]  /*24920*/  VIADD R12, R12, UR30 ;  /* 0x0000001e0c0c7c36 */ /* 0x000fe20008000000 */
[----:B------:R-:W-:-:S02]  /*24930*/  F2FP.SATFINITE.E4M3.F32.PACK_AB_MERGE_C R41, R41, R40, RZ ;  /* 0x000000282929723e */ /* 0x000fc400048070ff */
[----:B------:R3:W-:Y:S01]  /*24940*/  @P5 STG.E.U8 desc[UR24][R8.64], R11 ;  /* 0x0000000b08005986 */ /* 0x0007e2000c101118 */
[----:B------:R-:W-:Y:S01]  /*24950*/  PRMT R7, R11, 0x9910, RZ ;  /* 0x000099100b077816 */ /* 0x000fe200000000ff */
[----:B------:R-:W-:Y:S01]  /*24960*/  IMAD.X R5, R10, 0x1, R71, P4 ;  /* 0x000000010a057824 */ /* 0x000fe200020e0647 */
[----:B-1----:R-:W-:Y:S01]  /*24970*/  ISETP.LT.AND P5, PT, R2, UR10, !P3 ;  /* 0x0000000a02007c0c */ /* 0x002fe2000dfa1270 */
[----:B------:R-:W1:Y:S01]  /*24980*/  LDCU UR6, c[0x0][0x398] ;  /* 0x00007300ff0677ac */ /* 0x000e620008000800 */
[----:B------:R-:W-:Y:S02]  /*24990*/  SHF.R.S32.HI R10, RZ, 0x1f, R12 ;  /* 0x0000001fff0a7819 */ /* 0x000fe4000001140c */
[----:B------:R-:W-:Y:S01]  /*249a0*/  @P6 STG.E.U8 desc[UR24][R4.64], R41 ;  /* 0x0000002904006986 */ /* 0x000fe2000c101118 */
[----:B------:R-:W5:Y:S01]  /*249b0*/  LDCU UR12, c[0x0][0x398] ;  /* 0x00007300ff0c77ac */ /* 0x000f620008000800 */
[----:B0-----:R-:W-:Y:S01]  /*249c0*/  ISETP.GE.AND P4, PT, R6, UR4, PT ;  /* 0x0000000406007c0c */ /* 0x001fe2000bf86270 */
[----:B---3--:R-:W-:Y:S01]  /*249d0*/  IMAD.MOV.U32 R11, RZ, RZ, R7 ;  /* 0x000000ffff0b7224 */ /* 0x008fe200078e0007 */
[----:B------:R-:W-:Y:S01]  /*249e0*/  IADD3 R6, P6, PT, R12, R69, RZ ;  /* 0x000000450c067210 */ /* 0x000fe20007fde0ff */
[----:B------:R-:W0:Y:S03]  /*249f0*/  LDCU UR10, c[0x0][0x398] ;  /* 0x00007300ff0a77ac */ /* 0x000e260008000800 */
[----:B------:R-:W-:Y:S01]  /*24a00*/  SHF.R.S32.HI R11, RZ, 0x8, R11 ;  /* 0x00000008ff0b7819 */ /* 0x000fe2000001140b */
[----:B------:R-:W-:Y:S01]  /*24a10*/  IMAD.X R7, R10, 0x1, R68, P6 ;  /* 0x000000010a077824 */ /* 0x000fe200030e0644 */
[----:B------:R-:W-:Y:S01]  /*24a20*/  PRMT R13, R41, 0x9910, RZ ;  /* 0x00009910290d7816 */ /* 0x000fe200000000ff */
[----:B------:R-:W3:Y:S03]  /*24a30*/  LDCU UR4, c[0x0][0x39c] ;  /* 0x00007380ff0477ac */ /* 0x000ee60008000800 */
[----:B------:R2:W-:Y:S02]  /*24a40*/  @P5 STG.E.U8 desc[UR24][R6.64], R11 ;  /* 0x0000000b06005986 */ /* 0x0005e4000c101118 */
[----:B--2---:R-:W-:-:S02]  /*24a50*/  F2FP.SATFINITE.E4M3.F32.PACK_AB_MERGE_C R11, R88, R85, RZ ;  /* 0x00000055580b723e */ /* 0x004fc400048070ff */
[----:B------:R-:W2:Y:S04]  /*24a60*/  LDL.LU R85, [R1+0x1a0] ;  /* 0x0001a00001557983 */ /* 0x000ea80000300800 */
[----:B------:R-:W2:Y:S01]  /*24a70*/  LDL.LU R88, [R1+0x1a4] ;  /* 0x0001a40001587983 */ /* 0x000ea20000300800 */
[----:B-1----:R-:W-:Y:S02]  /*24a80*/  ISETP.LT.AND P3, PT, R3, UR6, !P3 ;  /* 0x0000000603007c0c */ /* 0x002fe4000df61270 */
[----:B------:R-:W-:Y:S01]  /*24a90*/  F2FP.SATFINITE.E4M3.F32.PACK_AB_MERGE_C R43, R43, R42, RZ ;  /* 0x0000002a2b2b723e */ /* 0x000fe200048070ff */
[----:B------:R-:W-:Y:S01]  /*24aa0*/  VIADD R14, R0, 0x6a ;  /* 0x0000006a000e7836 */ /* 0x000fe20000000000 */
[----:B------:R-:W-:Y:S02]  /*24ab0*/  IADD3 R4, P6, PT, R12, R70, RZ ;  /* 0x000000460c047210 */ /* 0x000fe40007fde0ff */
[----:B------:R-:W-:Y:S01]  /*24ac0*/  SHF.R.S32.HI R13, RZ, 0x8, R13 ;  /* 0x00000008ff0d7819 */ /* 0x000fe2000001140d */
[----:B------:R-:W1:Y:S02]  /*24ad0*/  LDCU UR6, c[0x0][0x39c] ;  /* 0x00007380ff0677ac */ /* 0x000e640008000800 */
[----:B------:R-:W-:-:S02]  /*24ae0*/  IMAD.X R5, R10, 0x1, R71, P6 ;  /* 0x000000010a057824 */ /* 0x000fc400030e0647 */
[----:B------:R-:W-:Y:S01]  /*24af0*/  VIADD R12, R12, UR30 ;  /* 0x0000001e0c0c7c36 */ /* 0x000fe20008000000 */
[----:B----4-:R-:W-:Y:S01]  /*24b00*/  ISETP.LT.AND P5, PT, R2, UR9, !P2 ;  /* 0x0000000902007c0c */ /* 0x010fe2000d7a1270 */
[----:B------:R-:W4:Y:S01]  /*24b10*/  LDCU UR9, c[0x0][0x398] ;  /* 0x00007300ff0977ac */ /* 0x000f220008000800 */
[----:B------:R0:W-:Y:S01]  /*24b20*/  @P3 STG.E.U8 desc[UR24][R4.64], R13 ;  /* 0x0000000d04003986 */ /* 0x0001e2000c101118 */
[----:B-----5:R-:W-:Y:S02]  /*24b30*/  ISETP.LT.AND P3, PT, R3, UR12, !P2 ;  /* 0x0000000c03007c0c */ /* 0x020fe4000d761270 */
[----:B------:R-:W-:Y:S01]  /*24b40*/  SHF.R.S32.HI R10, RZ, 0x1f, R12 ;  /* 0x0000001fff0a7819 */ /* 0x000fe2000001140c */
[----:B------:R-:W5:Y:S01]  /*24b50*/  LDCU UR12, c[0x0][0x398] ;  /* 0x00007300ff0c77ac */ /* 0x000f620008000800 */
[C---:B------:R-:W-:Y:S02]  /*24b60*/  IADD3 R8, P2, PT, R12.reuse, R69, RZ ;  /* 0x000000450c087210 */ /* 0x040fe40007f5e0ff */
[----:B------:R-:W-:-:S03]  /*24b70*/  IADD3 R6, P6, PT, R12, R70, RZ ;  /* 0x000000460c067210 */ /* 0x000fc60007fde0ff */
[C---:B------:R-:W-:Y:S02]  /*24b80*/  IMAD.X R9, R10.reuse, 0x1, R68, P2 ;  /* 0x000000010a097824 */ /* 0x040fe400010e0644 */
[----:B------:R-:W-:Y:S02]  /*24b90*/  IMAD.X R7, R10, 0x1, R71, P6 ;  /* 0x000000010a077824 */ /* 0x000fe400030e0647 */
[----:B------:R-:W-:Y:S01]  /*24ba0*/  VIADD R12, R12, UR30 ;  /* 0x0000001e0c0c7c36 */ /* 0x000fe20008000000 */
[----:B------:R-:W-:Y:S01]  /*24bb0*/  @P5 STG.E.U8 desc[UR24][R8.64], R11 ;  /* 0x0000000b08005986 */ /* 0x000fe2000c101118 */
[----:B0-----:R-:W-:Y:S01]  /*24bc0*/  ISETP.LT.AND P5, PT, R2, UR10, !P1 ;  /* 0x0000000a02007c0c */ /* 0x001fe2000cfa1270 */
[----:B------:R-:W0:Y:S02]  /*24bd0*/  LDCU UR10, c[0x0][0x398] ;  /* 0x00007300ff0a77ac */ /* 0x000e240008000800 */
[----:B------:R1:W-:Y:S01]  /*24be0*/  @P3 STG.E.U8 desc[UR24][R6.64], R43 ;  /* 0x0000002b06003986 */ /* 0x0003e2000c101118 */
[----:B------:R-:W-:Y:S01]  /*24bf0*/  ISETP.LT.AND P3, PT, R3, UR14, !P1 ;  /* 0x0000000e03007c0c */ /* 0x000fe2000cf61270 */
[----:B------:R-:W0:Y:S01]  /*24c00*/  LDCU UR14, c[0x0][0x398] ;  /* 0x00007300ff0e77ac */ /* 0x000e220008000800 */
[----:B------:R-:W-:-:S02]  /*24c10*/  SHF.R.S32.HI R10, RZ, 0x1f, R12 ;  /* 0x0000001fff0a7819 */ /* 0x000fc4000001140c */
[C---:B------:R-:W-:Y:S02]  /*24c20*/  IADD3 R4, P1, PT, R12.reuse, R69, RZ ;  /* 0x000000450c047210 */ /* 0x040fe40007f3e0ff */
[----:B------:R-:W-:Y:S02]  /*24c30*/  PRMT R13, R11, 0x9910, RZ ;  /* 0x000099100b0d7816 */ /* 0x000fe400000000ff */
[----:B------:R-:W-:Y:S02]  /*24c40*/  PRMT R15, R43, 0x9910, RZ ;  /* 0x000099102b0f7816 */ /* 0x000fe400000000ff */
[----:B-1----:R-:W-:Y:S01]  /*24c50*/  IADD3 R6, P6, PT, R12, R70, RZ ;  /* 0x000000460c067210 */ /* 0x002fe20007fde0ff */
[C---:B------:R-:W-:Y:S01]  /*24c60*/  IMAD.X R5, R10.reuse, 0x1, R68, P1 ;  /* 0x000000010a057824 */ /* 0x040fe200008e0644 */
[----:B------:R-:W-:Y:S02]  /*24c70*/  SHF.R.S32.HI R13, RZ, 0x8, R13 ;  /* 0x00000008ff0d7819 */ /* 0x000fe4000001140d */
[----:B------:R-:W-:Y:S01]  /*24c80*/  SHF.R.S32.HI R15, RZ, 0x8, R15 ;  /* 0x00000008ff0f7819 */ /* 0x000fe2000001140f */
[----:B------:R-:W-:-:S02]  /*24c90*/  IMAD.X R7, R10, 0x1, R71, P6 ;  /* 0x000000010a077824 */ /* 0x000fc400030e0647 */
[----:B------:R-:W-:Y:S04]  /*24ca0*/  @P5 STG.E.U8 desc[UR24][R4.64], R13 ;  /* 0x0000000d04005986 */ /* 0x000fe8000c101118 */
[----:B------:R2:W-:Y:S02]  /*24cb0*/  @P3 STG.E.U8 desc[UR24][R6.64], R15 ;  /* 0x0000000f06003986 */ /* 0x0005e4000c101118 */
[----:B--2---:R-:W-:Y:S02]  /*24cc0*/  F2FP.SATFINITE.E4M3.F32.PACK_AB_MERGE_C R7, R88, R85, RZ ;  /* 0x000000555807723e */ /* 0x004fe400048070ff */
[----:B------:R-:W2:Y:S04]  /*24cd0*/  LDL.LU R85, [R1+0x1a8] ;  /* 0x0001a80001557983 */ /* 0x000ea80000300800 */
[----:B------:R-:W2:Y:S01]  /*24ce0*/  LDL.LU R88, [R1+0x1ac] ;  /* 0x0001ac0001587983 */ /* 0x000ea20000300800 */
[----:B---3--:R-:W-:Y:S01]  /*24cf0*/  ISETP.GE.AND P2, PT, R14, UR4, PT ;  /* 0x000000040e007c0c */ /* 0x008fe2000bf46270 */
[----:B------:R-:W1:Y:S01]  /*24d00*/  LDCU UR4, c[0x0][0x39c] ;  /* 0x00007380ff0477ac */ /* 0x000e620008000800 */
[----:B------:R-:W-:-:S02]  /*24d10*/  VIADD R14, R0, 0x6b ;  /* 0x0000006b000e7836 */ /* 0x000fc40000000000 */
[----:B------:R-:W-:Y:S01]  /*24d20*/  VIADD R12, R12, UR30 ;  /* 0x0000001e0c0c7c36 */ /* 0x000fe20008000000 */
[----:B----4-:R-:W-:Y:S01]  /*24d30*/  ISETP.LT.AND P5, PT, R2, UR9, !P0 ;  /* 0x0000000902007c0c */ /* 0x010fe2000c7a1270 */
[----:B------:R-:W3:Y:S03]  /*24d40*/  LDCU UR9, c[0x0][0x398] ;  /* 0x00007300ff0977ac */ /* 0x000ee60008000800 */
[----:B------:R-:W-:Y:S02]  /*24d50*/  SHF.R.S32.HI R11, RZ, 0x1f, R12 ;  /* 0x0000001fff0b7819 */ /* 0x000fe4000001140c */
[----:B------:R-:W-:Y:S02]  /*24d60*/  IADD3 R8, P3, PT, R12, R69, RZ ;  /* 0x000000450c087210 */ /* 0x000fe40007f7e0ff */
[----:B-----5:R-:W-:Y:S01]  /*24d70*/  ISETP.LT.AND P0, PT, R3, UR12, !P0 ;  /* 0x0000000c03007c0c */ /* 0x020fe2000c701270 */
[----:B------:R-:W4:Y:S01]  /*24d80*/  LDCU UR12, c[0x0][0x398] ;  /* 0x00007300ff0c77ac */ /* 0x000f220008000800 */
[----:B-1----:R-:W-:Y:S01]  /*24d90*/  ISETP.GE.AND P1, PT, R14, UR4, PT ;  /* 0x000000040e007c0c */ /* 0x002fe2000bf26270 */
[----:B------:R-:W1:Y:S01]  /*24da0*/  LDCU UR4, c[0x0][0x39c] ;  /* 0x00007380ff0477ac */ /* 0x000e620008000800 */
[----:B------:R-:W-:Y:S01]  /*24db0*/  IMAD.X R9, R11, 0x1, R68, P3 ;  /* 0x000000010b097824 */ /* 0x000fe200018e0644 */
[----:B------:R-:W-:Y:S01]  /*24dc0*/  IADD3 R10, P6, PT, R12, R70, RZ ;  /* 0x000000460c0a7210 */ /* 0x000fe20007fde0ff */
[----:B------:R-:W-:-:S02]  /*24dd0*/  VIADD R14, R0, 0x6c ;  /* 0x0000006c000e7836 */ /* 0x000fc40000000000 */
[----:B------:R-:W-:Y:S01]  /*24de0*/  VIADD R12, R12, UR30 ;  /* 0x0000001e0c0c7c36 */ /* 0x000fe20008000000 */
[----:B------:R-:W-:Y:S01]  /*24df0*/  @P5 STG.E.U8 desc[UR24][R8.64], R7 ;  /* 0x0000000708005986 */ /* 0x000fe2000c101118 */
[----:B0-----:R-:W-:Y:S01]  /*24e00*/  ISETP.LT.AND P5, PT, R2, UR10, !P4 ;  /* 0x0000000a02007c0c */ /* 0x001fe2000e7a1270 */
[----:B------:R-:W-:Y:S01]  /*24e10*/  IMAD.X R11, R11, 0x1, R71, P6 ;  /* 0x000000010b0b7824 */ /* 0x000fe200030e0647 */
[----:B------:R-:W-:Y:S01]  /*24e20*/  F2FP.SATFINITE.E4M3.F32.PACK_AB_MERGE_C R45, R45, R44, RZ ;  /* 0x0000002c2d2d723e */ /* 0x000fe200048070ff */
[----:B------:R-:W-:Y:S01]  /*24e30*/  VIADD R5, R0, 0x6d ;  /* 0x0000006d00057836 */ /* 0x000fe20000000000 */
[----:B------:R-:W-:Y:S01]  /*24e40*/  ISETP.GE.AND P3, PT, R14, UR6, PT ;  /* 0x000000060e007c0c */ /* 0x000fe2000bf66270 */
[----:B------:R-:W0:Y:S01]  /*24e50*/  LDCU UR6, c[0x0][0x39c] ;  /* 0x00007380ff0677ac */ /* 0x000e220008000800 */
[----:B------:R-:W-:Y:S02]  /*24e60*/  SHF.R.S32.HI R14, RZ, 0x1f, R12 ;  /* 0x0000001fff0e7819 */ /* 0x000fe4000001140c */
[----:B------:R-:W-:-:S02]  /*24e70*/  IADD3 R4, P6, PT, R12, R69, RZ ;  /* 0x000000450c047210 */ /* 0x000fc40007fde0ff */
[----:B------:R-:W-:Y:S01]  /*24e80*/  PRMT R6, R7, 0x9910, RZ ;  /* 0x0000991007067816 */ /* 0x000fe200000000ff */
[----:B------:R5:W-:Y:S01]  /*24e90*/  @P0 STG.E.U8 desc[UR24][R10.64], R45 ;  /* 0x0000002d0a000986 */ /* 0x000be2000c101118 */
[----:B-1----:R-:W-:Y:S01]  /*24ea0*/  ISETP.GE.AND P0, PT, R5, UR4, PT ;  /* 0x0000000405007c0c */ /* 0x002fe2000bf06270 */
[----:B------:R-:W-:Y:S01]  /*24eb0*/  IMAD.X R5, R14, 0x1, R68, P6 ;  /* 0x000000010e057824 */ /* 0x000fe200030e0644 */
[----:B---3--:R-:W-:Y:S01]  /*24ec0*/  ISETP.LT.AND P4, PT, R3, UR9, !P4 ;  /* 0x0000000903007c0c */ /* 0x008fe2000e781270 */
[----:B------:R-:W1:Y:S01]  /*24ed0*/  LDCU UR4, c[0x0][0x39c] ;  /* 0x00007380ff0477ac */ /* 0x000e620008000800 */
[----:B------:R-:W3:Y:S01]  /*24ee0*/  LDCU UR10, c[0x0][0x398] ;  /* 0x00007300ff0a77ac */ /* 0x000ee20008000800 */
[----:B-----5:R-:W-:Y:S01]  /*24ef0*/  SHF.R.S32.HI R11, RZ, 0x8, R6 ;  /* 0x00000008ff0b7819 */ /* 0x020fe20000011406 */
[----:B------:R-:W5:Y:S04]  /*24f00*/  LDCU UR9, c[0x0][0x398] ;  /* 0x00007300ff0977ac */ /* 0x000f680008000800 */
[----:B------:R0:W-:Y:S01]  /*24f10*/  @P5 STG.E.U8 desc[UR24][R4.64], R11 ;  /* 0x0000000b04005986 */ /* 0x0001e2000c101118 */
[C---:B------:R-:W-:Y:S01]  /*24f20*/  IADD3 R6, P5, PT, R12.reuse, R70, RZ ;  /* 0x000000460c067210 */ /* 0x040fe20007fbe0ff */
[----:B------:R-:W-:Y:S01]  /*24f30*/  VIADD R12, R12, UR30 ;  /* 0x0000001e0c0c7c36 */ /* 0x000fe20008000000 */
[----:B----4-:R-:W-:Y:S01]  /*24f40*/  ISETP.LT.AND P6, PT, R2, UR12, !P2 ;  /* 0x0000000c02007c0c */ /* 0x010fe2000d7c1270 */
[----:B------:R-:W4:Y:S01]  /*24f50*/  LDCU UR12, c[0x0][0x398] ;  /* 0x00007300ff0c77ac */ /* 0x000f220008000800 */
[----:B------:R-:W-:Y:S01]  /*24f60*/  PRMT R13, R45, 0x9910, RZ ;  /* 0x000099102d0d7816 */ /* 0x000fe200000000ff */
[----:B------:R-:W-:Y:S01]  /*24f70*/  IMAD.X R7, R14, 0x1, R71, P5 ;  /* 0x000000010e077824 */ /* 0x000fe200028e0647 */
[----:B------:R-:W-:-:S02]  /*24f80*/  SHF.R.S32.HI R10, RZ, 0x1f, R12 ;  /* 0x0000001fff0a7819 */ /* 0x000fc4000001140c */
[----:B------:R-:W-:Y:S02]  /*24f90*/  IADD3 R8, P5, PT, R12, R69, RZ ;  /* 0x000000450c087210 */ /* 0x000fe40007fbe0ff */
[----:B------:R-:W-:-:S03]  /*24fa0*/  SHF.R.S32.HI R13, RZ, 0x8, R13 ;  /* 0x00000008ff0d7819 */ /* 0x000fc6000001140d */
[----:B------:R-:W-:Y:S02]  /*24fb0*/  IMAD.X R9, R10, 0x1, R68, P5 ;  /* 0x000000010a097824 */ /* 0x000fe400028e0644 */
[----:B------:R-:W-:Y:S01]  /*24fc0*/  @P4 STG.E.U8 desc[UR24][R6.64], R13 ;  /* 0x0000000d06004986 */ /* 0x000fe2000c101118 */
[----:B--2---:R-:W-:-:S04]  /*24fd0*/  F2FP.SATFINITE.E4M3.F32.PACK_AB_MERGE_C R15, R88, R85, RZ ;  /* 0x00000055580f723e */ /* 0x004fc800048070ff */
[----:B0-----:R-:W-:Y:S01]  /*24fe0*/  PRMT R11, R15, 0x9910, RZ ;  /* 0x000099100f0b7816 */ /* 0x001fe200000000ff */
[----:B------:R0:W-:Y:S02]  /*24ff0*/  @P6 STG.E.U8 desc[UR24][R8.64], R15 ;  /* 0x0000000f08006986 */ /* 0x0001e4000c101118 */
[----:B0-----:R-:W-:Y:S02]  /*25000*/  F2FP.SATFINITE.E4M3.F32.PACK_AB_MERGE_C R15, R87, R86, RZ ;  /* 0x00000056570f723e */ /* 0x001fe400048070ff */
[----:B------:R-:W2:Y:S04]  /*25010*/  LDL.LU R86, [R1+0x1b8] ;  /* 0x0001b80001567983 */ /* 0x000ea80000300800 */
[----:B------:R-:W2:Y:S01]  /*25020*/  LDL.LU R87, [R1+0x1bc] ;  /* 0x0001bc0001577983 */ /* 0x000ea20000300800 */
[C---:B------:R-:W-:Y:S01]  /*25030*/  VIADD R4, R0.reuse, 0x6e ;  /* 0x0000006e00047836 */ /* 0x040fe20000000000 */
[----:B------:R-:W-:Y:S01]  /*25040*/  ISETP.LT.AND P5, PT, R3, UR14, !P2 ;  /* 0x0000000e03007c0c */ /* 0x000fe2000d7a1270 */
[----:B------:R-:W-:-:S03]  /*25050*/  VIADD R5, R0, 0x6f ;  /* 0x0000006f00057836 */ /* 0x000fc60000000000 */
[----:B-1----:R-:W-:Y:S01]  /*25060*/  ISETP.GE.AND P4, PT, R4, UR4, PT ;  /* 0x0000000404007c0c */ /* 0x002fe2000bf86270 */
[----:B------:R-:W0:Y:S01]  /*25070*/  LDCU UR4, c[0x0][0x39c] ;  /* 0x00007380ff0477ac */ /* 0x000e220008000800 */
[C---:B------:R-:W-:Y:S02]  /*25080*/  IADD3 R4, P6, PT, R12.reuse, R70, RZ ;  /* 0x000000460c047210 */ /* 0x040fe40007fde0ff */
[----:B------:R-:W-:Y:S01]  /*25090*/  ISETP.GE.AND P2, PT, R5, UR6, PT ;  /* 0x0000000605007c0c */ /* 0x000fe2000bf46270 */
[----:B------:R-:W-:Y:S01]  /*250a0*/  VIADD R12, R12, UR30 ;  /* 0x0000001e0c0c7c36 */ /* 0x000fe20008000000 */
[----:B------:R-:W-:Y:S01]  /*250b0*/  F2FP.SATFINITE.E4M3.F32.PACK_AB_MERGE_C R47, R47, R46, RZ ;  /* 0x0000002e2f2f723e */ /* 0x000fe200048070ff */
[----:B------:R-:W-:Y:S01]  /*250c0*/  IMAD.X R5, R10, 0x1, R71, P6 ;  /* 0x000000010a057824 */ /* 0x000fe200030e0647 */
[----:B------:R-:W1:Y:S01]  /*250d0*/  LDCU UR6, c[0x0][0x398] ;  /* 0x00007300ff0677ac */ /* 0x000e620008000800 */
[----:B---3--:R-:W-:Y:S02]  /*250e0*/  ISETP.LT.AND P6, PT, R2, UR10, !P1 ;  /* 0x0000000a02007c0c */ /* 0x008fe4000cfc1270 */
[----:B------:R-:W-:Y:S01]  /*250f0*/  SHF.R.S32.HI R8, RZ, 0x1f, R12 ;  /* 0x0000001fff087819 */ /* 0x000fe2000001140c */
[----:B------:R3:W-:Y:S01]  /*25100*/  @P5 STG.E.U8 desc[UR24][R4.64], R47 ;  /* 0x0000002f04005986 */ /* 0x0007e2000c101118 */
[----:B------:R-:W-:Y:S01]  /*25110*/  IADD3 R6, P5, PT, R12, R69, RZ ;  /* 0x000000450c067210 */ /* 0x000fe20007fbe0ff */
[----:B------:R-:W0:Y:S01]  /*25120*/  LDCU UR10, c[0x0][0x398] ;  /* 0x00007300ff0a77ac */ /* 0x000e220008000800 */
[----:B------:R-:W-:-:S03]  /*25130*/  SHF.R.S32.HI R11, RZ, 0x8, R11 ;  /* 0x00000008ff0b7819 */ /* 0x000fc6000001140b */
[----:B------:R-:W-:Y:S01]  /*25140*/  IMAD.X R7, R8, 0x1, R68, P5 ;  /* 0x0000000108077824 */ /* 0x000fe200028e0644 */
[----:B-----5:R-:W-:Y:S01]  /*25150*/  ISETP.LT.AND P1, PT, R3, UR9, !P1 ;  /* 0x0000000903007c0c */ /* 0x020fe2000cf21270 */
[----:B------:R-:W5:Y:S03]  /*25160*/  LDCU UR9, c[0x0][0x398] ;  /* 0x00007300ff0977ac */ /* 0x000f660008000800 */
[----:B------:R0:W-:Y:S01]  /*25170*/  @P6 STG.E.U8 desc[UR24][R6.64], R11 ;  /* 0x0000000b06006986 */ /* 0x0001e2000c101118 */
[C---:B---3--:R-:W-:Y:S01]  /*25180*/  IADD3 R4, P6, PT, R12.reuse, R70, RZ ;  /* 0x000000460c047210 */ /* 0x048fe20007fde0ff */
[----:B------:R-:W-:Y:S01]  /*25190*/  VIADD R12, R12, UR30 ;  /* 0x0000001e0c0c7c36 */ /* 0x000fe20008000000 */
[----:B-1----:R-:W-:Y:S01]  /*251a0*/  ISETP.LT.AND P5, PT, R2, UR6, !P3 ;  /* 0x0000000602007c0c */ /* 0x002fe2000dfa1270 */
[----:B------:R-:W1:Y:S01]  /*251b0*/  LDCU UR6, c[0x0][0x398] ;  /* 0x00007300ff0677ac */ /* 0x000e620008000800 */
[----:B------:R-:W-:Y:S01]  /*251c0*/  PRMT R13, R47, 0x9910, RZ ;  /* 0x000099102f0d7816 */ /* 0x000fe200000000ff */
[----:B------:R-:W-:Y:S01]  /*251d0*/  IMAD.X R5, R8, 0x1, R71, P6 ;  /* 0x0000000108057824 */ /* 0x000fe200030e0647 */
[----:B------:R-:W-:-:S02]  /*251e0*/  SHF.R.S32.HI R14, RZ, 0x1f, R12 ;  /* 0x0000001fff0e7819 */ /* 0x000fc4000001140c */
[----:B------:R-:W-:Y:S02]  /*251f0*/  IADD3 R8, P6, PT, R12, R69, RZ ;  /* 0x000000450c087210 */ /* 0x000fe40007fde0ff */
[----:B------:R-:W-:-:S03]  /*25200*/  SHF.R.S32.HI R13, RZ, 0x8, R13 ;  /* 0x00000008ff0d7819 */ /* 0x000fc6000001140d */
[----:B------:R-:W-:Y:S01]  /*25210*/  IMAD.X R9, R14, 0x1, R68, P6 ;  /* 0x000000010e097824 */ /* 0x000fe200030e0644 */
[----:B0-----:R-:W-:Y:S01]  /*25220*/  PRMT R11, R15, 0x9910, RZ ;  /* 0x000099100f0b7816 */ /* 0x001fe200000000ff */
[----:B------:R-:W-:Y:S04]  /*25230*/  @P1 STG.E.U8 desc[UR24][R4.64], R13 ;  /* 0x0000000d04001986 */ /* 0x000fe8000c101118 */
[----:B------:R2:W-:Y:S02]  /*25240*/  @P5 STG.E.U8 desc[UR24][R8.64], R15 ;  /* 0x0000000f08005986 */ /* 0x0005e4000c101118 */
[----:B--2---:R-:W-:Y:S02]  /*25250*/  F2FP.SATFINITE.E4M3.F32.PACK_AB_MERGE_C R15, R87, R86, RZ ;  /* 0x00000056570f723e */ /* 0x004fe400048070ff */
[----:B------:R-:W2:Y:S04]  /*25260*/  LDL.LU R86, [R1+0x1c0] ;  /* 0x0001c00001567983 */ /* 0x000ea80000300800 */
[----:B------:R-:W2:Y:S01]  /*25270*/  LDL.LU R87, [R1+0x1c4] ;  /* 0x0001c40001577983 */ /* 0x000ea20000300800 */
[----:B------:R-:W-:-:S05]  /*25280*/  VIADD R6, R0, 0x70 ;  /* 0x0000007000067836 */ /* 0x000fca0000000000 */
[----:B------:R-:W-:Y:S01]  /*25290*/  ISETP.GE.AND P1, PT, R6, UR4, PT ;  /* 0x0000000406007c0c */ /* 0x000fe2000bf26270 */
[----:B------:R-:W0:Y:S01]  /*252a0*/  LDCU UR4, c[0x0][0x39c] ;  /* 0x00007380ff0477ac */ /* 0x000e220008000800 */
[----:B------:R-:W-:Y:S01]  /*252b0*/  ISETP.LT.AND P3, PT, R3, UR10, !P3 ;  /* 0x0000000a03007c0c */ /* 0x000fe2000df61270 */
[C---:B------:R-:W-:Y:S01]  /*252c0*/  VIADD R10, R12.reuse, UR30 ;  /* 0x0000001e0c0a7c36 */ /* 0x040fe20008000000 */
[----:B------:R-:W-:Y:S01]  /*252d0*/  IADD3 R6, P6, PT, R12, R70, RZ ;  /* 0x000000460c067210 */ /* 0x000fe20007fde0ff */
[----:B------:R-:W-:Y:S01]  /*252e0*/  VIADD R8, R0, 0x71 ;  /* 0x0000007100087836 */ /* 0x000fe20000000000 */
[----:B-----5:R-:W-:Y:S01]  /*252f0*/  ISETP.LT.AND P5, PT, R2, UR9, !P0 ;  /* 0x0000000902007c0c */ /* 0x020fe2000c7a1270 */
[----:B------:R-:W3:Y:S01]  /*25300*/  LDCU UR9, c[0x0][0x398] ;  /* 0x00007300ff0977ac */ /* 0x000ee20008000800 */
[----:B------:R-:W-:Y:S01]  /*25310*/  SHF.R.S32.HI R12, RZ, 0x1f, R10 ;  /* 0x0000001fff0c7819 */ /* 0x000fe2000001140a */
[----:B------:R-:W-:Y:S01]  /*25320*/  IMAD.X R7, R14, 0x1, R71, P6 ;  /* 0x000000010e077824 */ /* 0x000fe200030e0647 */
[----:B------:R-:W-:Y:S01]  /*25330*/  IADD3 R4, P6, PT, R10, R69, RZ ;  /* 0x000000450a047210 */ /* 0x000fe20007fde0ff */
[----:B------:R-:W5:Y:S01]  /*25340*/  LDCU UR10, c[0x0][0x398] ;  /* 0x00007300ff0a77ac */ /* 0x000f620008000800 */
[----:B------:R-:W-:-:S02]  /*25350*/  F2FP.SATFINITE.E4M3.F32.PACK_AB_MERGE_C R49, R49, R48, RZ ;  /* 0x000000303131723e */ /* 0x000fc400048070ff */
[----:B------:R-:W-:Y:S01]  /*25360*/  SHF.R.S32.HI R11, RZ, 0x8, R11 ;  /* 0x00000008ff0b7819 */ /* 0x000fe2000001140b */
[----:B------:R-:W-:Y:S02]  /*25370*/  IMAD.X R5, R12, 0x1, R68, P6 ;  /* 0x000000010c057824 */ /* 0x000fe400030e0644 */
[----:B------:R3:W-:Y:S01]  /*25380*/  @P3 STG.E.U8 desc[UR24][R6.64], R49 ;  /* 0x0000003106003986 */ /* 0x0007e2000c101118 */
[----:B0-----:R-:W-:Y:S01]  /*25390*/  ISETP.GE.AND P3, PT, R8, UR4, PT ;  /* 0x0000000408007c0c */ /* 0x001fe2000bf66270 */
[----:B------:R-:W0:Y:S01]  /*253a0*/  LDCU UR4, c[0x0][0x39c] ;  /* 0x00007380ff0477ac */ /* 0x000e220008000800 */
[C---:B------:R-:W-:Y:S01]  /*253b0*/  IADD3 R8, P6, PT, R10.reuse, R70, RZ ;  /* 0x000000460a087210 */ /* 0x040fe20007fde0ff */
[----:B------:R-:W-:Y:S01]  /*253c0*/  VIADD R10, R10, UR30 ;  /* 0x0000001e0a0a7c36 */ /* 0x000fe20008000000 */
[----:B------:R5:W-:Y:S01]  /*253d0*/  @P5 STG.E.U8 desc[UR24][R4.64], R11 ;  /* 0x0000000b04005986 */ /* 0x000be2000c101118 */
[----:B-1----:R-:W-:Y:S01]  /*253e0*/  ISETP.LT.AND P0, PT, R3, UR6, !P0 ;  /* 0x0000000603007c0c */ /* 0x002fe2000c701270 */
[----:B------:R-:W1:Y:S01]  /*253f0*/  LDCU UR6, c[0x0][0x398] ;  /* 0x00007300ff0677ac */ /* 0x000e620008000800 */
[----:B----4-:R-:W-:Y:S01]  /*25400*/  ISETP.LT.AND P5, PT, R2, UR12, !P4 ;  /* 0x0000000c02007c0c */ /* 0x010fe2000e7a1270 */
[----:B------:R-:W-:Y:S01]  /*25410*/  IMAD.X R9, R12, 0x1, R71, P6 ;  /* 0x000000010c097824 */ /* 0x000fe200030e0647 */
[----:B------:R-:W-:-:S02]  /*25420*/  PRMT R13, R49, 0x9910, RZ ;  /* 0x00009910310d7816 */ /* 0x000fc400000000ff */
[----:B---3--:R-:W-:Y:S02]  /*25430*/  SHF.R.S32.HI R7, RZ, 0x1f, R10 ;  /* 0x0000001fff077819 */ /* 0x008fe4000001140a */
[----:B-----5:R-:W-:Y:S02]  /*25440*/  IADD3 R4, P6, PT, R10, R69, RZ ;  /* 0x000000450a047210 */ /* 0x020fe40007fde0ff */
[----:B------:R-:W-:-:S03]  /*25450*/  SHF.R.S32.HI R13, RZ, 0x8, R13 ;  /* 0x00000008ff0d7819 */ /* 0x000fc6000001140d */
[----:B------:R-:W-:Y:S01]  /*25460*/  IMAD.X R5, R7, 0x1, R68, P6 ;  /* 0x0000000107057824 */ /* 0x000fe200030e0644 */
[----:B------:R-:W-:Y:S01]  /*25470*/  PRMT R11, R15, 0x9910, RZ ;  /* 0x000099100f0b7816 */ /* 0x000fe200000000ff */
[----:B------:R-:W-:Y:S04]  /*25480*/  @P0 STG.E.U8 desc[UR24][R8.64], R13 ;  /* 0x0000000d08000986 */ /* 0x000fe8000c101118 */
[----:B------:R2:W-:Y:S02]  /*25490*/  @P5 STG.E.U8 desc[UR24][R4.64], R15 ;  /* 0x0000000f04005986 */ /* 0x0005e4000c101118 */
[----:B--2---:R-:W-:Y:S02]  /*254a0*/  F2FP.SATFINITE.E4M3.F32.PACK_AB_MERGE_C R15, R87, R86, RZ ;  /* 0x00000056570f723e */ /* 0x004fe400048070ff */
[----:B------:R-:W2:Y:S04]  /*254b0*/  LDL.LU R86, [R1+0x1c8] ;  /* 0x0001c80001567983 */ /* 0x000ea80000300800 */
[----:B------:R-:W2:Y:S01]  /*254c0*/  LDL.LU R87, [R1+0x1cc] ;  /* 0x0001cc0001577983 */ /* 0x000ea20000300800 */
[----:B------:R-:W-:Y:S01]  /*254d0*/  VIADD R14, R0, 0x72 ;  /* 0x00000072000e7836 */ /* 0x000fe20000000000 */
[----:B------:R-:W-:Y:S01]  /*254e0*/  ISETP.LT.AND P4, PT, R3, UR9, !P4 ;  /* 0x0000000903007c0c */ /* 0x000fe2000e781270 */
[----:B------:R-:W3:Y:S01]  /*254f0*/  LDCU UR9, c[0x0][0x398] ;  /* 0x00007300ff0977ac */ /* 0x000ee20008000800 */
[----:B------:R-:W-:-:S02]  /*25500*/  IADD3 R6, P0, PT, R10, R70, RZ ;  /* 0x000000460a067210 */ /* 0x000fc40007f1e0ff */
[----:B0-----:R-:W-:Y:S01]  /*25510*/  ISETP.GE.AND P6, PT, R14, UR4, PT ;  /* 0x000000040e007c0c */ /* 0x001fe2000bfc6270 */
[----:B------:R-:W0:Y:S01]  /*25520*/  LDCU UR4, c[0x0][0x39c] ;  /* 0x00007380ff0477ac */ /* 0x000e220008000800 */
[----:B------:R-:W-:Y:S01]  /*25530*/  F2FP.SATFINITE.E4M3.F32.PACK_AB_MERGE_C R51, R51, R50, RZ ;  /* 0x000000323333723e */ /* 0x000fe200048070ff */
[----:B------:R-:W-:Y:S02]  /*25540*/  IMAD.X R7, R7, 0x1, R71, P0 ;  /* 0x0000000107077824 */ /* 0x000fe400000e0647 */
[----:B------:R-:W-:-:S04]  /*25550*/  VIADD R10, R10, UR30 ;  /* 0x0000001e0a0a7c36 */ /* 0x000fc80008000000 */
[----:B------:R4:W-:Y:S01]  /*25560*/  @P4 STG.E.U8 desc[UR24][R6.64], R51 ;  /* 0x0000003306004986 */ /* 0x0009e2000c101118 */
[----:B-1----:R-:W-:Y:S01]  /*25570*/  ISETP.LT.AND P4, PT, R2, UR6, !P2 ;  /* 0x0000000602007c0c */ /* 0x002fe2000d781270 */
[----:B------:R-:W-:Y:S01]  /*25580*/  VIADD R9, R0, 0x73 ;  /* 0x0000007300097836 */ /* 0x000fe20000000000 */
[----:B------:R-:W-:Y:S01]  /*25590*/  SHF.R.S32.HI R12, RZ, 0x1f, R10 ;  /* 0x0000001fff0c7819 */ /* 0x000fe2000001140a */
[----:B------:R-:W1:Y:S01]  /*255a0*/  LDCU UR6, c[0x0][0x39c] ;  /* 0x00007380ff0677ac */ /* 0x000e620008000800 */
[----:B------:R-:W-:Y:S02]  /*255b0*/  IADD3 R8, P5, PT, R10, R69, RZ ;  /* 0x000000450a087210 */ /* 0x000fe40007fbe0ff */
[----:B---3--:R-:W-:Y:S01]  /*255c0*/  ISETP.LT.AND P2, PT, R3, UR9, !P2 ;  /* 0x0000000903007c0c */ /* 0x008fe2000d741270 */
[----:B------:R-:W3:Y:S01]  /*255d0*/  LDCU UR9, c[0x0][0x398] ;  /* 0x00007300ff0977ac */ /* 0x000ee20008000800 */
[----:B------:R-:W-:Y:S02]  /*255e0*/  SHF.R.S32.HI R11, RZ, 0x8, R11 ;  /* 0x00000008ff0b7819 */ /* 0x000fe4000001140b */
[----:B0-----:R-:W-:Y:S01]  /*255f0*/  ISETP.GE.AND P0, PT, R9, UR4, PT ;  /* 0x0000000409007c0c */ /* 0x001fe2000bf06270 */
[----:B------:R-:W-:Y:S01]  /*25600*/  IMAD.X R9, R12, 0x1, R68, P5 ;  /* 0x000000010c097824 */ /* 0x000fe200028e0644 */
[C---:B------:R-:W-:Y:S01]  /*25610*/  IADD3 R4, P5, PT, R10.reuse, R70, RZ ;  /* 0x000000460a047210 */ /* 0x040fe20007fbe0ff */
[----:B------:R-:W-:Y:S01]  /*25620*/  VIADD R10, R10, UR30 ;  /* 0x0000001e0a0a7c36 */ /* 0x000fe20008000000 */
[----:B------:R-:W-:Y:S01]  /*25630*/  PRMT R13, R51, 0x9910, RZ ;  /* 0x00009910330d7816 */ /* 0x000fe200000000ff */
[----:B----4-:R-:W-:Y:S01]  /*25640*/  VIADD R7, R0, 0x74 ;  /* 0x0000007400077836 */ /* 0x010fe20000000000 */
[----:B------:R0:W-:Y:S01]  /*25650*/  @P4 STG.E.U8 desc[UR24][R8.64], R11 ;  /* 0x0000000b08004986 */ /* 0x0001e2000c101118 */
[----:B------:R-:W-:Y:S01]  /*25660*/  ISETP.LT.AND P4, PT, R2, UR10, !P1 ;  /* 0x0000000a02007c0c */ /* 0x000fe2000cf81270 */
[----:B------:R-:W-:Y:S01]  /*25670*/  IMAD.X R5, R12, 0x1, R71, P5 ;  /* 0x000000010c057824 */ /* 0x000fe200028e0647 */
[----:B------:R-:W-:Y:S01]  /*25680*/  SHF.R.S32.HI R13, RZ, 0x8, R13 ;  /* 0x00000008ff0d7819 */ /* 0x000fe2000001140d */
[----:B------:R-:W4:Y:S01]  /*25690*/  LDCU UR4, c[0x0][0x398] ;  /* 0x00007300ff0477ac */ /* 0x000f220008000800 */
[----:B------:R-:W-:-:S02]  /*256a0*/  SHF.R.S32.HI R12, RZ, 0x1f, R10 ;  /* 0x0000001fff0c7819 */ /* 0x000fc4000001140a */
[----:B------:R-:W-:Y:S01]  /*256b0*/  IADD3 R6, P5, PT, R10, R69, RZ ;  /* 0x000000450a067210 */ /* 0x000fe20007fbe0ff */
[----:B------:R-:W-:Y:S01]  /*256c0*/  @P2 STG.E.U8 desc[UR24][R4.64], R13 ;  /* 0x0000000d04002986 */ /* 0x000fe2000c101118 */
[----:B-1----:R-:W-:Y:S01]  /*256d0*/  ISETP.GE.AND P2, PT, R7, UR6, PT ;  /* 0x0000000607007c0c */ /* 0x002fe2000bf46270 */
[----:B------:R-:W1:Y:S02]  /*256e0*/  LDCU UR6, c[0x0][0x398] ;  /* 0x00007300ff0677ac */ /* 0x000e640008000800 */
[----:B------:R-:W-:Y:S01]  /*256f0*/  IMAD.X R7, R12, 0x1, R68, P5 ;  /* 0x000000010c077824 */ /* 0x000fe200028e0644 */
[----:B0-----:R-:W-:Y:S01]  /*25700*/  PRMT R11, R15, 0x9910, RZ ;  /* 0x000099100f0b7816 */ /* 0x001fe200000000ff */
[----:B------:R-:W0:Y:S03]  /*25710*/  LDCU UR10, c[0x0][0x398] ;  /* 0x00007300ff0a77ac */ /* 0x000e260008000800 */
[----:B------:R2:W-:Y:S02]  /*25720*/  @P4 STG.E.U8 desc[UR24][R6.64], R15 ;  /* 0x0000000f06004986 */ /* 0x0005e4000c101118 */
[----:B--2---:R-:W-:-:S02]  /*25730*/  F2FP.SATFINITE.E4M3.F32.PACK_AB_MERGE_C R15, R87, R86, RZ ;  /* 0x00000056570f723e */ /* 0x004fc400048070ff */
[----:B------:R-:W2:Y:S04]  /*25740*/  LDL.LU R86, [R1+0x1d0] ;  /* 0x0001d00001567983 */ /* 0x000ea80000300800 */
[----:B------:R-:W2:Y:S01]  /*25750*/  LDL.LU R87, [R1+0x1d4] ;  /* 0x0001d40001577983 */ /* 0x000ea20000300800 */
[----:B----4-:R-:W-:Y:S01]  /*25760*/  ISETP.LT.AND P1, PT, R3, UR4, !P1 ;  /* 0x0000000403007c0c */ /* 0x010fe2000cf21270 */
[----:B------:R-:W4:Y:S01]  /*25770*/  LDCU UR4, c[0x0][0x398] ;  /* 0x00007300ff0477ac */ /* 0x000f220008000800 */
[C---:B------:R-:W-:Y:S01]  /*25780*/  IADD3 R8, P5, PT, R10.reuse, R70, RZ ;  /* 0x000000460a087210 */ /* 0x040fe20007fbe0ff */
[----:B------:R-:W-:Y:S01]  /*25790*/  VIADD R10, R10, UR30 ;  /* 0x0000001e0a0a7c36 */ /* 0x000fe20008000000 */
[----:B---3--:R-:W-:Y:S01]  /*257a0*/  ISETP.LT.AND P4, PT, R2, UR9, !P3 ;  /* 0x0000000902007c0c */ /* 0x008fe2000df81270 */
[----:B------:R-:W-:Y:S01]  /*257b0*/  VIADD R5, R0, 0x75 ;  /* 0x0000007500057836 */ /* 0x000fe20000000000 */
[----:B------:R-:W-:Y:S01]  /*257c0*/  F2FP.SATFINITE.E4M3.F32.PACK_AB_MERGE_C R53, R53, R52, RZ ;  /* 0x000000343535723e */ /* 0x000fe200048070ff */
[----:B------:R-:W-:Y:S01]  /*257d0*/  IMAD.X R9, R12, 0x1, R71, P5 ;  /* 0x000000010c097824 */ /* 0x000fe200028e0647 */
[----:B------:R-:W-:Y:S01]  /*257e0*/  SHF.R.S32.HI R12, RZ, 0x1f, R10 ;  /* 0x0000001fff0c7819 */ /* 0x000fe2000001140a */
[----:B------:R-:W3:Y:S01]  /*257f0*/  LDCU UR9, c[0x0][0x398] ;  /* 0x00007300ff0977ac */ /* 0x000ee20008000800 */
[----:B------:R-:W-:-:S03]  /*25800*/  IADD3 R4, P5, PT, R10, R69, RZ ;  /* 0x000000450a047210 */ /* 0x000fc60007fbe0ff */
[----:B------:R5:W-:Y:S01]  /*25810*/  @P1 STG.E.U8 desc[UR24][R8.64], R53 ;  /* 0x0000003508001986 */ /* 0x000be2000c101118 */
[----:B------:R-:W-:Y:S01]  /*25820*/  ISETP.GE.AND P1, PT, R5, UR5, PT ;  /* 0x0000000505007c0c */ /* 0x000fe2000bf26270 */
[----:B------:R-:W-:Y:S01]  /*25830*/  IMAD.X R5, R12, 0x1, R68, P5 ;  /* 0x000000010c057824 */ /* 0x000fe200028e0644 */
[----:B------:R-:W-:Y:S01]  /*25840*/  SHF.R.S32.HI R11, RZ, 0x8, R11 ;  /* 0x00000008ff0b7819 */ /* 0x000fe2000001140b */
[----:B------:R-:W0:Y:S01]  /*25850*/  LDCU UR5, c[0x0][0x398] ;  /* 0x00007300ff0577ac */ /* 0x000e220008000800 */
[----:B-1----:R-:W-:-:S03]  /*25860*/  ISETP.LT.AND P3, PT, R3, UR6, !P3 ;  /* 0x0000000603007c0c */ /* 0x002fc6000df61270 */
[----:B------:R1:W-:Y:S01]  /*25870*/  @P4 STG.E.U8 desc[UR24][R4.64], R11 ;  /* 0x0000000b04004986 */ /* 0x0003e2000c101118 */
[C---:B------:R-:W-:Y:S01]  /*25880*/  IADD3 R6, P4, PT, R10.reuse, R70, RZ ;  /* 0x000000460a067210 */ /* 0x040fe20007f9e0ff */
[----:B------:R-:W-:Y:S01]  /*25890*/  VIADD R10, R10, UR30 ;  /* 0x0000001e0a0a7c36 */ /* 0x000fe20008000000 */
[----:B------:R-:W-:Y:S01]  /*258a0*/  PRMT R13, R53, 0x9910, RZ ;  /* 0x00009910350d7816 */ /* 0x000fe200000000ff */
[----:B-----5:R-:W-:Y:S01]  /*258b0*/  VIADD R9, R0, 0x76 ;  /* 0x0000007600097836 */ /* 0x020fe20000000000 */
[----:B----4-:R-:W-:Y:S01]  /*258c0*/  ISETP.LT.AND P5, PT, R2, UR4, !P6 ;  /* 0x0000000402007c0c */ /* 0x010fe2000f7a1270 */
[----:B------:R-:W-:Y:S01]  /*258d0*/  IMAD.X R7, R12, 0x1, R71, P4 ;  /* 0x000000010c077824 */ /* 0x000fe200020e0647 */
[----:B------:R-:W-:Y:S01]  /*258e0*/  SHF.R.S32.HI R13, RZ, 0x8, R13 ;  /* 0x00000008ff0d7819 */ /* 0x000fe2000001140d */
[----:B------:R-:W4:Y:S01]  /*258f0*/  LDCU UR6, c[0x0][0x398] ;  /* 0x00007300ff0677ac */ /* 0x000f220008000800 */
[----:B------:R-:W-:Y:S02]  /*25900*/  SHF.R.S32.HI R12, RZ, 0x1f, R10 ;  /* 0x0000001fff0c7819 */ /* 0x000fe4000001140a */
[----:B------:R-:W-:Y:S01]  /*25910*/  IADD3 R8, P4, PT, R10, R69, RZ ;  /* 0x000000450a087210 */ /* 0x000fe20007f9e0ff */
[----:B------:R-:W-:Y:S01]  /*25920*/  @P3 STG.E.U8 desc[UR24][R6.64], R13 ;  /* 0x0000000d06003986 */ /* 0x000fe2000c101118 */
[----:B------:R-:W-:Y:S01]  /*25930*/  ISETP.GE.AND P3, PT, R9, UR7, PT ;  /* 0x0000000709007c0c */ /* 0x000fe2000bf66270 */
[----:B------:R-:W5:Y:S02]  /*25940*/  LDCU UR4, c[0x0][0x398] ;  /* 0x00007300ff0477ac */ /* 0x000f640008000800 */
[----:B------:R-:W-:Y:S01]  /*25950*/  IMAD.X R9, R12, 0x1, R68, P4 ;  /* 0x000000010c097824 */ /* 0x000fe200020e0644 */
[----:B-1----:R-:W-:Y:S01]  /*25960*/  PRMT R11, R15, 0x9910, RZ ;  /* 0x000099100f0b7816 */ /* 0x002fe200000000ff */
[----:B------:R-:W1:Y:S03]  /*25970*/  LDCU UR7, c[0x0][0x398] ;  /* 0x00007300ff0777ac */ /* 0x000e660008000800 */
[----:B------:R2:W-:Y:S02]  /*25980*/  @P5 STG.E.U8 desc[UR24][R8.64], R15 ;  /* 0x0000000f08005986 */ /* 0x0005e4000c101118 */
[----:B--2---:R-:W-:-:S02]  /*25990*/  F2FP.SATFINITE.E4M3.F32.PACK_AB_MERGE_C R15, R87, R86, RZ ;  /* 0x00000056570f723e */ /* 0x004fc400048070ff */
[----:B------:R-:W2:Y:S04]  /*259a0*/  LDL.LU R86, [R1+0x1d8] ;  /* 0x0001d80001567983 */ /* 0x000ea80000300800 */
[----:B------:R-:W2:Y:S01]  /*259b0*/  LDL.LU R87, [R1+0x1dc] ;  /* 0x0001dc0001577983 */ /* 0x000ea20000300800 */
[----:B0-----:R-:W-:Y:S01]  /*259c0*/  ISETP.LT.AND P4, PT, R3, UR5, !P6 ;  /* 0x0000000503007c0c */ /* 0x001fe2000f781270 */
[----:B------:R-:W0:Y:S01]  /*259d0*/  LDCU UR5, c[0x0][0x398] ;  /* 0x00007300ff0577ac */ /* 0x000e220008000800 */
[C---:B------:R-:W-:Y:S01]  /*259e0*/  IADD3 R4, P6, PT, R10.reuse, R70, RZ ;  /* 0x000000460a047210 */ /* 0x040fe20007fde0ff */
[----:B------:R-:W-:Y:S01]  /*259f0*/  VIADD R10, R10, UR30 ;  /* 0x0000001e0a0a7c36 */ /* 0x000fe20008000000 */
[----:B----4-:R-:W-:Y:S01]  /*25a00*/  ISETP.LT.AND P5, PT, R2, UR6, !P0 ;  /* 0x0000000602007c0c */ /* 0x010fe2000c7a1270 */
[----:B------:R-:W-:Y:S01]  /*25a10*/  VIADD R7, R0, 0x77 ;  /* 0x0000007700077836 */ /* 0x000fe20000000000 */
[----:B------:R-:W-:Y:S01]  /*25a20*/  F2FP.SATFINITE.E4M3.F32.PACK_AB_MERGE_C R55, R55, R54, RZ ;  /* 0x000000363737723e */ /* 0x000fe200048070ff */
[----:B------:R-:W-:Y:S01]  /*25a30*/  IMAD.X R5, R12, 0x1, R71, P6 ;  /* 0x000000010c057824 */ /* 0x000fe200030e0647 */
[----:B------:R-:W-:Y:S01]  /*25a40*/  SHF.R.S32.HI R12, RZ, 0x1f, R10 ;  /* 0x0000001fff0c7819 */ /* 0x000fe2000001140a */
[----:B------:R-:W4:Y:S01]  /*25a50*/  LDCU UR6, c[0x0][0x398] ;  /* 0x00007300ff0677ac */ /* 0x000f220008000800 */
[----:B------:R-:W-:-:S02]  /*25a60*/  IADD3 R6, P6, PT, R10, R69, RZ ;  /* 0x000000450a067210 */ /* 0x000fc40007fde0ff */
[----:B-----5:R-:W-:Y:S01]  /*25a70*/  ISETP.LT.AND P0, PT, R3, UR4, !P0 ;  /* 0x0000000403007c0c */ /* 0x020fe2000c701270 */
[----:B------:R5:W-:Y:S01]  /*25a80*/  @P4 STG.E.U8 desc[UR24][R4.64], R55 ;  /* 0x0000003704004986 */ /* 0x000be2000c101118 */
[----:B------:R-:W-:Y:S01]  /*25a90*/  ISETP.GE.AND P4, PT, R7, UR13, PT ;  /* 0x0000000d07007c0c */ /* 0x000fe2000bf86270 */
[----:B------:R-:W-:Y:S01]  /*25aa0*/  IMAD.X R7, R12, 0x1, R68, P6 ;  /* 0x000000010c077824 */ /* 0x000fe200030e0644 */
[----:B------:R-:W-:Y:S01]  /*25ab0*/  SHF.R.S32.HI R11, RZ, 0x8, R11 ;  /* 0x00000008ff0b7819 */ /* 0x000fe2000001140b */
[----:B------:R-:W1:Y:S01]  /*25ac0*/  LDCU UR4, c[0x0][0x398] ;  /* 0x00007300ff0477ac */ /* 0x000e620008000800 */
[C---:B------:R-:W-:Y:S01]  /*25ad0*/  IADD3 R8, P6, PT, R10.reuse, R70, RZ ;  /* 0x000000460a087210 */ /* 0x040fe20007fde0ff */
[----:B------:R-:W-:Y:S01]  /*25ae0*/  VIADD R10, R10, UR30 ;  /* 0x0000001e0a0a7c36 */ /* 0x000fe20008000000 */
[----:B------:R-:W-:Y:S01]  /*25af0*/  PRMT R13, R55, 0x9910, RZ ;  /* 0x00009910370d7816 */ /* 0x000fe200000000ff */
[----:B------:R3:W-:Y:S01]  /*25b00*/  @P5 STG.E.U8 desc[UR24][R6.64], R11 ;  /* 0x0000000b06005986 */ /* 0x0007e2000c101118 */
[----:B0-----:R-:W-:Y:S01]  /*25b10*/  ISETP.LT.AND P5, PT, R2, UR5, !P2 ;  /* 0x0000000502007c0c */ /* 0x001fe2000d7a1270 */
[----:B------:R-:W-:Y:S01]  /*25b20*/  IMAD.X R9, R12, 0x1, R71, P6 ;  /* 0x000000010c097824 */ /* 0x000fe200030e0647 */
[----:B------:R-:W-:Y:S01]  /*25b30*/  SHF.R.S32.HI R13, RZ, 0x8, R13 ;  /* 0x00000008ff0d7819 */ /* 0x000fe2000001140d */
[----:B-----5:R-:W-:Y:S01]  /*25b40*/  VIADD R5, R0, 0x78 ;  /* 0x0000007800057836 */ /* 0x020fe20000000000 */
[----:B------:R-:W-:Y:S01]  /*25b50*/  SHF.R.S32.HI R12, RZ, 0x1f, R10 ;  /* 0x0000001fff0c7819 */ /* 0x000fe2000001140a */
[----:B------:R-:W0:Y:S01]  /*25b60*/  LDCU UR5, c[0x0][0x398] ;  /* 0x00007300ff0577ac */ /* 0x000e220008000800 */
[----:B------:R-:W-:Y:S01]  /*25b70*/  IADD3 R4, P6, PT, R10, R69, RZ ;  /* 0x000000450a047210 */ /* 0x000fe20007fde0ff */
[----:B------:R-:W-:Y:S01]  /*25b80*/  @P0 STG.E.U8 desc[UR24][R8.64], R13 ;  /* 0x0000000d08000986 */ /* 0x000fe2000c101118 */
[----:B------:R-:W-:-:S03]  /*25b90*/  ISETP.GE.AND P0, PT, R5, UR11, PT ;  /* 0x0000000b05007c0c */ /* 0x000fc6000bf06270 */
[----:B------:R-:W-:Y:S01]  /*25ba0*/  IMAD.X R5, R12, 0x1, R68, P6 ;  /* 0x000000010c057824 */ /* 0x000fe200030e0644 */
[----:B---3--:R-:W-:-:S04]  /*25bb0*/  PRMT R11, R15, 0x9910, RZ ;  /* 0x000099100f0b7816 */ /* 0x008fc800000000ff */
[----:B------:R2:W-:Y:S02]  /*25bc0*/  @P5 STG.E.U8 desc[UR24][R4.64], R15 ;  /* 0x0000000f04005986 */ /* 0x0005e4000c101118 */
[----:B--2---:R-:W-:Y:S02]  /*25bd0*/  F2FP.SATFINITE.E4M3.F32.PACK_AB_MERGE_C R15, R87, R86, RZ ;  /* 0x00000056570f723e */ /* 0x004fe400048070ff */
[----:B------:R-:W2:Y:S04]  /*25be0*/  LDL.LU R86, [R1+0x1e0] ;  /* 0x0001e00001567983 */ /* 0x000ea80000300800 */
[----:B------:R-:W2:Y:S01]  /*25bf0*/  LDL.LU R87, [R1+0x1e4] ;  /* 0x0001e40001577983 */ /* 0x000ea20000300800 */
[----:B----4-:R-:W-:Y:S01]  /*25c00*/  ISETP.LT.AND P2, PT, R3, UR6, !P2 ;  /* 0x0000000603007c0c */ /* 0x010fe2000d741270 */
[----:B------:R-:W3:Y:S01]  /*25c10*/  LDCU UR6, c[0x0][0x398] ;  /* 0x00007300ff0677ac */ /* 0x000ee20008000800 */
[C---:B------:R-:W-:Y:S01]  /*25c20*/  IADD3 R6, P6, PT, R10.reuse, R70, RZ ;  /* 0x000000460a067210 */ /* 0x040fe20007fde0ff */
[----:B------:R-:W-:Y:S01]  /*25c30*/  VIADD R10, R10, UR30 ;  /* 0x0000001e0a0a7c36 */ /* 0x000fe20008000000 */
[----:B-1----:R-:W-:Y:S01]  /*25c40*/  ISETP.LT.AND P5, PT, R2, UR4, !P1 ;  /* 0x0000000402007c0c */ /* 0x002fe2000cfa1270 */
[----:B------:R-:W-:Y:S01]  /*25c50*/  VIADD R9, R0, 0x79 ;  /* 0x0000007900097836 */ /* 0x000fe20000000000 */
[----:B------:R-:W-:Y:S01]  /*25c60*/  F2FP.SATFINITE.E4M3.F32.PACK_AB_MERGE_C R57, R57, R56, RZ ;  /* 0x000000383939723e */ /* 0x000fe200048070ff */
[----:B------:R-:W-:Y:S01]  /*25c70*/  IMAD.X R7, R12, 0x1, R71, P6 ;  /* 0x000000010c077824 */ /* 0x000fe200030e0647 */
[----:B------:R-:W-:Y:S01]  /*25c80*/  SHF.R.S32.HI R12, RZ, 0x1f, R10 ;  /* 0x0000001fff0c7819 */ /* 0x000fe2000001140a */
[----:B------:R-:W1:Y:S01]  /*25c90*/  LDCU UR4, c[0x0][0x398] ;  /* 0x00007300ff0477ac */ /* 0x000e620008000800 */
[----:B------:R-:W-:-:S02]  /*25ca0*/  IADD3 R8, P6, PT, R10, R69, RZ ;  /* 0x000000450a087210 */ /* 0x000fc40007fde0ff */
[----:B0-----:R-:W-:Y:S01]  /*25cb0*/  ISETP.LT.AND P1, PT, R3, UR5, !P1 ;  /* 0x0000000503007c0c */ /* 0x001fe2000cf21270 */
[----:B------:R0:W-:Y:S01]  /*25cc0*/  @P2 STG.E.U8 desc[UR24][R6.64], R57 ;  /* 0x0000003906002986 */ /* 0x0001e2000c101118 */
[----:B------:R-:W-:Y:S01]  /*25cd0*/  ISETP.GE.AND P2, PT, R9, UR17, PT ;  /* 0x0000001109007c0c */ /* 0x000fe2000bf46270 */
[----:B------:R-:W-:Y:S01]  /*25ce0*/  IMAD.X R9, R12, 0x1, R68, P6 ;  /* 0x000000010c097824 */ /* 0x000fe200030e0644 */
[----:B------:R-:W-:Y:S01]  /*25cf0*/  SHF.R.S32.HI R11, RZ, 0x8, R11 ;  /* 0x00000008ff0b7819 */ /* 0x000fe2000001140b */
[----:B------:R-:W4:Y:S01]  /*25d00*/  LDCU UR5, c[0x0][0x398] ;  /* 0x00007300ff0577ac */ /* 0x000f220008000800 */
[C---:B------:R-:W-:Y:S01]  /*25d10*/  IADD3 R4, P6, PT, R10.reuse, R70, RZ ;  /* 0x000000460a047210 */ /* 0x040fe20007fde0ff */
[----:B------:R-:W-:Y:S01]  /*25d20*/  VIADD R10, R10, UR30 ;  /* 0x0000001e0a0a7c36 */ /* 0x000fe20008000000 */
[----:B------:R-:W-:Y:S01]  /*25d30*/  PRMT R13, R57, 0x9910, RZ ;  /* 0x00009910390d7816 */ /* 0x000fe200000000ff */
[----:B------:R5:W-:Y:S01]  /*25d40*/  @P5 STG.E.U8 desc[UR24][R8.64], R11 ;  /* 0x0000000b08005986 */ /* 0x000be2000c101118 */
[----:B---3--:R-:W-:Y:S01]  /*25d50*/  ISETP.LT.AND P5, PT, R2, UR6, !P3 ;  /* 0x0000000602007c0c */ /* 0x008fe2000dfa1270 */
[----:B------:R-:W-:Y:S01]  /*25d60*/  IMAD.X R5, R12, 0x1, R71, P6 ;  /* 0x000000010c057824 */ /* 0x000fe200030e0647 */
[----:B------:R-:W-:Y:S01]  /*25d70*/  SHF.R.S32.HI R13, RZ, 0x8, R13 ;  /* 0x00000008ff0d7819 */ /* 0x000fe2000001140d */
[----:B0-----:R-:W-:Y:S01]  /*25d80*/  VIADD R7, R0, 0x7a ;  /* 0x0000007a00077836 */ /* 0x001fe20000000000 */
[----:B------:R-:W-:Y:S01]  /*25d90*/  SHF.R.S32.HI R12, RZ, 0x1f, R10 ;  /* 0x0000001fff0c7819 */ /* 0x000fe2000001140a */
[----:B------:R-:W0:Y:S01]  /*25da0*/  LDCU UR6, c[0x0][0x398] ;  /* 0x00007300ff0677ac */ /* 0x000e220008000800 */
[----:B------:R-:W-:Y:S01]  /*25db0*/  IADD3 R6, P6, PT, R10, R69, RZ ;  /* 0x000000450a067210 */ /* 0x000fe20007fde0ff */
[----:B------:R3:W-:Y:S01]  /*25dc0*/  @P1 STG.E.U8 desc[UR24][R4.64], R13 ;  /* 0x0000000d04001986 */ /* 0x0007e2000c101118 */
[----:B------:R-:W-:-:S03]  /*25dd0*/  ISETP.GE.AND P1, PT, R7, UR15, PT ;  /* 0x0000000f07007c0c */ /* 0x000fc6000bf26270 */
[----:B------:R-:W-:Y:S01]  /*25de0*/  IMAD.X R7, R12, 0x1, R68, P6 ;  /* 0x000000010c077824 */ /* 0x000fe200030e0644 */
[----:B-----5:R-:W-:-:S04]  /*25df0*/  PRMT R11, R15, 0x9910, RZ ;  /* 0x000099100f0b7816 */ /* 0x020fc800000000ff */
[----:B------:R2:W-:Y:S01]  /*25e00*/  @P5 STG.E.U8 desc[UR24][R6.64], R15 ;  /* 0x0000000f06005986 */ /* 0x0005e2000c101118 */
[----:B-1----:R-:W-:Y:S01]  /*25e10*/  ISETP.LT.AND P3, PT, R3, UR4, !P3 ;  /* 0x0000000403007c0c */ /* 0x002fe2000df61270 */
[----:B------:R-:W1:Y:S01]  /*25e20*/  LDCU UR4, c[0x0][0x398] ;  /* 0x00007300ff0477ac */ /* 0x000e620008000800 */
[C---:B------:R-:W-:Y:S01]  /*25e30*/  IADD3 R8, P6, PT, R10.reuse, R70, RZ ;  /* 0x000000460a087210 */ /* 0x040fe20007fde0ff */
[----:B------:R-:W-:Y:S01]  /*25e40*/  VIADD R10, R10, UR30 ;  /* 0x0000001e0a0a7c36 */ /* 0x000fe20008000000 */
[----:B----4-:R-:W-:Y:S01]  /*25e50*/  ISETP.LT.AND P5, PT, R2, UR5, !P4 ;  /* 0x0000000502007c0c */ /* 0x010fe2000e7a1270 */
[----:B---3--:R-:W-:Y:S01]  /*25e60*/  VIADD R5, R0, 0x7b ;  /* 0x0000007b00057836 */ /* 0x008fe20000000000 */
[----:B------:R-:W-:Y:S01]  /*25e70*/  F2FP.SATFINITE.E4M3.F32.PACK_AB_MERGE_C R59, R59, R58, RZ ;  /* 0x0000003a3b3b723e */ /* 0x000fe200048070ff */
[----:B------:R-:W-:Y:S01]  /*25e80*/  IMAD.X R9, R12, 0x1, R71, P6 ;  /* 0x000000010c097824 */ /* 0x000fe200030e0647 */
[----:B--2---:R-:W-:Y:S01]  /*25e90*/  F2FP.SATFINITE.E4M3.F32.PACK_AB_MERGE_C R15, R87, R86, RZ ;  /* 0x00000056570f723e */ /* 0x004fe200048070ff */
[----:B------:R-:W2:Y:S01]  /*25ea0*/  LDCU UR5, c[0x0][0x398] ;  /* 0x00007300ff0577ac */ /* 0x000ea20008000800 */
[----:B------:R-:W3:Y:S04]  /*25eb0*/  LDL.LU R86, [R1+0x1e8] ;  /* 0x0001e80001567983 */ /* 0x000ee80000300800 */
[----:B------:R-:W3:Y:S01]  /*25ec0*/  LDL.LU R87, [R1+0x1ec] ;  /* 0x0001ec0001577983 */ /* 0x000ee20000300800 */
[----:B------:R-:W-:-:S02]  /*25ed0*/  SHF.R.S32.HI R12, RZ, 0x1f, R10 ;  /* 0x0000001fff0c7819 */ /* 0x000fc4000001140a */
[----:B------:R-:W-:Y:S01]  /*25ee0*/  IADD3 R4, P6, PT, R10, R69, RZ ;  /* 0x000000450a047210 */ /* 0x000fe20007fde0ff */
[----:B------:R4:W-:Y:S01]  /*25ef0*/  @P3 STG.E.U8 desc[UR24][R8.64], R59 ;  /* 0x0000003b08003986 */ /* 0x0009e2000c101118 */
[----:B------:R-:W-:Y:S02]  /*25f00*/  ISETP.GE.AND P3, PT, R5, UR21, PT ;  /* 0x0000001505007c0c */ /* 0x000fe4000bf66270 */
[----:B------:R-:W-:Y:S01]  /*25f10*/  SHF.R.S32.HI R11, RZ, 0x8, R11 ;  /* 0x00000008ff0b7819 */ /* 0x000fe2000001140b */
[----:B------:R-:W-:Y:S01]  /*25f20*/  IMAD.X R5, R12, 0x1, R68, P6 ;  /* 0x000000010c057824 */ /* 0x000fe200030e0644 */
[----:B0-----:R-:W-:Y:S01]  /*25f30*/  ISETP.LT.AND P4, PT, R3, UR6, !P4 ;  /* 0x0000000603007c0c */ /* 0x001fe2000e781270 */
[----:B------:R-:W0:Y:S01]  /*25f40*/  LDCU UR6, c[0x0][0x398] ;  /* 0x00007300ff0677ac */ /* 0x000e220008000800 */
[C---:B------:R-:W-:Y:S01]  /*25f50*/  IADD3 R6, P6, PT, R10.reuse, R70, RZ ;  /* 0x000000460a067210 */ /* 0x040fe20007fde0ff */
[----:B------:R-:W-:Y:S01]  /*25f60*/  VIADD R10, R10, UR30 ;  /* 0x0000001e0a0a7c36 */ /* 0x000fe20008000000 */
[----:B------:R5:W-:Y:S01]  /*25f70*/  @P5 STG.E.U8 desc[UR24][R4.64], R11 ;  /* 0x0000000b04005986 */ /* 0x000be2000c101118 */
[----:B------:R-:W-:-:S02]  /*25f80*/  PRMT R13, R59, 0x9910, RZ ;  /* 0x000099103b0d7816 */ /* 0x000fc400000000ff */
[----:B-1----:R-:W-:Y:S01]  /*25f90*/  ISETP.LT.AND P5, PT, R2, UR4, !P0 ;  /* 0x0000000402007c0c */ /* 0x002fe2000c7a1270 */
[----:B------:R-:W-:Y:S01]  /*25fa0*/  IMAD.X R7, R12, 0x1, R71, P6 ;  /* 0x000000010c077824 */ /* 0x000fe200030e0647 */
[----:B------:R-:W-:Y:S01]  /*25fb0*/  SHF.R.S32.HI R12, RZ, 0x1f, R10 ;  /* 0x0000001fff0c7819 */ /* 0x000fe2000001140a */
[----:B------:R-:W1:Y:S01]  /*25fc0*/  LDCU UR4, c[0x0][0x398] ;  /* 0x00007300ff0477ac */ /* 0x000e620008000800 */
[----:B----4-:R-:W-:Y:S02]  /*25fd0*/  IADD3 R8, P6, PT, R10, R69, RZ ;  /* 0x000000450a087210 */ /* 0x010fe40007fde0ff */
[----:B------:R-:W-:Y:S01]  /*25fe0*/  SHF.R.S32.HI R13, RZ, 0x8, R13 ;  /* 0x00000008ff0d7819 */ /* 0x000fe2000001140d */
[----:B-----5:R-:W-:Y:S02]  /*25ff0*/  VIADD R4, R0, 0x7c ;  /* 0x0000007c00047836 */ /* 0x020fe40000000000 */
[----:B------:R-:W-:Y:S02]  /*26000*/  IMAD.X R9, R12, 0x1, R68, P6 ;  /* 0x000000010c097824 */ /* 0x000fe400030e0644 */
[----:B------:R4:W-:Y:S01]  /*26010*/  @P4 STG.E.U8 desc[UR24][R6.64], R13 ;  /* 0x0000000d06004986 */ /* 0x0009e2000c101118 */
[----:B--2---:R-:W-:Y:S01]  /*26020*/  ISETP.LT.AND P0, PT, R3, UR5, !P0 ;  /* 0x0000000503007c0c */ /* 0x004fe2000c701270 */
[----:B------:R-:W-:Y:S01]  /*26030*/  VIADD R11, R10, UR30 ;  /* 0x0000001e0a0b7c36 */ /* 0x000fe20008000000 */
[----:B------:R-:W-:Y:S01]  /*26040*/  ISETP.GE.AND P4, PT, R4, UR19, PT ;  /* 0x0000001304007c0c */ /* 0x000fe2000bf86270 */
[----:B------:R2:W-:Y:S01]  /*26050*/  @P5 STG.E.U8 desc[UR24][R8.64], R15 ;  /* 0x0000000f08005986 */ /* 0x0005e2000c101118 */
[----:B------:R-:W-:Y:S01]  /*26060*/  IADD3 R4, P6, PT, R10, R70, RZ ;  /* 0x000000460a047210 */ /* 0x000fe20007fde0ff */
[----:B------:R-:W5:Y:S01]  /*26070*/  LDCU UR5, c[0x0][0x398] ;  /* 0x00007300ff0577ac */ /* 0x000f620008000800 */
[----:B------:R-:W-:-:S02]  /*26080*/  PRMT R14, R15, 0x9910, RZ ;  /* 0x000099100f0e7816 */ /* 0x000fc400000000ff */
[----:B0-----:R-:W-:Y:S01]  /*26090*/  ISETP.LT.AND P5, PT, R2, UR6, !P2 ;  /* 0x0000000602007c0c */ /* 0x001fe2000d7a1270 */
[----:B------:R-:W-:Y:S01]  /*260a0*/  IMAD.X R5, R12, 0x1, R71, P6 ;  /* 0x000000010c057824 */ /* 0x000fe200030e0647 */
[----:B------:R-:W-:Y:S01]  /*260b0*/  SHF.R.S32.HI R10, RZ, 0x1f, R11 ;  /* 0x0000001fff0a7819 */ /* 0x000fe2000001140b */
[----:B----4-:R-:W-:Y:S01]  /*260c0*/  IMAD.MOV.U32 R13, RZ, RZ, R14 ;  /* 0x000000ffff0d7224 */ /* 0x010fe200078e000e */
[----:B------:R-:W-:Y:S01]  /*260d0*/  IADD3 R6, P6, PT, R11, R69, RZ ;  /* 0x000000450b067210 */ /* 0x000fe20007fde0ff */
[----:B------:R-:W0:Y:S01]  /*260e0*/  LDCU UR6, c[0x0][0x398] ;  /* 0x00007300ff0677ac */ /* 0x000e220008000800 */
[----:B------:R-:W-:Y:S01]  /*260f0*/  F2FP.SATFINITE.E4M3.F32.PACK_AB_MERGE_C R61, R61, R60, RZ ;  /* 0x0000003c3d3d723e */ /* 0x000fe200048070ff */
[----:B--2---:R-:W-:Y:S01]  /*26100*/  VIADD R8, R0, 0x7d ;  /* 0x0000007d00087836 */ /* 0x004fe20000000000 */
[----:B------:R-:W-:Y:S01]  /*26110*/  SHF.R.S32.HI R13, RZ, 0x8, R13 ;  /* 0x00000008ff0d7819 */ /* 0x000fe2000001140d */
[----:B------:R-:W-:Y:S02]  /*26120*/  IMAD.X R7, R10, 0x1, R68, P6 ;  /* 0x000000010a077824 */ /* 0x000fe400030e0644 */
[----:B------:R-:W-:Y:S01]  /*26130*/  @P0 STG.E.U8 desc[UR24][R4.64], R61 ;  /* 0x0000003d04000986 */ /* 0x000fe2000c101118 */
[----:B------:R-:W-:-:S02]  /*26140*/  ISETP.GE.AND P0, PT, R8, UR27, PT ;  /* 0x0000001b08007c0c */ /* 0x000fc4000bf06270 */
[C---:B------:R-:W-:Y:S01]  /*26150*/  IADD3 R8, P6, PT, R11.reuse, R70, RZ ;  /* 0x000000460b087210 */ /* 0x040fe20007fde0ff */
[----:B------:R-:W-:Y:S01]  /*26160*/  VIADD R11, R11, UR30 ;  /* 0x0000001e0b0b7c36 */ /* 0x000fe20008000000 */
[----:B------:R2:W-:Y:S01]  /*26170*/  @P5 STG.E.U8 desc[UR24][R6.64], R13 ;  /* 0x0000000d06005986 */ /* 0x0005e2000c101118 */
[----:B-1----:R-:W-:Y:S01]  /*26180*/  ISETP.LT.AND P2, PT, R3, UR4, !P2 ;  /* 0x0000000403007c0c */ /* 0x002fe2000d741270 */
[----:B------:R-:W1:Y:S01]  /*26190*/  LDCU UR4, c[0x0][0x398] ;  /* 0x00007300ff0477ac */ /* 0x000e620008000800 */
[----:B------:R-:W-:Y:S01]  /*261a0*/  ISETP.LT.AND P5, PT, R2, UR7, !P1 ;  /* 0x0000000702007c0c */ /* 0x000fe2000cfa1270 */
[----:B------:R-:W-:Y:S01]  /*261b0*/  IMAD.X R9, R10, 0x1, R71, P6 ;  /* 0x000000010a097824 */ /* 0x000fe200030e0647 */
[----:B------:R-:W-:Y:S02]  /*261c0*/  PRMT R15, R61, 0x9910, RZ ;  /* 0x000099103d0f7816 */ /* 0x000fe400000000ff */
[----:B---3--:R-:W-:Y:S01]  /*261d0*/  F2FP.SATFINITE.E4M3.F32.PACK_AB_MERGE_C R17, R87, R86, RZ ;  /* 0x000000565711723e */ /* 0x008fe200048070ff */
[----:B------:R-:W-:Y:S01]  /*261e0*/  VIADD R12, R0, 0x7e ;  /* 0x0000007e000c7836 */ /* 0x000fe20000000000 */
[----:B--2---:R-:W-:Y:S01]  /*261f0*/  SHF.R.S32.HI R7, RZ, 0x1f, R11 ;  /* 0x0000001fff077819 */ /* 0x004fe2000001140b */
[----:B------:R-:W2:Y:S01]  /*26200*/  LDCU UR7, c[0x0][0x398] ;  /* 0x00007300ff0777ac */ /* 0x000ea20008000800 */
[----:B------:R-:W-:-:S02]  /*26210*/  IADD3 R4, P6, PT, R11, R69, RZ ;  /* 0x000000450b047210 */ /* 0x000fc40007fde0ff */
[----:B------:R-:W-:-:S03]  /*26220*/  SHF.R.S32.HI R15, RZ, 0x8, R15 ;  /* 0x00000008ff0f7819 */ /* 0x000fc6000001140f */
[----:B------:R-:W-:Y:S01]  /*26230*/  IMAD.X R5, R7, 0x1, R68, P6 ;  /* 0x0000000107057824 */ /* 0x000fe200030e0644 */
[----:B------:R-:W-:Y:S01]  /*26240*/  PRMT R13, R17, 0x9910, RZ ;  /* 0x00009910110d7816 */ /* 0x000fe200000000ff */
[----:B------:R-:W-:Y:S04]  /*26250*/  @P2 STG.E.U8 desc[UR24][R8.64], R15 ;  /* 0x0000000f08002986 */ /* 0x000fe8000c101118 */
[----:B------:R3:W-:Y:S02]  /*26260*/  @P5 STG.E.U8 desc[UR24][R4.64], R17 ;  /* 0x0000001104005986 */ /* 0x0007e4000c101118 */
[----:B---3--:R-:W-:Y:S02]  /*26270*/  F2FP.SATFINITE.E4M3.F32.PACK_AB_MERGE_C R17, R93, R92, RZ ;  /* 0x0000005c5d11723e */ /* 0x008fe400048070ff */
[----:B------:R-:W3:Y:S04]  /*26280*/  LDL.LU R92, [R1+0x1f8] ;  /* 0x0001f800015c7983 */ /* 0x000ee80000300800 */
[----:B------:R-:W3:Y:S01]  /*26290*/  LDL.LU R93, [R1+0x1fc] ;  /* 0x0001fc00015d7983 */ /* 0x000ee20000300800 */
[----:B-----5:R-:W-:Y:S01]  /*262a0*/  ISETP.LT.AND P1, PT, R3, UR5, !P1 ;  /* 0x0000000503007c0c */ /* 0x020fe2000cf21270 */
[----:B------:R-:W4:Y:S01]  /*262b0*/  LDCU UR5, c[0x0][0x398] ;  /* 0x00007300ff0577ac */ /* 0x000f220008000800 */
[----:B------:R-:W-:Y:S01]  /*262c0*/  IADD3 R6, P6, PT, R11, R70, RZ ;  /* 0x000000460b067210 */ /* 0x000fe20007fde0ff */
[----:B------:R-:W-:Y:S01]  /*262d0*/  VIADD R0, R0, 0x7f ;  /* 0x0000007f00007836 */ /* 0x000fe20000000000 */
[----:B------:R-:W-:Y:S01]  /*262e0*/  F2FP.SATFINITE.E4M3.F32.PACK_AB_MERGE_C R63, R63, R62, RZ ;  /* 0x0000003e3f3f723e */ /* 0x000fe200048070ff */
[----:B------:R-:W-:-:S02]  /*262f0*/  VIADD R11, R11, UR30 ;  /* 0x0000001e0b0b7c36 */ /* 0x000fc40008000000 */
[----:B------:R-:W-:Y:S01]  /*26300*/  IMAD.X R7, R7, 0x1, R71, P6 ;  /* 0x0000000107077824 */ /* 0x000fe200030e0647 */
[----:B------:R-:W-:Y:S02]  /*26310*/  ISETP.GE.AND P5, PT, R0, UR29, PT ;  /* 0x0000001d00007c0c */ /* 0x000fe4000bfa6270 */
[----:B------:R-:W-:Y:S02]  /*26320*/  SHF.R.S32.HI R0, RZ, 0x1f, R11 ;  /* 0x0000001fff007819 */ /* 0x000fe4000001140b */
[----:B------:R-:W-:Y:S01]  /*26330*/  IADD3 R8, P6, PT, R11, R69, RZ ;  /* 0x000000450b087210 */ /* 0x000fe20007fde0ff */
[----:B------:R5:W-:Y:S01]  /*26340*/  @P1 STG.E.U8 desc[UR24][R6.64], R63 ;  /* 0x0000003f06001986 */ /* 0x000be2000c101118 */
[----:B-1----:R-:W-:Y:S01]  /*26350*/  ISETP.LT.AND P1, PT, R2, UR4, !P3 ;  /* 0x0000000402007c0c */ /* 0x002fe2000df21270 */
[----:B------:R-:W1:Y:S02]  /*26360*/  LDCU UR4, c[0x0][0x398] ;  /* 0x00007300ff0477ac */ /* 0x000e640008000800 */
[----:B------:R-:W-:Y:S01]  /*26370*/  IMAD.X R9, R0, 0x1, R68, P6 ;  /* 0x0000000100097824 */ /* 0x000fe200030e0644 */
[----:B----4-:R-:W-:Y:S01]  /*26380*/  ISETP.LT.AND P3, PT, R3, UR5, !P3 ;  /* 0x0000000503007c0c */ /* 0x010fe2000df61270 */
[----:B------:R-:W4:Y:S01]  /*26390*/  LDCU UR5, c[0x0][0x398] ;  /* 0x00007300ff0577ac */ /* 0x000f220008000800 */
[----:B------:R-:W-:-:S02]  /*263a0*/  IADD3 R4, P6, PT, R11, R70, RZ ;  /* 0x000000460b047210 */ /* 0x000fc40007fde0ff */
[----:B------:R-:W-:Y:S02]  /*263b0*/  PRMT R15, R63, 0x9910, RZ ;  /* 0x000099103f0f7816 */ /* 0x000fe400000000ff */
[----:B------:R-:W-:Y:S01]  /*263c0*/  SHF.R.S32.HI R13, RZ, 0x8, R13 ;  /* 0x00000008ff0d7819 */ /* 0x000fe2000001140d */
[----:B------:R-:W-:Y:S01]  /*263d0*/  VIADD R11, R11, UR30 ;  /* 0x0000001e0b0b7c36 */ /* 0x000fe20008000000 */
[----:B------:R-:W-:Y:S01]  /*263e0*/  SHF.R.S32.HI R15, RZ, 0x8, R15 ;  /* 0x00000008ff0f7819 */ /* 0x000fe2000001140f */
[----:B------:R-:W-:Y:S02]  /*263f0*/  IMAD.X R5, R0, 0x1, R71, P6 ;  /* 0x0000000100057824 */ /* 0x000fe400030e0647 */
[----:B------:R2:W-:Y:S01]  /*26400*/  @P1 STG.E.U8 desc[UR24][R8.64], R13 ;  /* 0x0000000d08001986 */ /* 0x0005e2000c101118 */
[----:B0-----:R-:W-:Y:S01]  /*26410*/  ISETP.LT.AND P1, PT, R2, UR6, !P4 ;  /* 0x0000000602007c0c */ /* 0x001fe2000e721270 */
[----:B------:R-:W-:Y:S01]  /*26420*/  VIADD R0, R11, UR30 ;  /* 0x0000001e0b007c36 */ /* 0x000fe20008000000 */
[----:B------:R-:W0:Y:S01]  /*26430*/  LDCU UR6, c[0x0][0x398] ;  /* 0x00007300ff0677ac */ /* 0x000e220008000800 */
[----:B------:R4:W-:Y:S01]  /*26440*/  @P3 STG.E.U8 desc[UR24][R4.64], R15 ;  /* 0x0000000f04003986 */ /* 0x0009e2000c101118 */
[----:B------:R-:W-:-:S02]  /*26450*/  SHF.R.S32.HI R10, RZ, 0x1f, R11 ;  /* 0x0000001fff0a7819 */ /* 0x000fc4000001140b */
[-C--:B-----5:R-:W-:Y:S01]  /*26460*/  IADD3 R6, P6, PT, R11, R69.reuse, RZ ;  /* 0x000000450b067210 */ /* 0x0a0fe20007fde0ff */
[----:B------:R-:W-:Y:S01]  /*26470*/  VIADD R14, R0, UR30 ;  /* 0x0000001e000e7c36 */ /* 0x000fe20008000000 */
[----:B-1----:R-:W-:Y:S01]  /*26480*/  ISETP.LT.AND P4, PT, R3, UR4, !P4 ;  /* 0x0000000403007c0c */ /* 0x002fe2000e781270 */
[----:B------:R-:W1:Y:S01]  /*26490*/  LDCU UR4, c[0x0][0x398] ;  /* 0x00007300ff0477ac */ /* 0x000e620008000800 */
[----:B--2---:R-:W-:Y:S01]  /*264a0*/  IADD3 R8, P3, PT, R11, R70, RZ ;  /* 0x000000460b087210 */ /* 0x004fe20007f7e0ff */
[----:B------:R-:W-:Y:S01]  /*264b0*/  IMAD.X R7, R10, 0x1, R68, P6 ;  /* 0x000000010a077824 */ /* 0x000fe200030e0644 */
[----:B------:R-:W-:Y:S01]  /*264c0*/  ISETP.GE.AND P2, PT, R12, UR23, PT ;  /* 0x000000170c007c0c */ /* 0x000fe2000bf46270 */
[----:B------:R-:W-:Y:S01]  /*264d0*/  VIADD R12, R14, UR30 ;  /* 0x0000001e0e0c7c36 */ /* 0x000fe20008000000 */
[----:B----4-:R-:W-:Y:S01]  /*264e0*/  SHF.R.S32.HI R15, RZ, 0x1f, R0 ;  /* 0x0000001fff0f7819 */ /* 0x010fe20000011400 */
[----:B------:R-:W-:Y:S01]  /*264f0*/  IMAD.X R9, R10, 0x1, R71, P3 ;  /* 0x000000010a097824 */ /* 0x000fe200018e0647 */
[----:B------:R-:W-:Y:S01]  /*26500*/  IADD3 R4, P3, PT, R0, R69, RZ ;  /* 0x0000004500047210 */ /* 0x000fe20007f7e0ff */
[----:B------:R2:W-:Y:S01]  /*26510*/  @P1 STG.E.U8 desc[UR24][R6.64], R17 ;  /* 0x0000001106001986 */ /* 0x0005e2000c101118 */
[----:B------:R-:W-:-:S02]  /*26520*/  F2FP.SATFINITE.E4M3.F32.PACK_AB_MERGE_C R65, R65, R64, RZ ;  /* 0x000000404141723e */ /* 0x000fc400048070ff */
[----:B------:R-:W-:Y:S01]  /*26530*/  SHF.R.S32.HI R13, RZ, 0x1f, R12 ;  /* 0x0000001fff0d7819 */ /* 0x000fe2000001140c */
[--C-:B------:R-:W-:Y:S01]  /*26540*/  IMAD.X R5, R15, 0x1, R68.reuse, P3 ;  /* 0x000000010f057824 */ /* 0x100fe200018e0644 */
[C---:B------:R-:W-:Y:S02]  /*26550*/  IADD3 R10, P1, PT, R12.reuse, R69, RZ ;  /* 0x000000450c0a7210 */ /* 0x040fe40007f3e0ff */
[----:B------:R-:W-:Y:S01]  /*26560*/  IADD3 R12, P3, PT, R12, R70, RZ ;  /* 0x000000460c0c7210 */ /* 0x000fe20007f7e0ff */
[----:B------:R4:W-:Y:S01]  /*26570*/  @P4 STG.E.U8 desc[UR24][R8.64], R65 ;  /* 0x0000004108004986 */ /* 0x0009e2000c101118 */
[C---:B------:R-:W-:Y:S01]  /*26580*/  ISETP.LT.AND P6, PT, R2.reuse, UR7, !P0 ;  /* 0x0000000702007c0c */ /* 0x040fe2000c7c1270 */
[C---:B------:R-:W-:Y:S01]  /*26590*/  IMAD.X R11, R13.reuse, 0x1, R68, P1 ;  /* 0x000000010d0b7824 */ /* 0x040fe200008e0644 */
[C---:B------:R-:W-:Y:S01]  /*265a0*/  ISETP.LT.AND P4, PT, R2.reuse, UR5, !P2 ;  /* 0x0000000502007c0c */ /* 0x040fe2000d781270 */
[----:B------:R-:W-:Y:S01]  /*265b0*/  IMAD.X R13, R13, 0x1, R71, P3 ;  /* 0x000000010d0d7824 */ /* 0x000fe200018e0647 */
[----:B0-----:R-:W-:-:S02]  /*265c0*/  ISETP.LT.AND P1, PT, R2, UR6, !P5 ;  /* 0x0000000602007c0c */ /* 0x001fc4000ef21270 */
[----:B------:R-:W-:Y:S02]  /*265d0*/  IADD3 R2, P3, PT, R0, R70, RZ ;  /* 0x0000004600027210 */ /* 0x000fe40007f7e0ff */
[C---:B------:R-:W-:Y:S02]  /*265e0*/  ISETP.LT.AND P0, PT, R3.reuse, UR9, !P0 ;  /* 0x0000000903007c0c */ /* 0x040fe4000c701270 */
[C---:B-1----:R-:W-:Y:S02]  /*265f0*/  ISETP.LT.AND P2, PT, R3.reuse, UR4, !P2 ;  /* 0x0000000403007c0c */ /* 0x042fe4000d741270 */
[----:B------:R-:W-:Y:S01]  /*26600*/  ISETP.LT.AND P5, PT, R3, UR10, !P5 ;  /* 0x0000000a03007c0c */ /* 0x000fe2000efa1270 */
[----:B------:R-:W-:Y:S01]  /*26610*/  IMAD.X R3, R15, 0x1, R71, P3 ;  /* 0x000000010f037824 */ /* 0x000fe200018e0647 */
[----:B------:R-:W-:Y:S02]  /*26620*/  SHF.R.S32.HI R0, RZ, 0x1f, R14 ;  /* 0x0000001fff007819 */ /* 0x000fe4000001140e */
[----:B--2---:R-:W-:-:S02]  /*26630*/  IADD3 R6, P3, PT, R14, R69, RZ ;  /* 0x000000450e067210 */ /* 0x004fc40007f7e0ff */
[----:B----4-:R-:W-:Y:S02]  /*26640*/  PRMT R9, R17, 0x9910, RZ ;  /* 0x0000991011097816 */ /* 0x010fe400000000ff */
[----:B------:R-:W-:Y:S01]  /*26650*/  PRMT R15, R65, 0x9910, RZ ;  /* 0x00009910410f7816 */ /* 0x000fe200000000ff */
[----:B------:R-:W-:Y:S01]  /*26660*/  IMAD.X R7, R0, 0x1, R68, P3 ;  /* 0x0000000100077824 */ /* 0x000fe200018e0644 */
[----:B------:R-:W-:Y:S02]  /*26670*/  F2FP.SATFINITE.E4M3.F32.PACK_AB_MERGE_C R67, R67, R66, RZ ;  /* 0x000000424343723e */ /* 0x000fe400048070ff */
[----:B------:R-:W-:Y:S02]  /*26680*/  IADD3 R70, P3, PT, R14, R70, RZ ;  /* 0x000000460e467210 */ /* 0x000fe40007f7e0ff */
[----:B------:R-:W-:Y:S02]  /*26690*/  SHF.R.S32.HI R9, RZ, 0x8, R9 ;  /* 0x00000008ff097819 */ /* 0x000fe40000011409 */
[----:B------:R-:W-:-:S02]  /*266a0*/  SHF.R.S32.HI R15, RZ, 0x8, R15 ;  /* 0x00000008ff0f7819 */ /* 0x000fc4000001140f */
[----:B------:R-:W-:Y:S01]  /*266b0*/  PRMT R19, R67, 0x9910, RZ ;  /* 0x0000991043137816 */ /* 0x000fe200000000ff */
[----:B------:R-:W-:Y:S01]  /*266c0*/  IMAD.X R71, R0, 0x1, R71, P3 ;  /* 0x0000000100477824 */ /* 0x000fe200018e0647 */
[----:B------:R0:W-:Y:S02]  /*266d0*/  @P6 STG.E.U8 desc[UR24][R4.64], R9 ;  /* 0x0000000904006986 */ /* 0x0001e4000c101118 */
[----:B------:R-:W-:Y:S02]  /*266e0*/  SHF.R.S32.HI R19, RZ, 0x8, R19 ;  /* 0x00000008ff137819 */ /* 0x000fe40000011413 */
[----:B------:R0:W-:Y:S01]  /*266f0*/  @P0 STG.E.U8 desc[UR24][R2.64], R15 ;  /* 0x0000000f02000986 */ /* 0x0001e2000c101118 */
[----:B---3--:R-:W-:-:S04]  /*26700*/  F2FP.SATFINITE.E4M3.F32.PACK_AB_MERGE_C R21, R93, R92, RZ ;  /* 0x0000005c5d15723e */ /* 0x008fc800048070ff */
[----:B------:R-:W-:Y:S01]  /*26710*/  PRMT R17, R21, 0x9910, RZ ;  /* 0x0000991015117816 */ /* 0x000fe200000000ff */
[----:B------:R0:W-:Y:S03]  /*26720*/  @P4 STG.E.U8 desc[UR24][R6.64], R21 ;  /* 0x0000001506004986 */ /* 0x0001e6000c101118 */
[----:B------:R-:W-:Y:S01]  /*26730*/  SHF.R.S32.HI R17, RZ, 0x8, R17 ;  /* 0x00000008ff117819 */ /* 0x000fe20000011411 */
[----:B------:R0:W-:Y:S04]  /*26740*/  @P2 STG.E.U8 desc[UR24][R70.64], R67 ;  /* 0x0000004346002986 */ /* 0x0001e8000c101118 */
[----:B------:R0:W-:Y:S04]  /*26750*/  @P1 STG.E.U8 desc[UR24][R10.64], R17 ;  /* 0x000000110a001986 */ /* 0x0001e8000c101118 */
[----:B------:R0:W-:Y:S01]  /*26760*/  @P5 STG.E.U8 desc[UR24][R12.64], R19 ;  /* 0x000000130c005986 */ /* 0x0001e2000c101118 */
[----:B------:R-:W-:Y:S06]  /*26770*/  BAR.SYNC.DEFER_BLOCKING 0x0 ;  /* 0x0000000000007b1d */ /* 0x000fec0000010000 */
[----:B------:R-:W-:Y:S05]  /*26780*/  BRA.U UP0, `(.L_x_13) ;  /* 0x0000000100a07547 */ /* 0x000fea000b800000 */
[----:B------:R-:W1:Y:S01]  /*26790*/  S2UR UR5, SR_CgaCtaId ;  /* 0x00000000000579c3 */ /* 0x000e620000008800 */
[----:B------:R-:W-:Y:S01]  /*267a0*/  NOP ;  /* 0x0000000000007918 */ /* 0x000fe20000000000 */
[----:B------:R-:W-:Y:S01]  /*267b0*/  UMOV UR4, 0x50 ;  /* 0x0000005000047882 */ /* 0x000fe20000000000 */
[----:B------:R-:W-:Y:S02]  /*267c0*/  IMAD.U32 R0, RZ, RZ, UR8 ;  /* 0x00000008ff007e24 */ /* 0x000fe4000f8e00ff */
[----:B0-----:R-:W-:Y:S02]  /*267d0*/  IMAD.MOV.U32 R3, RZ, RZ, 0xff ;  /* 0x000000ffff037424 */ /* 0x001fe400078e00ff */
[----:B------:R-:W-:Y:S01]  /*267e0*/  IMAD.MOV.U32 R7, RZ, RZ, 0x1 ;  /* 0x00000001ff077424 */ /* 0x000fe200078e00ff */
[----:B------:R-:W-:-:S04]  /*267f0*/  LOP3.LUT R0, R0, 0xffff, RZ, 0xc0, !PT ;  /* 0x0000ffff00007812 */ /* 0x000fc800078ec0ff */
[----:B------:R-:W-:-:S05]  /*26800*/  SHF.R.U32.HI R0, RZ, 0x5, R0 ;  /* 0x00000005ff007819 */ /* 0x000fca0000011600 */
[----:B------:R-:W-:Y:S01]  /*26810*/  VIADD R2, R0, 0x10 ;  /* 0x0000001000027836 */ /* 0x000fe20000000000 */
[----:B------:R-:W-:Y:S01]  /*26820*/  SHF.L.U32 R0, R3, R0, RZ ;  /* 0x0000000003007219 */ /* 0x000fe200000006ff */
[----:B-1----:R-:W-:-:S03]  /*26830*/  ULEA UR6, UR5, UR4, 0x18 ;  /* 0x0000000405067291 */ /* 0x002fc6000f8ec0ff */
[----:B------:R-:W-:-:S04]  /*26840*/  SHF.L.U32 R3, R7, R2, RZ ;  /* 0x0000000207037219 */ /* 0x000fc800000006ff */
[----:B------:R-:W-:Y:S02]  /*26850*/  LOP3.LUT R0, R3, R0, RZ, 0xfc, !PT ;  /* 0x0000000003007212 */ /* 0x000fe400078efcff */
[----:B------:R-:W0:Y:S02]  /*26860*/  LDS R5, [UR6] ;  /* 0x00000006ff057984 */ /* 0x000e240008000800 */
[C---:B------:R-:W-:Y:S02]  /*26870*/  LOP3.LUT R2, R0.reuse, 0xffff, RZ, 0xc0, !PT ;  /* 0x0000ffff00027812 */ /* 0x040fe400078ec0ff */
[----:B0-----:R-:W-:-:S04]  /*26880*/  LOP3.LUT R3, R0, 0xffff, R5, 0x80, !PT ;  /* 0x0000ffff00037812 */ /* 0x001fc800078e8005 */
[----:B------:R-:W-:-:S13]  /*26890*/  ISETP.NE.AND P0, PT, R3, R2, PT ;  /* 0x000000020300720c */ /* 0x000fda0003f05270 */
[----:B------:R-:W-:Y:S05]  /*268a0*/  @P0 BRA `(.L_x_14) ;  /* 0x0000000000500947 */ /* 0x000fea0003800000 */
[----:B------:R-:W-:Y:S02]  /*268b0*/  SHF.R.U32.HI R5, RZ, 0x10, R5 ;  /* 0x00000010ff057819 */ /* 0x000fe40000011605 */
[----:B------:R-:W-:-:S04]  /*268c0*/  SHF.R.U32.HI R2, RZ, 0x10, R0 ;  /* 0x00000010ff027819 */ /* 0x000fc80000011600 */
[----:B------:R-:W-:-:S04]  /*268d0*/  LOP3.LUT R5, R5, R2, RZ, 0xc0, !PT ;  /* 0x0000000205057212 */ /* 0x000fc800078ec0ff */
[----:B------:R-:W-:-:S13]  /*268e0*/  ISETP.NE.AND P0, PT, R5, R2, PT ;  /* 0x000000020500720c */ /* 0x000fda0003f05270 */
[----:B------:R-:W-:Y:S05]  /*268f0*/  @P0 BRA `(.L_x_15) ;  /* 0x0000000000300947 */ /* 0x000fea0003800000 */
[----:B------:R-:W-:Y:S01]  /*26900*/  R2UR UR4, R0 ;  /* 0x00000000000472ca */ /* 0x000fe200000e0000 */
[----:B------:R-:W-:Y:S01]  /*26910*/  VOTEU.ANY UR5, UPT, PT ;  /* 0x0000000000057886 */ /* 0x000fe200038e0100 */
[----:B------:R-:W0:Y:S01]  /*26920*/  S2R R0, SR_LANEID ;  /* 0x0000000000007919 */ /* 0x000e220000000000 */
[----:B------:R-:W-:-:S10]  /*26930*/  UFLO.U32 UR5, UR5 ;  /* 0x00000005000572bd */ /* 0x000fd400080e0000 */
[----:B------:R-:W-:-:S06]  /*26940*/  ULOP3.LUT UR4, URZ, UR4, URZ, 0x33, !UPT ;  /* 0x00000004ff047292 */ /* 0x000fcc000f8e33ff */
[----:B------:R-:W-:-:S04]  /*26950*/  IMAD.U32 R2, RZ, RZ, UR4 ;  /* 0x00000004ff027e24 */ /* 0x000fc8000f8e00ff */
[----:B------:R-:W1:Y:S02]  /*26960*/  REDUX UR7, R2 ;  /* 0x00000000020773c4 */ /* 0x000e640000000000 */
[----:B------:R2:W-:Y:S01]  /*26970*/  UTCATOMSWS.AND URZ, UR4 ;  /* 0x0000000400ff79e3 */ /* 0x0005e20008000000 */
[----:B0-----:R-:W-:Y:S01]  /*26980*/  ISETP.EQ.U32.AND P0, PT, R0, UR5, PT ;  /* 0x0000000500007c0c */ /* 0x001fe2000bf02070 */
[----:B-1----:R-:W-:-:S12]  /*26990*/  IMAD.U32 R0, RZ, RZ, UR7 ;  /* 0x00000007ff007e24 */ /* 0x002fd8000f8e00ff */
[----:B------:R2:W-:Y:S01]  /*269a0*/  @P0 ATOMS.AND RZ, [UR6], R0 ;  /* 0x00000000ffff098c */ /* 0x0005e2000a800006 */
[----:B------:R-:W-:Y:S05]  /*269b0*/  BRA `(.L_x_13) ;  /* 0x0000000000147947 */ /* 0x000fea0003800000 */
.L_x_15:
[----:B------:R-:W-:-:S07]  /*269c0*/  MOV R2, 0x269e0 ;  /* 0x000269e000027802 */ /* 0x000fce0000000f00 */
[----:B------:R-:W-:Y:S05]  /*269d0*/  CALL.REL.NOINC `($__internal_0_$__cuda_sm10x_tcgen05_guardrail_trap_col_being_dealloced_not_returned_by_alloc) ;  /* 0x00000000002c7944 */ /* 0x000fea0003c00000 */
[----:B------:R-:W-:Y:S05]  /*269e0*/  BRA `(.L_x_13) ;  /* 0x0000000000087947 */ /* 0x000fea0003800000 */
.L_x_14:
[----:B------:R-:W-:-:S07]  /*269f0*/  MOV R2, 0x26a10 ;  /* 0x00026a1000027802 */ /* 0x000fce0000000f00 */
[----:B------:R-:W-:Y:S05]  /*26a00*/  CALL.REL.NOINC `($__internal_2_$__cuda_sm10x_tcgen05_guardrail_trap_unallocated_columns_being_dealloced) ;  /* 0x0000000000387944 */ /* 0x000fea0003c00000 */
.L_x_13:
[----:B------:R-:W-:Y:S01]  /*26a10*/  NOP ;  /* 0x0000000000007918 */ /* 0x000fe20000000000 */
[----:B--2---:R-:W-:Y:S05]  /*26a20*/  EXIT ;  /* 0x000000000000794d */ /* 0x004fea0003800000 */
.L_x_8:
[----:B------:R-:W0:Y:S02]  /*26a30*/  SYNCS.PHASECHK.TRANS64.TRYWAIT P2, [UR11], R8 ;  /* 0x00000008ff0075a7 */ /* 0x000e24000804110b */
[----:B0-----:R-:W-:Y:S05]  /*26a40*/  @!P2 BRA `(.L_x_8) ;  /* 0xfffffffc00f8a947 */ /* 0x001fea000383ffff */
[----:B------:R-:W-:Y:S05]  /*26a50*/  BRA `(.L_x_16) ;  /* 0xfffffedc00447947 */ /* 0x000fea000383ffff */
.L_x_12:
[----:B------:R-:W1:Y:S02]  /*26a60*/  SYNCS.PHASECHK.TRANS64.TRYWAIT P4, [UR11], R7 ;  /* 0x00000007ff0075a7 */ /* 0x000e64000808110b */
[----:B-1----:R-:W-:Y:S05]  /*26a70*/  @!P4 BRA `(.L_x_12) ;  /* 0xfffffffc00f8c947 */ /* 0x002fea000383ffff */
[----:B------:R-:W-:Y:S05]  /*26a80*/  BRA `(.L_x_11) ;  /* 0xffffff4c006c7947 */ /* 0x000fea000383ffff */
        .weak           $__internal_0_$__cuda_sm10x_tcgen05_guardrail_trap_col_being_dealloced_not_returned_by_alloc
        .type           $__internal_0_$__cuda_sm10x_tcgen05_guardrail_trap_col_being_dealloced_not_returned_by_alloc,@function
        .size           $__internal_0_$__cuda_sm10x_tcgen05_guardrail_trap_col_being_dealloced_not_returned_by_alloc,($__internal_1_$__cuda_sm10x_tcgen05_guardrail_trap_phase_invalid_during_alloc - $__internal_0_$__cuda_sm10x_tcgen05_guardrail_trap_col_being_dealloced_not_returned_by_alloc)
$__internal_0_$__cuda_sm10x_tcgen05_guardrail_trap_col_being_dealloced_not_returned_by_alloc:
[----:B------:R-:W-:Y:S05]  /*26a90*/  BPT.TRAP 0x1 ;  /* 0x000000040000795c */ /* 0x000fea0000300000 */
[----:B------:R-:W-:-:S04]  /*26aa0*/  IMAD.MOV.U32 R3, RZ, RZ, 0x0 ;  /* 0x00000000ff037424 */ /* 0x000fc800078e00ff */
[----:B------:R-:W-:Y:S05]  /*26ab0*/  RET.REL.NODEC R2 `(matmul_kernel) ;  /* 0xfffffd9402507950 */ /* 0x000fea0003c3ffff */
        .weak           $__internal_1_$__cuda_sm10x_tcgen05_guardrail_trap_phase_invalid_during_alloc
        .type           $__internal_1_$__cuda_sm10x_tcgen05_guardrail_trap_phase_invalid_during_alloc,@function
        .size           $__internal_1_$__cuda_sm10x_tcgen05_guardrail_trap_phase_invalid_during_alloc,($__internal_2_$__cuda_sm10x_tcgen05_guardrail_trap_unallocated_columns_being_dealloced - $__internal_1_$__cuda_sm10x_tcgen05_guardrail_trap_phase_invalid_during_alloc)
$__internal_1_$__cuda_sm10x_tcgen05_guardrail_trap_phase_invalid_during_alloc:
[----:B------:R-:W-:Y:S05]  /*26ac0*/  BPT.TRAP 0x1 ;  /* 0x000000040000795c */ /* 0x000fea0000300000 */
[----:B------:R-:W-:-:S04]  /*26ad0*/  IMAD.MOV.U32 R3, RZ, RZ, 0x0 ;  /* 0x00000000ff037424 */ /* 0x000fc800078e00ff */
[----:B------:R-:W-:Y:S05]  /*26ae0*/  RET.REL.NODEC R2 `(matmul_kernel) ;  /* 0xfffffd9402447950 */ /* 0x000fea0003c3ffff */
        .weak           $__internal_2_$__cuda_sm10x_tcgen05_guardrail_trap_unallocated_columns_being_dealloced
        .type           $__internal_2_$__cuda_sm10x_tcgen05_guardrail_trap_unallocated_columns_being_dealloced,@function
        .size           $__internal_2_$__cuda_sm10x_tcgen05_guardrail_trap_unallocated_columns_being_dealloced,(.L_x_20 - $__internal_2_$__cuda_sm10x_tcgen05_guardrail_trap_unallocated_columns_being_dealloced)
$__internal_2_$__cuda_sm10x_tcgen05_guardrail_trap_unallocated_columns_being_dealloced:
[----:B------:R-:W-:Y:S05]  /*26af0*/  BPT.TRAP 0x1 ;  /* 0x000000040000795c */ /* 0x000fea0000300000 */
[----:B------:R-:W-:-:S04]  /*26b00*/  IMAD.MOV.U32 R3, RZ, RZ, 0x0 ;  /* 0x00000000ff037424 */ /* 0x000fc800078e00ff */
[----:B------:R-:W-:Y:S05]  /*26b10*/  RET.REL.NODEC R2 `(matmul_kernel) ;  /* 0xfffffd9402387950 */ /* 0x000fea0003c3ffff */
.L_x_17:
[----:B------:R-:W-:-:S00]  /*26b20*/  BRA `(.L_x_17) ;  /* 0xfffffffc00fc7947 */ /* 0x000fc0000383ffff */
[----:B------:R-:W-:-:S00]  /*26b30*/  NOP ;  /* 0x0000000000007918 */ /* 0x000fc00000000000 */
        /* <DEDUP_REMOVED lines=12> */
.L_x_20:


//--------------------- .nv.shared.matmul_kernel  --------------------------
	.section	.nv.shared.matmul_kernel,"aw",@nobits
	.sectionflags	@""
	.align	16
	.zero		1024


//--------------------- .nv.shared.reserved.0     --------------------------
	.section	.nv.shared.reserved.0,"aw",@nobits
	.align	8
	.weak		__nv_reservedSMEM_offset_0_alias
	.size		__nv_reservedSMEM_offset_0_alias, 0, 64
	.other		__nv_reservedSMEM_offset_0_alias,@"STO_CUDA_RESERVED_SHARED STV_DEFAULT"
__nv_reservedSMEM_offset_0_alias:
	.zero		0
.nv.shared.reserved.0:
	.zero		64
	.weak		__nv_reservedSMEM_allocation_phase
	.type		__nv_reservedSMEM_allocation_phase,@object
	.size		__nv_reservedSMEM_allocation_phase,(.L_0 - __nv_reservedSMEM_allocation_phase)
__nv_reservedSMEM_allocation_phase:
	.zero		1
.L_0:
	.zero		7
	.weak		__nv_reservedSMEM_devtool_atexit_pc
	.type		__nv_reservedSMEM_devtool_atexit_pc,@object
	.size		__nv_reservedSMEM_devtool_atexit_pc,(__nv_reservedSMEM_allocation_mask - __nv_reservedSMEM_devtool_atexit_pc)
__nv_reservedSMEM_devtool_atexit_pc:
	.zero		8
	.weak		__nv_reservedSMEM_allocation_mask
	.type		__nv_reservedSMEM_allocation_mask,@object
	.size		__nv_reservedSMEM_allocation_mask,(.L_2 - __nv_reservedSMEM_allocation_mask)
__nv_reservedSMEM_allocation_mask:
	.zero		4
.L_2:


//--------------------- .nv.constant0.matmul_kernel --------------------------
	.section	.nv.constant0.matmul_kernel,"a",@progbits
	.sectionflags	@""
	.align	4
.nv.constant0.matmul_kernel:
	.zero		976


//--------------------- SYMBOLS --------------------------

	.type		.nv.reservedSmem.offset0,@object
	.size		.nv.reservedSmem.offset0,0x4
	.type		.nv.reservedSmem.cap,@object
	.size		.nv.reservedSmem.cap,0x4
